def matmul_kernel(
    a_ptr,
    b_ptr,
    c_ptr,
    M,
    N,
    K,
    stride_am,
    stride_ak,
    stride_bk,
    stride_bn,
    stride_cm,
    stride_cn,
    BLOCK_M: tl.constexpr,
    BLOCK_N: tl.constexpr,
    BLOCK_K: tl.constexpr,
    GROUP_M: tl.constexpr,
):
    pid = tl.program_id(axis=0)
    num_pid_m = tl.cdiv(M, BLOCK_M)
    num_pid_n = tl.cdiv(N, BLOCK_N)
    num_pid_in_group = GROUP_M * num_pid_n
    group_id = pid // num_pid_in_group
    first_pid_m = group_id * GROUP_M
    group_size_m = min(num_pid_m - first_pid_m, GROUP_M)
    pid_m = first_pid_m + ((pid % num_pid_in_group) % group_size_m)
    pid_n = (pid % num_pid_in_group) // group_size_m

    offs_am = (pid_m * BLOCK_M + tl.arange(0, BLOCK_M)) % M
    offs_bn = (pid_n * BLOCK_N + tl.arange(0, BLOCK_N)) % N
    offs_k = tl.arange(0, BLOCK_K)
    a_ptrs = a_ptr + offs_am[:, None] * stride_am + offs_k[None, :] * stride_ak
    b_ptrs = b_ptr + offs_k[:, None] * stride_bk + offs_bn[None, :] * stride_bn

    acc = tl.zeros((BLOCK_M, BLOCK_N), dtype=tl.float32)
    for kk in range(0, tl.cdiv(K, BLOCK_K)):
        a = tl.load(a_ptrs, mask=offs_k[None, :] < K - kk * BLOCK_K, other=0.0)
        b = tl.load(b_ptrs, mask=offs_k[:, None] < K - kk * BLOCK_K, other=0.0)
        acc = tl.dot(a, b, acc)
        a_ptrs += BLOCK_K * stride_ak
        b_ptrs += BLOCK_K * stride_bk

    c = acc.to(c_ptr.dtype.element_ty)
    offs_cm = pid_m * BLOCK_M + tl.arange(0, BLOCK_M)
    offs_cn = pid_n * BLOCK_N + tl.arange(0, BLOCK_N)
    c_ptrs = c_ptr + offs_cm[:, None] * stride_cm + offs_cn[None, :] * stride_cn
    mask = (offs_cm[:, None] < M) & (offs_cn[None, :] < N)
    tl.store(c_ptrs, c, mask=mask)

# config = {"BLOCK_K": 128, "BLOCK_M": 512, "BLOCK_N": 128, "GROUP_M": 8, "arch": "sm_90", "dtype": "bf16", "num_ctas": 4, "num_stages": 3, "num_warps": 4}
# arch = sm_90


// ===== COMPILED SASS (sm_90a) =====

	.target	sm_90a

	.elftype	@"ET_EXEC"


//--------------------- .note.nv.tkinfo           --------------------------
	.section	.note.nv.tkinfo,"",@"SHT_NOTE"
	.sectionflags	@"SHF_NOTE_NV_TKINFO"
	.tkinfo
        /*0018*/ 	.word	0x00000002
        /*0030*/ 	.string	""
        /*0030*/ 	.string	"ptxas"
        /*0030*/ 	.string	"Cuda compilation tools, release 13.0, V13.0.88"
        /*0030*/ 	.string	"Build cuda_13.0.r13.0/compiler.36424714_0"
        /*0030*/ 	.string	"-v  -suppress-debug-info  -lineinfo  -arch sm_90a "



//--------------------- .note.nv.cuinfo           --------------------------
	.section	.note.nv.cuinfo,"",@"SHT_NOTE"
	.sectionflags	@"SHF_NOTE_NV_CUINFO"
        /*0018*/ 	.short	0x0002
        /*001a*/ 	.short	0x005a
        /*001c*/ 	.short	0x0082
	.zero		2


//--------------------- .nv.info                  --------------------------
	.section	.nv.info,"",@"SHT_CUDA_INFO"
	.align	4


	//----- nvinfo : EIATTR_REGCOUNT
	.align		4
        /*0000*/ 	.byte	0x04, 0x2f
        /*0002*/ 	.short	(.L_1 - .L_0)
	.align		4
.L_0:
        /*0004*/ 	.word	index@(matmul_kernel)
        /*0008*/ 	.word	0x000000ff


	//----- nvinfo : EIATTR_FRAME_SIZE
	.align		4
.L_1:
        /*000c*/ 	.byte	0x04, 0x11
        /*000e*/ 	.short	(.L_3 - .L_2)
	.align		4
.L_2:
        /*0010*/ 	.word	index@(matmul_kernel)
        /*0014*/ 	.word	0x00000910


	//----- nvinfo : EIATTR_MIN_STACK_SIZE
	.align		4
.L_3:
        /*0018*/ 	.byte	0x04, 0x12
        /*001a*/ 	.short	(.L_5 - .L_4)
	.align		4
.L_4:
        /*001c*/ 	.word	index@(matmul_kernel)
        /*0020*/ 	.word	0x00000910
.L_5:


//--------------------- .nv.compat                --------------------------
	.section	.nv.compat,"",@"SHT_CUDA_COMPAT_INFO"
	.align	4
        /*0000*/ 	.byte	0x02, 0x09, 0x01, 0x00, 0x02, 0x02, 0x04, 0x00, 0x02, 0x05, 0x05, 0x00, 0x03, 0x07, 0x01, 0x01
        /*0010*/ 	.byte	0x02, 0x03, 0x00, 0x00, 0x02, 0x06, 0x01, 0x00, 0x04, 0x0b, 0x08, 0x00, 0x00, 0x00, 0x00, 0x00
        /*0020*/ 	.byte	0x00, 0x00, 0x00, 0x00


//--------------------- .nv.info.matmul_kernel    --------------------------
	.section	.nv.info.matmul_kernel,"",@"SHT_CUDA_INFO"
	.sectionflags	@""
	.align	4


	//----- nvinfo : EIATTR_CUDA_API_VERSION
	.align		4
        /*0000*/ 	.byte	0x04, 0x37
        /*0002*/ 	.short	(.L_7 - .L_6)
.L_6:
        /*0004*/ 	.word	0x00000082


	//----- nvinfo : EIATTR_KPARAM_INFO
	.align		4
.L_7:
        /*0008*/ 	.byte	0x04, 0x17
        /*000a*/ 	.short	(.L_9 - .L_8)
.L_8:
        /*000c*/ 	.word	0x00000000
        /*0010*/ 	.short	0x000d
        /*0012*/ 	.short	0x0048
        /*0014*/ 	.byte	0x00, 0xf4, 0x21, 0x00


	//----- nvinfo : EIATTR_KPARAM_INFO
	.align		4
.L_9:
        /*0018*/ 	.byte	0x04, 0x17
        /*001a*/ 	.short	(.L_11 - .L_10)
.L_10:
        /*001c*/ 	.word	0x00000000
        /*0020*/ 	.short	0x000c
        /*0022*/ 	.short	0x0040
        /*0024*/ 	.byte	0x00, 0xf4, 0x21, 0x00


	//----- nvinfo : EIATTR_KPARAM_INFO
	.align		4
.L_11:
        /*0028*/ 	.byte	0x04, 0x17
        /*002a*/ 	.short	(.L_13 - .L_12)
.L_12:
        /*002c*/ 	.word	0x00000000
        /*0030*/ 	.short	0x000b
        /*0032*/ 	.short	0x0038
        /*0034*/ 	.byte	0x00, 0xf0, 0x11, 0x00


	//----- nvinfo : EIATTR_KPARAM_INFO
	.align		4
.L_13:
        /*0038*/ 	.byte	0x04, 0x17
        /*003a*/ 	.short	(.L_15 - .L_14)
.L_14:
        /*003c*/ 	.word	0x00000000
        /*0040*/ 	.short	0x000a
        /*0042*/ 	.short	0x0034
        /*0044*/ 	.byte	0x00, 0xf0, 0x11, 0x00


	//----- nvinfo : EIATTR_KPARAM_INFO
	.align		4
.L_15:
        /*0048*/ 	.byte	0x04, 0x17
        /*004a*/ 	.short	(.L_17 - .L_16)
.L_16:
        /*004c*/ 	.word	0x00000000
        /*0050*/ 	.short	0x0009
        /*0052*/ 	.short	0x0030
        /*0054*/ 	.byte	0x00, 0xf0, 0x11, 0x00


	//----- nvinfo : EIATTR_KPARAM_INFO
	.align		4
.L_17:
        /*0058*/ 	.byte	0x04, 0x17
        /*005a*/ 	.short	(.L_19 - .L_18)
.L_18:
        /*005c*/ 	.word	0x00000000
        /*0060*/ 	.short	0x0008
        /*0062*/ 	.short	0x002c
        /*0064*/ 	.byte	0x00, 0xf0, 0x11, 0x00


	//----- nvinfo : EIATTR_KPARAM_INFO
	.align		4
.L_19:
        /*0068*/ 	.byte	0x04, 0x17
        /*006a*/ 	.short	(.L_21 - .L_20)
.L_20:
        /*006c*/ 	.word	0x00000000
        /*0070*/ 	.short	0x0007
        /*0072*/ 	.short	0x0028
        /*0074*/ 	.byte	0x00, 0xf0, 0x11, 0x00


	//----- nvinfo : EIATTR_KPARAM_INFO
	.align		4
.L_21:
        /*0078*/ 	.byte	0x04, 0x17
        /*007a*/ 	.short	(.L_23 - .L_22)
.L_22:
        /*007c*/ 	.word	0x00000000
        /*0080*/ 	.short	0x0006
        /*0082*/ 	.short	0x0024
        /*0084*/ 	.byte	0x00, 0xf0, 0x11, 0x00


	//----- nvinfo : EIATTR_KPARAM_INFO
	.align		4
.L_23:
        /*0088*/ 	.byte	0x04, 0x17
        /*008a*/ 	.short	(.L_25 - .L_24)
.L_24:
        /*008c*/ 	.word	0x00000000
        /*0090*/ 	.short	0x0005
        /*0092*/ 	.short	0x0020
        /*0094*/ 	.byte	0x00, 0xf0, 0x11, 0x00


	//----- nvinfo : EIATTR_KPARAM_INFO
	.align		4
.L_25:
        /*0098*/ 	.byte	0x04, 0x17
        /*009a*/ 	.short	(.L_27 - .L_26)
.L_26:
        /*009c*/ 	.word	0x00000000
        /*00a0*/ 	.short	0x0004
        /*00a2*/ 	.short	0x001c
        /*00a4*/ 	.byte	0x00, 0xf0, 0x11, 0x00


	//----- nvinfo : EIATTR_KPARAM_INFO
	.align		4
.L_27:
        /*00a8*/ 	.byte	0x04, 0x17
        /*00aa*/ 	.short	(.L_29 - .L_28)
.L_28:
        /*00ac*/ 	.word	0x00000000
        /*00b0*/ 	.short	0x0003
        /*00b2*/ 	.short	0x0018
        /*00b4*/ 	.byte	0x00, 0xf0, 0x11, 0x00


	//----- nvinfo : EIATTR_KPARAM_INFO
	.align		4
.L_29:
        /*00b8*/ 	.byte	0x04, 0x17
        /*00ba*/ 	.short	(.L_31 - .L_30)
.L_30:
        /*00bc*/ 	.word	0x00000000
        /*00c0*/ 	.short	0x0002
        /*00c2*/ 	.short	0x0010
        /*00c4*/ 	.byte	0x00, 0xf4, 0x21, 0x00


	//----- nvinfo : EIATTR_KPARAM_INFO
	.align		4
.L_31:
        /*00c8*/ 	.byte	0x04, 0x17
        /*00ca*/ 	.short	(.L_33 - .L_32)
.L_32:
        /*00cc*/ 	.word	0x00000000
        /*00d0*/ 	.short	0x0001
        /*00d2*/ 	.short	0x0008
        /*00d4*/ 	.byte	0x00, 0xf4, 0x21, 0x00


	//----- nvinfo : EIATTR_KPARAM_INFO
	.align		4
.L_33:
        /*00d8*/ 	.byte	0x04, 0x17
        /*00da*/ 	.short	(.L_35 - .L_34)
.L_34:
        /*00dc*/ 	.word	0x00000000
        /*00e0*/ 	.short	0x0000
        /*00e2*/ 	.short	0x0000
        /*00e4*/ 	.byte	0x00, 0xf4, 0x21, 0x00


	//----- nvinfo : EIATTR_EXPLICIT_CLUSTER
	.align		4
.L_35:
        /*00e8*/ 	.byte	0x01, 0x3e
	.zero		2


	//----- nvinfo : EIATTR_CTA_PER_CLUSTER
	.align		4
        /*00ec*/ 	.byte	0x04, 0x3d
        /*00ee*/ 	.short	(.L_37 - .L_36)
.L_36:
        /*00f0*/ 	.word	0x00000004
        /*00f4*/ 	.word	0x00000001
        /*00f8*/ 	.word	0x00000001


	//----- nvinfo : EIATTR_SPARSE_MMA_MASK
	.align		4
.L_37:
        /*00fc*/ 	.byte	0x03, 0x50
        /*00fe*/ 	.short	0x0000


	//----- nvinfo : EIATTR_MAXREG_COUNT
	.align		4
        /*0100*/ 	.byte	0x03, 0x1b
        /*0102*/ 	.short	0x00ff


	//----- nvinfo : EIATTR_NUM_BARRIERS
	.align		4
        /*0104*/ 	.byte	0x02, 0x4c
        /*0106*/ 	.byte	0x01
	.zero		1


	//----- nvinfo : EIATTR_ANNOTATIONS
	.align		4
        /*0108*/ 	.byte	0x04, 0x55
        /*010a*/ 	.short	(.L_39 - .L_38)


	//   ....[0]....
.L_38:
        /*010c*/ 	.word	0x00000001
        /*0110*/ 	.byte	0x00, 0x08, 0x00, 0x00, 0x01, 0x00, 0x00, 0x00, 0x30, 0x66, 0x00, 0x00, 0x01, 0x00, 0x00, 0x00
        /* <DEDUP_REMOVED lines=1028> */
        /*4160*/ 	.byte	0x60, 0xa3, 0x01, 0x00, 0x01, 0x00, 0x00, 0x00, 0xa0, 0xa8, 0x01, 0x00


	//----- nvinfo : EIATTR_MERCURY_ISA_VERSION
	.align		4
.L_39:
        /*416c*/ 	.byte	0x03, 0x5f
        /*416e*/ 	.short	0x0101


	//----- nvinfo : EIATTR_EXIT_INSTR_OFFSETS
	.align		4
        /*4170*/ 	.byte	0x04, 0x1c
        /*4172*/ 	.short	(.L_41 - .L_40)


	//   ....[0]....
.L_40:
        /*4174*/ 	.word	0x0001e9b0


	//   ....[1]....
        /*4178*/ 	.word	0x0001e9e0


	//----- nvinfo : EIATTR_REQNTID
	.align		4
.L_41:
        /*417c*/ 	.byte	0x04, 0x10
        /*417e*/ 	.short	(.L_43 - .L_42)
.L_42:
        /*4180*/ 	.word	0x00000080
        /*4184*/ 	.word	0x00000001
        /*4188*/ 	.word	0x00000001


	//----- nvinfo : EIATTR_CBANK_PARAM_SIZE
	.align		4
.L_43:
        /*418c*/ 	.byte	0x03, 0x19
        /*418e*/ 	.short	0x0050


	//----- nvinfo : EIATTR_PARAM_CBANK
	.align		4
        /*4190*/ 	.byte	0x04, 0x0a
        /*4192*/ 	.short	(.L_45 - .L_44)
	.align		4
.L_44:
        /*4194*/ 	.word	index@(.nv.constant0.matmul_kernel)
        /*4198*/ 	.short	0x0210
        /*419a*/ 	.short	0x0050


	//----- nvinfo : EIATTR_SW_WAR
	.align		4
.L_45:
        /*419c*/ 	.byte	0x04, 0x36
        /*419e*/ 	.short	(.L_47 - .L_46)
.L_46:
        /*41a0*/ 	.word	0x00000008
.L_47:


//--------------------- .nv.callgraph             --------------------------
	.section	.nv.callgraph,"",@"SHT_CUDA_CALLGRAPH"
	.align	4
	.sectionentsize	8
	.align		4
        /*0000*/ 	.word	0x00000000
	.align		4
        /*0004*/ 	.word	0xffffffff
	.align		4
        /*0008*/ 	.word	0x00000000
	.align		4
        /*000c*/ 	.word	0xfffffffe
	.align		4
        /*0010*/ 	.word	0x00000000
	.align		4
        /*0014*/ 	.word	0xfffffffd
	.align		4
        /*0018*/ 	.word	0x00000000
	.align		4
        /*001c*/ 	.word	0xfffffffc


//--------------------- .text.matmul_kernel       --------------------------
	.section	.text.matmul_kernel,"ax",@progbits
	.align	128
        .global         matmul_kernel
        .type           matmul_kernel,@function
        .size           matmul_kernel,(.L_x_3 - matmul_kernel)
        .other          matmul_kernel,@"STO_CUDA_ENTRY STV_DEFAULT"
matmul_kernel:
.text.matmul_kernel:
[----:B------:R-:W0:Y:S08]  /*0000*/  LDC R1, c[0x0][0x28] ;  /* 0x00000a00ff017b82 */ /* 0x000e300000000800 */
[----:B------:R-:W1:Y:S01]  /*0010*/  LDC.64 R158, c[0x0][0x228] ;  /* 0x00008a00ff9e7b82 */ /* 0x000e620000000a00 */
[----:B0-----:R-:W-:Y:S01]  /*0020*/  VIADD R1, R1, 0xfffff6f0 ;  /* 0xfffff6f001017836 */ /* 0x001fe20000000000 */
[----:B------:R-:W-:-:S02]  /*0030*/  CS2R R24, SRZ ;  /* 0x0000000000187805 */ /* 0x000fc4000001ff00 */
[----:B------:R-:W-:Y:S02]  /*0040*/  CS2R R26, SRZ ;  /* 0x00000000001a7805 */ /* 0x000fe4000001ff00 */
[----:B------:R-:W-:Y:S02]  /*0050*/  CS2R R28, SRZ ;  /* 0x00000000001c7805 */ /* 0x000fe4000001ff00 */
[----:B------:R-:W-:Y:S02]  /*0060*/  CS2R R30, SRZ ;  /* 0x00000000001e7805 */ /* 0x000fe4000001ff00 */
[----:B------:R-:W-:Y:S02]  /*0070*/  CS2R R32, SRZ ;  /* 0x0000000000207805 */ /* 0x000fe4000001ff00 */
[----:B------:R-:W-:Y:S01]  /*0080*/  CS2R R34, SRZ ;  /* 0x0000000000227805 */ /* 0x000fe2000001ff00 */
[----:B------:R-:W0:Y:S01]  /*0090*/  S2UR UR4, SR_CTAID.X ;  /* 0x00000000000479c3 */ /* 0x000e220000002500 */
[----:B------:R-:W-:-:S02]  /*00a0*/  CS2R R36, SRZ ;  /* 0x0000000000247805 */ /* 0x000fc4000001ff00 */
[----:B------:R-:W-:Y:S02]  /*00b0*/  CS2R R38, SRZ ;  /* 0x0000000000267805 */ /* 0x000fe4000001ff00 */
[----:B------:R-:W-:Y:S02]  /*00c0*/  CS2R R40, SRZ ;  /* 0x0000000000287805 */ /* 0x000fe4000001ff00 */
[----:B------:R-:W-:Y:S02]  /*00d0*/  CS2R R42, SRZ ;  /* 0x00000000002a7805 */ /* 0x000fe4000001ff00 */
[----:B------:R-:W-:Y:S02]  /*00e0*/  CS2R R44, SRZ ;  /* 0x00000000002c7805 */ /* 0x000fe4000001ff00 */
[----:B------:R-:W-:Y:S02]  /*00f0*/  CS2R R46, SRZ ;  /* 0x00000000002e7805 */ /* 0x000fe4000001ff00 */
[----:B------:R-:W-:Y:S01]  /*0100*/  CS2R R48, SRZ ;  /* 0x0000000000307805 */ /* 0x000fe2000001ff00 */
[----:B------:R-:W2:Y:S01]  /*0110*/  S2UR UR7, SR_CgaCtaId ;  /* 0x00000000000779c3 */ /* 0x000ea20000008800 */
[----:B------:R-:W-:-:S02]  /*0120*/  CS2R R50, SRZ ;  /* 0x0000000000327805 */ /* 0x000fc4000001ff00 */
[----:B------:R-:W-:Y:S02]  /*0130*/  CS2R R52, SRZ ;  /* 0x0000000000347805 */ /* 0x000fe4000001ff00 */
[----:B------:R-:W-:Y:S02]  /*0140*/  CS2R R54, SRZ ;  /* 0x0000000000367805 */ /* 0x000fe4000001ff00 */
[----:B------:R-:W-:Y:S02]  /*0150*/  CS2R R56, SRZ ;  /* 0x0000000000387805 */ /* 0x000fe4000001ff00 */
[----:B------:R-:W-:Y:S02]  /*0160*/  CS2R R58, SRZ ;  /* 0x00000000003a7805 */ /* 0x000fe4000001ff00 */
[----:B------:R-:W-:Y:S02]  /*0170*/  CS2R R60, SRZ ;  /* 0x00000000003c7805 */ /* 0x000fe4000001ff00 */
[----:B------:R-:W-:Y:S01]  /*0180*/  CS2R R62, SRZ ;  /* 0x00000000003e7805 */ /* 0x000fe2000001ff00 */
[----:B-1----:R-:W-:Y:S01]  /*0190*/  VIADD R0, R159, 0x7f ;  /* 0x0000007f9f007836 */ /* 0x002fe20000000000 */
[----:B------:R-:W1:Y:S01]  /*01a0*/  LDC R20, c[0x0][0x230] ;  /* 0x00008c00ff147b82 */ /* 0x000e620000000800 */
[----:B------:R-:W-:-:S02]  /*01b0*/  CS2R R64, SRZ ;  /* 0x0000000000407805 */ /* 0x000fc4000001ff00 */
[----:B------:R-:W-:Y:S02]  /*01c0*/  CS2R R66, SRZ ;  /* 0x0000000000427805 */ /* 0x000fe4000001ff00 */
[----:B------:R-:W-:Y:S02]  /*01d0*/  CS2R R68, SRZ ;  /* 0x0000000000447805 */ /* 0x000fe4000001ff00 */
[----:B------:R-:W-:Y:S02]  /*01e0*/  SHF.R.S32.HI R3, RZ, 0x1f, R0 ;  /* 0x0000001fff037819 */ /* 0x000fe40000011400 */
[----:B------:R-:W-:Y:S02]  /*01f0*/  CS2R R70, SRZ ;  /* 0x0000000000467805 */ /* 0x000fe4000001ff00 */
[----:B------:R-:W-:Y:S02]  /*0200*/  CS2R R72, SRZ ;  /* 0x0000000000487805 */ /* 0x000fe4000001ff00 */
[----:B0-----:R-:W-:Y:S01]  /*0210*/  I2FP.F32.U32 R5, UR4 ;  /* 0x0000000400057c45 */ /* 0x001fe20008201000 */
[----:B------:R-:W-:Y:S01]  /*0220*/  ULDC UR4, c[0x0][0x150] ;  /* 0x0000540000047ab9 */ /* 0x000fe20000000800 */
[----:B------:R-:W-:-:S02]  /*0230*/  LEA.HI R3, R3, R0, RZ, 0x7 ;  /* 0x0000000003037211 */ /* 0x000fc400078f38ff */
[----:B------:R-:W-:Y:S02]  /*0240*/  CS2R R74, SRZ ;  /* 0x00000000004a7805 */ /* 0x000fe4000001ff00 */
[----:B------:R-:W-:Y:S01]  /*0250*/  CS2R R76, SRZ ;  /* 0x00000000004c7805 */ /* 0x000fe2000001ff00 */
[----:B------:R-:W-:Y:S01]  /*0260*/  FMUL R5, R5, UR4 ;  /* 0x0000000405057c20 */ /* 0x000fe20008400000 */
[----:B------:R-:W-:Y:S01]  /*0270*/  SHF.R.S32.HI R3, RZ, 0x7, R3 ;  /* 0x00000007ff037819 */ /* 0x000fe20000011403 */
[----:B------:R-:W-:Y:S01]  /*0280*/  UMOV UR4, 0x400 ;  /* 0x0000040000047882 */ /* 0x000fe20000000000 */
[----:B--2---:R-:W-:Y:S01]  /*0290*/  USHF.L.U32 UR6, UR7, 0x7, URZ ;  /* 0x0000000707067899 */ /* 0x004fe2000800063f */
[----:B------:R-:W-:Y:S01]  /*02a0*/  CS2R R78, SRZ ;  /* 0x00000000004e7805 */ /* 0x000fe2000001ff00 */
[----:B------:R-:W-:Y:S01]  /*02b0*/  ULEA UR4, UR7, UR4, 0x18 ;  /* 0x0000000407047291 */ /* 0x000fe2000f8ec03f */
[----:B------:R-:W-:Y:S01]  /*02c0*/  IMAD.SHL.U32 R4, R3, 0x8, RZ ;  /* 0x0000000803047824 */ /* 0x000fe200078e00ff */
[----:B------:R-:W0:Y:S01]  /*02d0*/  F2I.U32.TRUNC.NTZ R5, R5 ;  /* 0x0000000500057305 */ /* 0x000e22000020f000 */
[----:B------:R-:W-:Y:S01]  /*02e0*/  ULOP3.LUT UR6, UR6, 0x180, URZ, 0xc0, !UPT ;  /* 0x0000018006067892 */ /* 0x000fe2000f8ec03f */
[----:B------:R-:W-:-:S02]  /*02f0*/  CS2R R80, SRZ ;  /* 0x0000000000507805 */ /* 0x000fc4000001ff00 */
[----:B------:R-:W-:Y:S02]  /*0300*/  CS2R R82, SRZ ;  /* 0x0000000000527805 */ /* 0x000fe4000001ff00 */
[----:B------:R-:W-:Y:S01]  /*0310*/  IABS R7, R4 ;  /* 0x0000000400077213 */ /* 0x000fe20000000000 */
[----:B-1----:R-:W-:Y:S01]  /*0320*/  VIADD R20, R20, 0x7f ;  /* 0x0000007f14147836 */ /* 0x002fe20000000000 */
[----:B------:R-:W-:Y:S02]  /*0330*/  CS2R R84, SRZ ;  /* 0x0000000000547805 */ /* 0x000fe4000001ff00 */
[----:B------:R-:W-:Y:S01]  /*0340*/  CS2R R86, SRZ ;  /* 0x0000000000567805 */ /* 0x000fe2000001ff00 */
[----:B------:R-:W1:Y:S01]  /*0350*/  I2F.RP R0, R7 ;  /* 0x0000000700007306 */ /* 0x000e620000209400 */
[----:B0-----:R-:W-:-:S07]  /*0360*/  IABS R11, R5 ;  /* 0x00000005000b7213 */ /* 0x001fce0000000000 */
[----:B-1----:R-:W0:Y:S02]  /*0370*/  MUFU.RCP R0, R0 ;  /* 0x0000000000007308 */ /* 0x002e240000001000 */
[----:B0-----:R-:W-:Y:S01]  /*0380*/  VIADD R2, R0, 0xffffffe ;  /* 0x0ffffffe00027836 */ /* 0x001fe20000000000 */
[----:B------:R-:W-:-:S05]  /*0390*/  IABS R0, R4 ;  /* 0x0000000400007213 */ /* 0x000fca0000000000 */
[----:B------:R0:W1:Y:S01]  /*03a0*/  F2I.FTZ.U32.TRUNC.NTZ R3, R2 ;  /* 0x0000000200037305 */ /* 0x000062000021f000 */
[----:B------:R-:W-:Y:S02]  /*03b0*/  IMAD.MOV R0, RZ, RZ, -R0 ;  /* 0x000000ffff007224 */ /* 0x000fe400078e0a00 */
[----:B0-----:R-:W-:Y:S02]  /*03c0*/  IMAD.MOV.U32 R2, RZ, RZ, RZ ;  /* 0x000000ffff027224 */ /* 0x001fe400078e00ff */
[----:B-1----:R-:W-:-:S04]  /*03d0*/  IMAD.MOV R6, RZ, RZ, -R3 ;  /* 0x000000ffff067224 */ /* 0x002fc800078e0a03 */
[----:B------:R-:W-:-:S04]  /*03e0*/  IMAD R9, R6, R7, RZ ;  /* 0x0000000706097224 */ /* 0x000fc800078e02ff */
[----:B------:R-:W-:-:S06]  /*03f0*/  IMAD.HI.U32 R2, R3, R9, R2 ;  /* 0x0000000903027227 */ /* 0x000fcc00078e0002 */
[----:B------:R-:W-:-:S04]  /*0400*/  IMAD.HI.U32 R2, R2, R11, RZ ;  /* 0x0000000b02027227 */ /* 0x000fc800078e00ff */
[----:B------:R-:W-:-:S05]  /*0410*/  IMAD R0, R2, R0, R11 ;  /* 0x0000000002007224 */ /* 0x000fca00078e020b */
[----:B------:R-:W-:-:S13]  /*0420*/  ISETP.GT.U32.AND P1, PT, R7, R0, PT ;  /* 0x000000000700720c */ /* 0x000fda0003f24070 */
[----:B------:R-:W-:Y:S02]  /*0430*/  @!P1 IMAD.IADD R0, R0, 0x1, -R7 ;  /* 0x0000000100009824 */ /* 0x000fe400078e0a07 */
[----:B------:R-:W-:Y:S01]  /*0440*/  @!P1 VIADD R2, R2, 0x1 ;  /* 0x0000000102029836 */ /* 0x000fe20000000000 */
[----:B------:R-:W-:Y:S02]  /*0450*/  ISETP.NE.AND P1, PT, R4, RZ, PT ;  /* 0x000000ff0400720c */ /* 0x000fe40003f25270 */
[----:B------:R-:W-:Y:S02]  /*0460*/  ISETP.GE.U32.AND P0, PT, R0, R7, PT ;  /* 0x000000070000720c */ /* 0x000fe40003f06070 */
[----:B------:R-:W-:-:S04]  /*0470*/  LOP3.LUT R0, R5, R4, RZ, 0x3c, !PT ;  /* 0x0000000405007212 */ /* 0x000fc800078e3cff */
[----:B------:R-:W-:Y:S01]  /*0480*/  ISETP.GE.AND P2, PT, R0, RZ, PT ;  /* 0x000000ff0000720c */ /* 0x000fe20003f46270 */
[----:B------:R-:W-:-:S05]  /*0490*/  VIADD R0, R158, 0x1ff ;  /* 0x000001ff9e007836 */ /* 0x000fca0000000000 */
[----:B------:R-:W-:Y:S01]  /*04a0*/  SHF.R.S32.HI R3, RZ, 0x1f, R0 ;  /* 0x0000001fff037819 */ /* 0x000fe20000011400 */
[----:B------:R-:W-:-:S03]  /*04b0*/  @P0 VIADD R2, R2, 0x1 ;  /* 0x0000000102020836 */ /* 0x000fc60000000000 */
[----:B------:R-:W-:-:S03]  /*04c0*/  LEA.HI R3, R3, R0, RZ, 0x9 ;  /* 0x0000000003037211 */ /* 0x000fc600078f48ff */
[----:B------:R-:W-:Y:S01]  /*04d0*/  @!P2 IMAD.MOV R2, RZ, RZ, -R2 ;  /* 0x000000ffff02a224 */ /* 0x000fe200078e0a02 */
[----:B------:R-:W-:-:S05]  /*04e0*/  @!P1 LOP3.LUT R2, RZ, R4, RZ, 0x33, !PT ;  /* 0x00000004ff029212 */ /* 0x000fca00078e33ff */
[----:B------:R-:W-:Y:S02]  /*04f0*/  IMAD.SHL.U32 R6, R2, 0x8, RZ ;  /* 0x0000000802067824 */ /* 0x000fe400078e00ff */
[----:B------:R-:W-:-:S03]  /*0500*/  IMAD.MOV R2, RZ, RZ, -R2 ;  /* 0x000000ffff027224 */ /* 0x000fc600078e0a02 */
[----:B------:R-:W-:Y:S01]  /*0510*/  LEA.HI.SX32 R3, R3, -R6, 0x17 ;  /* 0x8000000603037211 */ /* 0x000fe200078fbaff */
[----:B------:R-:W-:-:S03]  /*0520*/  IMAD R4, R4, R2, R5 ;  /* 0x0000000204047224 */ /* 0x000fc600078e0205 */
[----:B------:R-:W-:Y:S02]  /*0530*/  VIMNMX R11, R3, 0x8, PT ;  /* 0x00000008030b7848 */ /* 0x000fe40003fe0100 */
[----:B------:R-:W-:Y:S02]  /*0540*/  IABS R9, R4 ;  /* 0x0000000400097213 */ /* 0x000fe40000000000 */
[----:B------:R-:W-:-:S04]  /*0550*/  IABS R7, R11 ;  /* 0x0000000b00077213 */ /* 0x000fc80000000000 */
[----:B------:R-:W0:Y:S08]  /*0560*/  I2F.RP R0, R7 ;  /* 0x0000000700007306 */ /* 0x000e300000209400 */
[----:B0-----:R-:W0:Y:S02]  /*0570*/  MUFU.RCP R0, R0 ;  /* 0x0000000000007308 */ /* 0x001e240000001000 */
[----:B0-----:R-:W-:-:S06]  /*0580*/  VIADD R3, R0, 0xffffffe ;  /* 0x0ffffffe00037836 */ /* 0x001fcc0000000000 */
[----:B------:R-:W0:Y:S02]  /*0590*/  F2I.FTZ.U32.TRUNC.NTZ R3, R3 ;  /* 0x0000000300037305 */ /* 0x000e24000021f000 */
[----:B0-----:R-:W-:-:S04]  /*05a0*/  IMAD.MOV R8, RZ, RZ, -R3 ;  /* 0x000000ffff087224 */ /* 0x001fc800078e0a03 */
[----:B------:R-:W-:Y:S01]  /*05b0*/  IMAD.MOV.U32 R2, RZ, RZ, R8 ;  /* 0x000000ffff027224 */ /* 0x000fe200078e0008 */
[----:B------:R-:W-:-:S03]  /*05c0*/  IABS R8, R11 ;  /* 0x0000000b00087213 */ /* 0x000fc60000000000 */
[----:B------:R-:W-:Y:S02]  /*05d0*/  IMAD R5, R2, R7, RZ ;  /* 0x0000000702057224 */ /* 0x000fe400078e02ff */
[----:B------:R-:W-:Y:S02]  /*05e0*/  IMAD.MOV.U32 R2, RZ, RZ, RZ ;  /* 0x000000ffff027224 */ /* 0x000fe400078e00ff */
[----:B------:R-:W-:Y:S02]  /*05f0*/  IMAD.MOV R0, RZ, RZ, -R8 ;  /* 0x000000ffff007224 */ /* 0x000fe400078e0a08 */
[----:B------:R-:W-:Y:S02]  /*0600*/  IMAD.HI.U32 R2, R3, R5, R2 ;  /* 0x0000000503027227 */ /* 0x000fe400078e0002 */
[----:B------:R-:W0:Y:S04]  /*0610*/  S2R R3, SR_TID.X ;  /* 0x0000000000037919 */ /* 0x000e280000002100 */
[----:B------:R-:W-:-:S04]  /*0620*/  IMAD.HI.U32 R2, R2, R9, RZ ;  /* 0x0000000902027227 */ /* 0x000fc800078e00ff */
[----:B------:R-:W-:-:S05]  /*0630*/  IMAD R0, R2, R0, R9 ;  /* 0x0000000002007224 */ /* 0x000fca00078e0209 */
[----:B------:R-:W-:-:S13]  /*0640*/  ISETP.GT.U32.AND P1, PT, R7, R0, PT ;  /* 0x000000000700720c */ /* 0x000fda0003f24070 */
[----:B------:R-:W-:Y:S02]  /*0650*/  @!P1 IMAD.IADD R0, R0, 0x1, -R7 ;  /* 0x0000000100009824 */ /* 0x000fe400078e0a07 */
[----:B------:R-:W-:Y:S01]  /*0660*/  @!P1 VIADD R2, R2, 0x1 ;  /* 0x0000000102029836 */ /* 0x000fe20000000000 */
[----:B------:R-:W-:Y:S02]  /*0670*/  ISETP.NE.AND P1, PT, R11, RZ, PT ;  /* 0x000000ff0b00720c */ /* 0x000fe40003f25270 */
[----:B------:R-:W-:Y:S02]  /*0680*/  ISETP.GE.U32.AND P0, PT, R0, R7, PT ;  /* 0x000000070000720c */ /* 0x000fe40003f06070 */
[----:B------:R-:W-:Y:S02]  /*0690*/  LOP3.LUT R0, R4, R11, RZ, 0x3c, !PT ;  /* 0x0000000b04007212 */ /* 0x000fe400078e3cff */
[----:B0-----:R-:W-:Y:S02]  /*06a0*/  LOP3.LUT R204, R3, 0x7f, RZ, 0xc0, !PT ;  /* 0x0000007f03cc7812 */ /* 0x001fe400078ec0ff */
[----:B------:R-:W-:-:S07]  /*06b0*/  ISETP.GE.AND P2, PT, R0, RZ, PT ;  /* 0x000000ff0000720c */ /* 0x000fce0003f46270 */
[----:B------:R-:W-:Y:S01]  /*06c0*/  @P0 VIADD R2, R2, 0x1 ;  /* 0x0000000102020836 */ /* 0x000fe20000000000 */
[----:B------:R-:W-:-:S05]  /*06d0*/  ISETP.GE.AND P0, PT, R20, 0x80, PT ;  /* 0x000000801400780c */ /* 0x000fca0003f06270 */
[----:B------:R-:W-:Y:S01]  /*06e0*/  @!P2 IMAD.MOV R2, RZ, RZ, -R2 ;  /* 0x000000ffff02a224 */ /* 0x000fe200078e0a02 */
[----:B------:R-:W-:-:S05]  /*06f0*/  @!P1 LOP3.LUT R2, RZ, R11, RZ, 0x33, !PT ;  /* 0x0000000bff029212 */ /* 0x000fca00078e33ff */
[----:B------:R-:W-:-:S04]  /*0700*/  IMAD.MOV R0, RZ, RZ, -R2 ;  /* 0x000000ffff007224 */ /* 0x000fc800078e0a02 */
[----:B------:R-:W-:-:S04]  /*0710*/  IMAD R0, R11, R0, R4 ;  /* 0x000000000b007224 */ /* 0x000fc800078e0204 */
[----:B------:R-:W-:-:S05]  /*0720*/  IMAD.IADD R0, R6, 0x1, R0 ;  /* 0x0000000106007824 */ /* 0x000fca00078e0200 */
[----:B------:R-:W-:Y:S01]  /*0730*/  R2UR UR5, R0 ;  /* 0x00000000000572ca */ /* 0x000fe200000e0000 */
[----:B------:R-:W-:-:S04]  /*0740*/  IMAD.SHL.U32 R0, R2, 0x80, RZ ;  /* 0x0000008002007824 */ /* 0x000fc800078e00ff */
[C---:B------:R-:W-:Y:S02]  /*0750*/  VIADD R94, R0.reuse, 0x1 ;  /* 0x00000001005e7836 */ /* 0x040fe40000000000 */
[C---:B------:R-:W-:Y:S02]  /*0760*/  VIADD R92, R0.reuse, 0x2 ;  /* 0x00000002005c7836 */ /* 0x040fe40000000000 */
[C---:B------:R-:W-:Y:S02]  /*0770*/  VIADD R90, R0.reuse, 0x3 ;  /* 0x00000003005a7836 */ /* 0x040fe40000000000 */
[C---:B------:R-:W-:Y:S02]  /*0780*/  VIADD R88, R0.reuse, 0x4 ;  /* 0x0000000400587836 */ /* 0x040fe40000000000 */
[----:B------:R-:W-:Y:S01]  /*0790*/  ULEA UR5, UR5, UR6, 0x9 ;  /* 0x0000000605057291 */ /* 0x000fe2000f8e483f */
[C---:B------:R-:W-:Y:S02]  /*07a0*/  VIADD R18, R0.reuse, 0x5 ;  /* 0x0000000500127836 */ /* 0x040fe40000000000 */
[----:B------:R-:W-:Y:S01]  /*07b0*/  ULDC.64 UR6, c[0x0][0x208] ;  /* 0x0000820000067ab9 */ /* 0x000fe20000000a00 */
[----:B------:R-:W-:-:S02]  /*07c0*/  VIADD R16, R0, 0x6 ;  /* 0x0000000600107836 */ /* 0x000fc40000000000 */
[----:B------:R-:W-:Y:S02]  /*07d0*/  VIADD R203, R204, UR5 ;  /* 0x00000005cccb7c36 */ /* 0x000fe40008000000 */
[C---:B------:R-:W-:Y:S02]  /*07e0*/  VIADD R96, R0.reuse, 0x7 ;  /* 0x0000000700607836 */ /* 0x040fe40000000000 */
[C---:B------:R-:W-:Y:S01]  /*07f0*/  VIADD R100, R0.reuse, 0x8 ;  /* 0x0000000800647836 */ /* 0x040fe20000000000 */
[----:B------:R0:W-:Y:S01]  /*0800*/  STL [R1+0x848], R203 ;  /* 0x000848cb01007387 */ /* 0x0001e20000100800 */
[C---:B------:R-:W-:Y:S02]  /*0810*/  VIADD R104, R0.reuse, 0x9 ;  /* 0x0000000900687836 */ /* 0x040fe40000000000 */
[C---:B------:R-:W-:Y:S02]  /*0820*/  VIADD R106, R0.reuse, 0xa ;  /* 0x0000000a006a7836 */ /* 0x040fe40000000000 */
[----:B------:R-:W-:-:S02]  /*0830*/  VIADD R102, R0, 0xb ;  /* 0x0000000b00667836 */ /* 0x000fc40000000000 */
[C---:B------:R-:W-:Y:S02]  /*0840*/  VIADD R98, R0.reuse, 0xc ;  /* 0x0000000c00627836 */ /* 0x040fe40000000000 */
[C---:B------:R-:W-:Y:S02]  /*0850*/  VIADD R21, R0.reuse, 0xd ;  /* 0x0000000d00157836 */ /* 0x040fe40000000000 */
[C---:B------:R-:W-:Y:S02]  /*0860*/  VIADD R19, R0.reuse, 0xe ;  /* 0x0000000e00137836 */ /* 0x040fe40000000000 */
        /* <DEDUP_REMOVED lines=112> */
[----:B------:R-:W-:Y:S01]  /*0f70*/  VIADD R202, R0, 0x7f ;  /* 0x0000007f00ca7836 */ /* 0x000fe20000000000 */
[----:B0-----:R-:W-:Y:S06]  /*0f80*/  @!P0 BRA `(.L_x_0) ;  /* 0x0000019800448947 */ /* 0x001fec0003800000 */
[----:B------:R-:W-:Y:S01]  /*0f90*/  IABS R24, R158 ;  /* 0x0000009e00187213 */ /* 0x000fe20000000000 */
[----:B------:R-:W-:Y:S01]  /*0fa0*/  ULDC UR60, c[0x0][0x23c] ;  /* 0x00008f00003c7ab9 */ /* 0x000fe20000000800 */
[----:B------:R-:W-:Y:S01]  /*0fb0*/  IABS R6, R159 ;  /* 0x0000009f00067213 */ /* 0x000fe20000000000 */
[----:B------:R-:W-:Y:S01]  /*0fc0*/  ULDC UR10, c[0x0][0x240] ;  /* 0x00009000000a7ab9 */ /* 0x000fe20000000800 */
[----:B------:R-:W0:Y:S01]  /*0fd0*/  I2F.RP R3, R24 ;  /* 0x0000001800037306 */ /* 0x000e220000209400 */
[----:B------:R-:W-:Y:S01]  /*0fe0*/  IABS R245, R0 ;  /* 0x0000000000f57213 */ /* 0x000fe20000000000 */
[----:B------:R-:W-:Y:S01]  /*0ff0*/  ULDC.64 UR8, c[0x0][0x218] ;  /* 0x0000860000087ab9 */ /* 0x000fe20000000a00 */
[----:B------:R-:W-:Y:S01]  /*1000*/  IABS R217, R202 ;  /* 0x000000ca00d97213 */ /* 0x000fe20000000000 */
[----:B------:R-:W-:Y:S01]  /*1010*/  ULDC UR5, c[0x0][0x234] ;  /* 0x00008d0000057ab9 */ /* 0x000fe20000000800 */
[----:B------:R-:W-:Y:S01]  /*1020*/  IABS R227, R200 ;  /* 0x000000c800e37213 */ /* 0x000fe20000000000 */
[----:B------:R-:W-:Y:S01]  /*1030*/  USHF.R.U32.HI UR36, URZ, 0x4, UR4 ;  /* 0x000000043f247899 */ /* 0x000fe20008011604 */
[----:B------:R-:W-:Y:S01]  /*1040*/  IABS R243, R201 ;  /* 0x000000c900f37213 */ /* 0x000fe20000000000 */
[----:B------:R-:W1:Y:S01]  /*1050*/  I2F.RP R9, R6 ;  /* 0x0000000600097306 */ /* 0x000e620000209400 */
[----:B------:R-:W-:Y:S01]  /*1060*/  ISETP.GE.AND P2, PT, R203, RZ, PT ;  /* 0x000000ffcb00720c */ /* 0x000fe20003f46270 */
[----:B------:R-:W-:Y:S01]  /*1070*/  USGXT.U32 UR36, UR36, 0xe ;  /* 0x0000000e2424789a */ /* 0x000fe20008000000 */
[----:B------:R-:W-:Y:S01]  /*1080*/  IABS R231, R199 ;  /* 0x000000c700e77213 */ /* 0x000fe20000000000 */
[----:B------:R-:W-:Y:S01]  /*1090*/  UMOV UR39, 0x40000040 ;  /* 0x4000004000277882 */ /* 0x000fe20000000000 */
[----:B------:R-:W-:Y:S01]  /*10a0*/  IABS R241, R197 ;  /* 0x000000c500f17213 */ /* 0x000fe20000000000 */
[----:B------:R-:W-:Y:S01]  /*10b0*/  UIADD3 UR11, UP0, UR36, 0x80, URZ ;  /* 0x00000080240b7890 */ /* 0x000fe2000ff1e03f */
[----:B------:R-:W-:Y:S01]  /*10c0*/  IABS R237, R196 ;  /* 0x000000c400ed7213 */ /* 0x000fe20000000000 */
[----:B0-----:R-:W0:Y:S01]  /*10d0*/  MUFU.RCP R3, R3 ;  /* 0x0000000300037308 */ /* 0x001e220000001000 */
[----:B------:R-:W-:-:S02]  /*10e0*/  IABS R247, R198 ;  /* 0x000000c600f77213 */ /* 0x000fc40000000000 */
[----:B------:R-:W-:Y:S02]  /*10f0*/  IABS R233, R191 ;  /* 0x000000bf00e97213 */ /* 0x000fe40000000000 */
[----:B------:R-:W-:Y:S02]  /*1100*/  IABS R235, R195 ;  /* 0x000000c300eb7213 */ /* 0x000fe40000000000 */
[----:B------:R-:W-:Y:S01]  /*1110*/  ISETP.GE.AND P3, PT, R202, RZ, PT ;  /* 0x000000ffca00720c */ /* 0x000fe20003f66270 */
[----:B-1----:R-:W1:Y:S01]  /*1120*/  MUFU.RCP R9, R9 ;  /* 0x0000000900097308 */ /* 0x002e620000001000 */
[----:B------:R-:W-:Y:S02]  /*1130*/  IABS R225, R192 ;  /* 0x000000c000e17213 */ /* 0x000fe40000000000 */
[----:B------:R-:W-:Y:S02]  /*1140*/  ISETP.GE.AND P1, PT, R200, RZ, PT ;  /* 0x000000ffc800720c */ /* 0x000fe40003f26270 */
[----:B------:R-:W-:-:S02]  /*1150*/  IABS R223, R193 ;  /* 0x000000c100df7213 */ /* 0x000fc40000000000 */
[----:B------:R-:W-:Y:S01]  /*1160*/  ISETP.GE.AND P4, PT, R201, RZ, PT ;  /* 0x000000ffc900720c */ /* 0x000fe20003f86270 */
[----:B0-----:R-:W-:Y:S01]  /*1170*/  VIADD R12, R3, 0xffffffe ;  /* 0x0ffffffe030c7836 */ /* 0x001fe20000000000 */
[----:B------:R-:W-:Y:S02]  /*1180*/  IABS R3, R203 ;  /* 0x000000cb00037213 */ /* 0x000fe40000000000 */
[----:B------:R-:W-:Y:S01]  /*1190*/  IABS R221, R194 ;  /* 0x000000c200dd7213 */ /* 0x000fe20000000000 */
[----:B------:R0:W2:Y:S01]  /*11a0*/  F2I.FTZ.U32.TRUNC.NTZ R13, R12 ;  /* 0x0000000c000d7305 */ /* 0x0000a2000021f000 */
[----:B------:R-:W-:Y:S02]  /*11b0*/  IABS R219, R14 ;  /* 0x0000000e00db7213 */ /* 0x000fe40000000000 */
[----:B------:R-:W-:Y:S01]  /*11c0*/  IABS R213, R189 ;  /* 0x000000bd00d57213 */ /* 0x000fe20000000000 */
[----:B-1----:R-:W-:Y:S01]  /*11d0*/  VIADD R10, R9, 0xffffffe ;  /* 0x0ffffffe090a7836 */ /* 0x002fe20000000000 */
[----:B------:R-:W-:-:S02]  /*11e0*/  IABS R215, R190 ;  /* 0x000000be00d77213 */ /* 0x000fc40000000000 */
[----:B------:R-:W-:Y:S01]  /*11f0*/  IABS R211, R188 ;  /* 0x000000bc00d37213 */ /* 0x000fe20000000000 */
[----:B------:R1:W3:Y:S01]  /*1200*/  F2I.FTZ.U32.TRUNC.NTZ R11, R10 ;  /* 0x0000000a000b7305 */ /* 0x0002e2000021f000 */
[----:B0-----:R-:W-:Y:S01]  /*1210*/  IMAD.MOV.U32 R12, RZ, RZ, RZ ;  /* 0x000000ffff0c7224 */ /* 0x001fe200078e00ff */
[----:B------:R-:W-:Y:S02]  /*1220*/  IABS R209, R186 ;  /* 0x000000ba00d17213 */ /* 0x000fe40000000000 */
[----:B------:R-:W-:Y:S02]  /*1230*/  IABS R207, R187 ;  /* 0x000000bb00cf7213 */ /* 0x000fe40000000000 */
[----:B------:R-:W-:Y:S01]  /*1240*/  IABS R205, R183 ;  /* 0x000000b700cd7213 */ /* 0x000fe20000000000 */
[----:B--2---:R-:W-:Y:S01]  /*1250*/  IMAD.MOV R25, RZ, RZ, -R13 ;  /* 0x000000ffff197224 */ /* 0x004fe200078e0a0d */
[----:B------:R-:W-:Y:S01]  /*1260*/  IABS R203, R184 ;  /* 0x000000b800cb7213 */ /* 0x000fe20000000000 */
[----:B-1----:R-:W-:Y:S01]  /*1270*/  IMAD.MOV.U32 R10, RZ, RZ, RZ ;  /* 0x000000ffff0a7224 */ /* 0x002fe200078e00ff */
[----:B------:R-:W-:Y:S01]  /*1280*/  IABS R201, R185 ;  /* 0x000000b900c97213 */ /* 0x000fe20000000000 */
[----:B------:R-:W-:Y:S01]  /*1290*/  IMAD R25, R25, R24, RZ ;  /* 0x0000001819197224 */ /* 0x000fe200078e02ff */
[----:B------:R-:W-:-:S02]  /*12a0*/  IABS R27, R147 ;  /* 0x00000093001b7213 */ /* 0x000fc40000000000 */
[----:B------:R-:W-:Y:S01]  /*12b0*/  IABS R29, R149 ;  /* 0x00000095001d7213 */ /* 0x000fe20000000000 */
[----:B------:R-:W-:Y:S01]  /*12c0*/  IMAD.HI.U32 R13, R13, R25, R12 ;  /* 0x000000190d0d7227 */ /* 0x000fe200078e000c */
[----:B------:R-:W-:Y:S02]  /*12d0*/  IABS R31, R105 ;  /* 0x00000069001f7213 */ /* 0x000fe40000000000 */
[----:B------:R-:W-:Y:S01]  /*12e0*/  IABS R33, R99 ;  /* 0x0000006300217213 */ /* 0x000fe20000000000 */
[----:B---3--:R-:W-:Y:S01]  /*12f0*/  IMAD.MOV R9, RZ, RZ, -R11 ;  /* 0x000000ffff097224 */ /* 0x008fe200078e0a0b */
[----:B------:R-:W-:Y:S01]  /*1300*/  IABS R87, R91 ;  /* 0x0000005b00577213 */ /* 0x000fe20000000000 */
[----:B------:R-:W-:Y:S01]  /*1310*/  IMAD.HI.U32 R13, R13, R3, RZ ;  /* 0x000000030d0d7227 */ /* 0x000fe200078e00ff */
[----:B------:R-:W-:Y:S02]  /*1320*/  IABS R85, R89 ;  /* 0x0000005900557213 */ /* 0x000fe40000000000 */
[----:B------:R-:W-:Y:S01]  /*1330*/  IABS R83, R166 ;  /* 0x000000a600537213 */ /* 0x000fe20000000000 */
[----:B------:R-:W-:Y:S01]  /*1340*/  IMAD.MOV R13, RZ, RZ, -R13 ;  /* 0x000000ffff0d7224 */ /* 0x000fe200078e0a0d */
[----:B------:R-:W-:Y:S01]  /*1350*/  IABS R81, R160 ;  /* 0x000000a000517213 */ /* 0x000fe20000000000 */
[----:B------:R-:W-:Y:S01]  /*1360*/  IMAD R9, R9, R6, RZ ;  /* 0x0000000609097224 */ /* 0x000fe200078e02ff */
[----:B------:R-:W-:Y:S01]  /*1370*/  IABS R79, R162 ;  /* 0x000000a2004f7213 */ /* 0x000fe20000000000 */
[----:B------:R-:W-:Y:S01]  /*1380*/  IMAD R3, R24, R13, R3 ;  /* 0x0000000d18037224 */ /* 0x000fe200078e0203 */
[----:B------:R-:W-:Y:S01]  /*1390*/  IABS R77, R164 ;  /* 0x000000a4004d7213 */ /* 0x000fe20000000000 */
[----:B------:R-:W-:Y:S01]  /*13a0*/  IMAD.HI.U32 R9, R11, R9, R10 ;  /* 0x000000090b097227 */ /* 0x000fe200078e000a */
[----:B------:R-:W-:-:S02]  /*13b0*/  IABS R75, R154 ;  /* 0x0000009a004b7213 */ /* 0x000fc40000000000 */
[----:B------:R-:W-:Y:S02]  /*13c0*/  ISETP.GT.U32.AND P0, PT, R24, R3, PT ;  /* 0x000000031800720c */ /* 0x000fe40003f04070 */
[----:B------:R-:W-:Y:S01]  /*13d0*/  IABS R73, R156 ;  /* 0x0000009c00497213 */ /* 0x000fe20000000000 */
[C---:B------:R-:W-:Y:S01]  /*13e0*/  IMAD.HI.U32 R12, R9.reuse, R245, RZ ;  /* 0x000000f5090c7227 */ /* 0x040fe200078e00ff */
[----:B------:R-:W-:Y:S02]  /*13f0*/  IABS R71, R150 ;  /* 0x0000009600477213 */ /* 0x000fe40000000000 */
[----:B------:R-:W-:Y:S01]  /*1400*/  IABS R67, R148 ;  /* 0x0000009400437213 */ /* 0x000fe20000000000 */
[----:B------:R-:W-:Y:S01]  /*1410*/  IMAD.HI.U32 R10, R9, R217, RZ ;  /* 0x000000d9090a7227 */ /* 0x000fe200078e00ff */
[----:B------:R-:W-:Y:S02]  /*1420*/  IABS R69, R152 ;  /* 0x0000009800457213 */ /* 0x000fe40000000000 */
[----:B------:R-:W-:Y:S01]  /*1430*/  IABS R61, R146 ;  /* 0x00000092003d7213 */ /* 0x000fe20000000000 */
[----:B------:R-:W-:Y:S01]  /*1440*/  IMAD.MOV R12, RZ, RZ, -R12 ;  /* 0x000000ffff0c7224 */ /* 0x000fe200078e0a0c */
[----:B------:R-:W-:Y:S01]  /*1450*/  IABS R65, R142 ;  /* 0x0000008e00417213 */ /* 0x000fe20000000000 */
[----:B------:R-:W-:Y:S01]  /*1460*/  @!P0 IMAD.IADD R3, R3, 0x1, -R24 ;  /* 0x0000000103038824 */ /* 0x000fe200078e0a18 */
[----:B------:R-:W-:Y:S01]  /*1470*/  IABS R63, R144 ;  /* 0x00000090003f7213 */ /* 0x000fe20000000000 */
[----:B------:R-:W-:Y:S01]  /*1480*/  IMAD.MOV R10, RZ, RZ, -R10 ;  /* 0x000000ffff0a7224 */ /* 0x000fe200078e0a0a */
[----:B------:R-:W-:Y:S01]  /*1490*/  IABS R59, R2 ;  /* 0x00000002003b7213 */ /* 0x000fe20000000000 */
[----:B------:R-:W-:Y:S01]  /*14a0*/  IMAD R245, R6, R12, R245 ;  /* 0x0000000c06f57224 */ /* 0x000fe200078e02f5 */
[----:B------:R-:W-:Y:S01]  /*14b0*/  ISETP.GT.U32.AND P6, PT, R24, R3, PT ;  /* 0x000000031800720c */ /* 0x000fe20003fc4070 */
[C---:B------:R-:W-:Y:S01]  /*14c0*/  IMAD R217, R6.reuse, R10, R217 ;  /* 0x0000000a06d97224 */ /* 0x040fe200078e02d9 */
[----:B------:R-:W-:Y:S01]  /*14d0*/  IABS R57, R140 ;  /* 0x0000008c00397213 */ /* 0x000fe20000000000 */
[----:B------:R-:W-:Y:S01]  /*14e0*/  IMAD.HI.U32 R10, R9, R227, RZ ;  /* 0x000000e3090a7227 */ /* 0x000fe200078e00ff */
[----:B------:R-:W-:-:S02]  /*14f0*/  ISETP.GT.U32.AND P0, PT, R6, R245, PT ;  /* 0x000000f50600720c */ /* 0x000fc40003f04070 */
[----:B------:R-:W-:Y:S01]  /*1500*/  ISETP.GT.U32.AND P5, PT, R6, R217, PT ;  /* 0x000000d90600720c */ /* 0x000fe20003fa4070 */
[----:B------:R-:W-:Y:S01]  /*1510*/  IMAD.HI.U32 R11, R9, R243, RZ ;  /* 0x000000f3090b7227 */ /* 0x000fe200078e00ff */
[----:B------:R-:W-:Y:S02]  /*1520*/  IABS R53, R138 ;  /* 0x0000008a00357213 */ /* 0x000fe40000000000 */
[----:B------:R-:W-:Y:S01]  /*1530*/  IABS R51, R132 ;  /* 0x0000008400337213 */ /* 0x000fe20000000000 */
[----:B------:R-:W-:Y:S01]  /*1540*/  IMAD.MOV R13, RZ, RZ, -R10 ;  /* 0x000000ffff0d7224 */ /* 0x000fe200078e0a0a */
[----:B------:R-:W-:Y:S01]  /*1550*/  IABS R49, R134 ;  /* 0x0000008600317213 */ /* 0x000fe20000000000 */
[----:B------:R-:W-:Y:S01]  /*1560*/  @!P6 IMAD.IADD R3, R3, 0x1, -R24 ;  /* 0x000000010303e824 */ /* 0x000fe200078e0a18 */
[----:B------:R-:W-:Y:S01]  /*1570*/  ISETP.NE.AND P6, PT, R158, RZ, PT ;  /* 0x000000ff9e00720c */ /* 0x000fe20003fc5270 */
[----:B------:R-:W-:Y:S01]  /*1580*/  IMAD.MOV R11, RZ, RZ, -R11 ;  /* 0x000000ffff0b7224 */ /* 0x000fe200078e0a0b */
[----:B------:R-:W-:Y:S01]  /*1590*/  IABS R24, R172 ;  /* 0x000000ac00187213 */ /* 0x000fe20000000000 */
[--C-:B------:R-:W-:Y:S01]  /*15a0*/  @!P0 IMAD.IADD R245, R245, 0x1, -R6.reuse ;  /* 0x00000001f5f58824 */ /* 0x100fe200078e0a06 */
[----:B------:R-:W-:Y:S01]  /*15b0*/  IABS R55, R136 ;  /* 0x0000008800377213 */ /* 0x000fe20000000000 */
[----:B------:R-:W-:Y:S01]  /*15c0*/  @!P5 IMAD.IADD R217, R217, 0x1, -R6 ;  /* 0x00000001d9d9d824 */ /* 0x000fe200078e0a06 */
[----:B------:R-:W-:Y:S01]  /*15d0*/  IABS R45, R126 ;  /* 0x0000007e002d7213 */ /* 0x000fe20000000000 */
[C---:B------:R-:W-:Y:S01]  /*15e0*/  IMAD R227, R6.reuse, R13, R227 ;  /* 0x0000000d06e37224 */ /* 0x040fe200078e02e3 */
[C---:B------:R-:W-:Y:S01]  /*15f0*/  ISETP.GT.U32.AND P5, PT, R6.reuse, R245, PT ;  /* 0x000000f50600720c */ /* 0x040fe20003fa4070 */
[C---:B------:R-:W-:Y:S01]  /*1600*/  IMAD R243, R6.reuse, R11, R243 ;  /* 0x0000000b06f37224 */ /* 0x040fe200078e02f3 */
[----:B------:R-:W-:Y:S01]  /*1610*/  ISETP.GT.U32.AND P0, PT, R6, R217, PT ;  /* 0x000000d90600720c */ /* 0x000fe20003f04070 */
[----:B------:R-:W-:Y:S01]  /*1620*/  IMAD.HI.U32 R11, R9, R231, RZ ;  /* 0x000000e7090b7227 */ /* 0x000fe200078e00ff */
[----:B------:R-:W-:-:S02]  /*1630*/  IABS R47, R130 ;  /* 0x00000082002f7213 */ /* 0x000fc40000000000 */
[----:B------:R-:W-:Y:S01]  /*1640*/  IABS R41, R124 ;  /* 0x0000007c00297213 */ /* 0x000fe20000000000 */
[C---:B------:R-:W-:Y:S01]  /*1650*/  IMAD.HI.U32 R12, R9.reuse, R241, RZ ;  /* 0x000000f1090c7227 */ /* 0x040fe200078e00ff */
[----:B------:R-:W-:Y:S02]  /*1660*/  IABS R39, R122 ;  /* 0x0000007a00277213 */ /* 0x000fe40000000000 */
[----:B------:R-:W-:Y:S01]  /*1670*/  IABS R43, R128 ;  /* 0x00000080002b7213 */ /* 0x000fe20000000000 */
[----:B------:R-:W-:Y:S01]  /*1680*/  @!P2 IMAD.MOV R3, RZ, RZ, -R3 ;  /* 0x000000ffff03a224 */ /* 0x000fe200078e0a03 */
[----:B------:R-:W-:Y:S01]  /*1690*/  @!P6 LOP3.LUT R3, RZ, R158, RZ, 0x33, !PT ;  /* 0x0000009eff03e212 */ /* 0x000fe200078e33ff */
[----:B------:R-:W-:Y:S01]  /*16a0*/  IMAD.MOV R11, RZ, RZ, -R11 ;  /* 0x000000ffff0b7224 */ /* 0x000fe200078e0a0b */
[C---:B------:R-:W-:Y:S01]  /*16b0*/  ISETP.GT.U32.AND P6, PT, R6.reuse, R227, PT ;  /* 0x000000e30600720c */ /* 0x040fe20003fc4070 */
[----:B------:R-:W-:Y:S01]  /*16c0*/  IMAD.HI.U32 R10, R9, R237, RZ ;  /* 0x000000ed090a7227 */ /* 0x000fe200078e00ff */
[----:B------:R-:W-:-:S02]  /*16d0*/  ISETP.GT.U32.AND P2, PT, R6, R243, PT ;  /* 0x000000f30600720c */ /* 0x000fc40003f44070 */
[----:B------:R-:W-:Y:S01]  /*16e0*/  IABS R37, R118 ;  /* 0x0000007600257213 */ /* 0x000fe20000000000 */
[----:B------:R-:W-:Y:S01]  /*16f0*/  IMAD.MOV R12, RZ, RZ, -R12 ;  /* 0x000000ffff0c7224 */ /* 0x000fe200078e0a0c */
[----:B------:R-:W-:Y:S01]  /*1700*/  IABS R35, R120 ;  /* 0x0000007800237213 */ /* 0x000fe20000000000 */
[C---:B------:R-:W-:Y:S01]  /*1710*/  IMAD R231, R6.reuse, R11, R231 ;  /* 0x0000000b06e77224 */ /* 0x040fe200078e02e7 */
[----:B------:R-:W-:Y:S01]  /*1720*/  IABS R229, R98 ;  /* 0x0000006200e57213 */ /* 0x000fe20000000000 */
[----:B------:R-:W-:Y:S01]  /*1730*/  IMAD.MOV R10, RZ, RZ, -R10 ;  /* 0x000000ffff0a7224 */ /* 0x000fe200078e0a0a */
[----:B------:R-:W-:Y:S01]  /*1740*/  IABS R239, R102 ;  /* 0x0000006600ef7213 */ /* 0x000fe20000000000 */
[C---:B------:R-:W-:Y:S01]  /*1750*/  IMAD R241, R6.reuse, R12, R241 ;  /* 0x0000000c06f17224 */ /* 0x040fe200078e02f1 */
[----:B------:R-:W-:Y:S01]  /*1760*/  IABS R249, R106 ;  /* 0x0000006a00f97213 */ /* 0x000fe20000000000 */
[C---:B------:R-:W-:Y:S01]  /*1770*/  IMAD R237, R6.reuse, R10, R237 ;  /* 0x0000000a06ed7224 */ /* 0x040fe200078e02ed */
[----:B------:R-:W-:Y:S01]  /*1780*/  IABS R251, R104 ;  /* 0x0000006800fb7213 */ /* 0x000fe20000000000 */
[--C-:B------:R-:W-:Y:S01]  /*1790*/  @!P5 IMAD.IADD R245, R245, 0x1, -R6.reuse ;  /* 0x00000001f5f5d824 */ /* 0x100fe200078e0a06 */
[C---:B------:R-:W-:Y:S01]  /*17a0*/  ISETP.GT.U32.AND P5, PT, R6.reuse, R231, PT ;  /* 0x000000e70600720c */ /* 0x040fe20003fa4070 */
[--C-:B------:R-:W-:Y:S01]  /*17b0*/  @!P0 IMAD.IADD R217, R217, 0x1, -R6.reuse ;  /* 0x00000001d9d98824 */ /* 0x100fe200078e0a06 */
[C---:B------:R-:W-:Y:S01]  /*17c0*/  ISETP.GT.U32.AND P0, PT, R6.reuse, R241, PT ;  /* 0x000000f10600720c */ /* 0x040fe20003f04070 */
[--C-:B------:R-:W-:Y:S01]  /*17d0*/  @!P6 IMAD.IADD R227, R227, 0x1, -R6.reuse ;  /* 0x00000001e3e3e824 */ /* 0x100fe200078e0a06 */
[----:B------:R-:W-:Y:S01]  /*17e0*/  ISETP.GT.U32.AND P6, PT, R6, R237, PT ;  /* 0x000000ed0600720c */ /* 0x000fe20003fc4070 */
[----:B------:R-:W-:Y:S01]  /*17f0*/  @!P2 IMAD.IADD R243, R243, 0x1, -R6 ;  /* 0x00000001f3f3a824 */ /* 0x000fe200078e0a06 */
[----:B------:R-:W-:Y:S01]  /*1800*/  ISETP.GE.AND P2, PT, R0, RZ, PT ;  /* 0x000000ff0000720c */ /* 0x000fe20003f46270 */
[----:B------:R-:W-:Y:S01]  /*1810*/  IMAD.HI.U32 R10, R9, R247, RZ ;  /* 0x000000f7090a7227 */ /* 0x000fe200078e00ff */
[----:B------:R-:W-:-:S02]  /*1820*/  IABS R26, R92 ;  /* 0x0000005c001a7213 */ /* 0x000fc40000000000 */
[----:B------:R-:W-:Y:S01]  /*1830*/  IABS R28, R94 ;  /* 0x0000005e001c7213 */ /* 0x000fe20000000000 */
[----:B------:R-:W-:Y:S02]  /*1840*/  IMAD.MOV R12, RZ, RZ, -R10 ;  /* 0x000000ffff0c7224 */ /* 0x000fe400078e0a0a */
[--C-:B------:R-:W-:Y:S01]  /*1850*/  @!P5 IMAD.IADD R231, R231, 0x1, -R6.reuse ;  /* 0x00000001e7e7d824 */ /* 0x100fe200078e0a06 */
[C---:B------:R-:W-:Y:S01]  /*1860*/  ISETP.GT.U32.AND P5, PT, R6.reuse, R243, PT ;  /* 0x000000f30600720c */ /* 0x040fe20003fa4070 */
[--C-:B------:R-:W-:Y:S02]  /*1870*/  @!P0 IMAD.IADD R241, R241, 0x1, -R6.reuse ;  /* 0x00000001f1f18824 */ /* 0x100fe400078e0a06 */
[----:B------:R-:W-:Y:S01]  /*1880*/  @!P6 IMAD.IADD R237, R237, 0x1, -R6 ;  /* 0x00000001edede824 */ /* 0x000fe200078e0a06 */
[C---:B------:R-:W-:Y:S01]  /*1890*/  ISETP.GT.U32.AND P0, PT, R6.reuse, R231, PT ;  /* 0x000000e70600720c */ /* 0x040fe20003f04070 */
[----:B------:R-:W-:Y:S01]  /*18a0*/  IMAD.HI.U32 R10, R9, R233, RZ ;  /* 0x000000e9090a7227 */ /* 0x000fe200078e00ff */
[----:B------:R-:W-:-:S03]  /*18b0*/  ISETP.GT.U32.AND P6, PT, R6, R241, PT ;  /* 0x000000f10600720c */ /* 0x000fc60003fc4070 */
[C---:B------:R-:W-:Y:S02]  /*18c0*/  IMAD R247, R6.reuse, R12, R247 ;  /* 0x0000000c06f77224 */ /* 0x040fe400078e02f7 */
[----:B------:R-:W-:Y:S02]  /*18d0*/  IMAD.MOV R10, RZ, RZ, -R10 ;  /* 0x000000ffff0a7224 */ /* 0x000fe400078e0a0a */
[----:B------:R-:W-:Y:S01]  /*18e0*/  @!P2 IMAD.MOV R245, RZ, RZ, -R245 ;  /* 0x000000fffff5a224 */ /* 0x000fe200078e0af5 */
[C---:B------:R-:W-:Y:S01]  /*18f0*/  ISETP.GT.U32.AND P2, PT, R6.reuse, R227, PT ;  /* 0x000000e30600720c */ /* 0x040fe20003f44070 */
[C---:B------:R-:W-:Y:S02]  /*1900*/  IMAD R233, R6.reuse, R10, R233 ;  /* 0x0000000a06e97224 */ /* 0x040fe400078e02e9 */
[----:B------:R-:W-:Y:S01]  /*1910*/  @!P5 IMAD.IADD R243, R243, 0x1, -R6 ;  /* 0x00000001f3f3d824 */ /* 0x000fe200078e0a06 */
[----:B------:R-:W-:Y:S01]  /*1920*/  ISETP.GT.U32.AND P5, PT, R6, R247, PT ;  /* 0x000000f70600720c */ /* 0x000fe20003fa4070 */
[----:B------:R-:W-:-:S04]  /*1930*/  IMAD.HI.U32 R11, R9, R235, RZ ;  /* 0x000000eb090b7227 */ /* 0x000fc800078e00ff */
[----:B------:R-:W-:Y:S01]  /*1940*/  @!P6 IMAD.IADD R241, R241, 0x1, -R6 ;  /* 0x00000001f1f1e824 */ /* 0x000fe200078e0a06 */
[----:B------:R-:W-:Y:S01]  /*1950*/  ISETP.GT.U32.AND P6, PT, R6, R233, PT ;  /* 0x000000e90600720c */ /* 0x000fe20003fc4070 */
[----:B------:R-:W-:Y:S02]  /*1960*/  IMAD.MOV R11, RZ, RZ, -R11 ;  /* 0x000000ffff0b7224 */ /* 0x000fe400078e0a0b */
[----:B------:R-:W-:-:S04]  /*1970*/  IMAD.HI.U32 R10, R9, R225, RZ ;  /* 0x000000e1090a7227 */ /* 0x000fc800078e00ff */
[C---:B------:R-:W-:Y:S02]  /*1980*/  IMAD R235, R6.reuse, R11, R235 ;  /* 0x0000000b06eb7224 */ /* 0x040fe400078e02eb */
[--C-:B------:R-:W-:Y:S02]  /*1990*/  @!P2 IMAD.IADD R227, R227, 0x1, -R6.reuse ;  /* 0x00000001e3e3a824 */ /* 0x100fe400078e0a06 */
[--C-:B------:R-:W-:Y:S01]  /*19a0*/  @!P0 IMAD.IADD R231, R231, 0x1, -R6.reuse ;  /* 0x00000001e7e78824 */ /* 0x100fe200078e0a06 */
[C---:B------:R-:W-:Y:S01]  /*19b0*/  ISETP.GT.U32.AND P2, PT, R6.reuse, R235, PT ;  /* 0x000000eb0600720c */ /* 0x040fe20003f44070 */
[----:B------:R-:W-:Y:S01]  /*19c0*/  @!P5 IMAD.IADD R247, R247, 0x1, -R6 ;  /* 0x00000001f7f7d824 */ /* 0x000fe200078e0a06 */
[----:B------:R-:W-:Y:S01]  /*19d0*/  ISETP.GE.AND P0, PT, R199, RZ, PT ;  /* 0x000000ffc700720c */ /* 0x000fe20003f06270 */
[----:B------:R-:W-:Y:S01]  /*19e0*/  @!P3 IMAD.MOV R217, RZ, RZ, -R217 ;  /* 0x000000ffffd9b224 */ /* 0x000fe200078e0ad9 */
[----:B------:R-:W-:Y:S01]  /*19f0*/  ISETP.GT.U32.AND P3, PT, R6, R237, PT ;  /* 0x000000ed0600720c */ /* 0x000fe20003f64070 */
[----:B------:R-:W-:Y:S01]  /*1a00*/  IMAD.MOV R10, RZ, RZ, -R10 ;  /* 0x000000ffff0a7224 */ /* 0x000fe200078e0a0a */
[----:B------:R-:W-:Y:S01]  /*1a10*/  ISETP.GE.AND P5, PT, R196, RZ, PT ;  /* 0x000000ffc400720c */ /* 0x000fe20003fa6270 */
[----:B------:R-:W-:Y:S01]  /*1a20*/  @!P6 IMAD.IADD R233, R233, 0x1, -R6 ;  /* 0x00000001e9e9e824 */ /* 0x000fe200078e0a06 */
[C---:B------:R-:W-:Y:S01]  /*1a30*/  ISETP.GT.U32.AND P6, PT, R6.reuse, R247, PT ;  /* 0x000000f70600720c */ /* 0x040fe20003fc4070 */
[----:B------:R-:W-:Y:S01]  /*1a40*/  IMAD R225, R6, R10, R225 ;  /* 0x0000000a06e17224 */ /* 0x000fe200078e02e1 */
[----:B------:R-:W-:Y:S01]  /*1a50*/  IABS R199, R182 ;  /* 0x000000b600c77213 */ /* 0x000fe20000000000 */
[----:B------:R-:W-:-:S04]  /*1a60*/  IMAD.HI.U32 R11, R9, R223, RZ ;  /* 0x000000df090b7227 */ /* 0x000fc800078e00ff */
[----:B------:R-:W-:Y:S01]  /*1a70*/  @!P1 IMAD.MOV R227, RZ, RZ, -R227 ;  /* 0x000000ffffe39224 */ /* 0x000fe200078e0ae3 */
[----:B------:R-:W-:Y:S01]  /*1a80*/  ISETP.GT.U32.AND P1, PT, R6, R225, PT ;  /* 0x000000e10600720c */ /* 0x000fe20003f24070 */
[----:B------:R-:W-:Y:S02]  /*1a90*/  IMAD.MOV R11, RZ, RZ, -R11 ;  /* 0x000000ffff0b7224 */ /* 0x000fe400078e0a0b */
[--C-:B------:R-:W-:Y:S01]  /*1aa0*/  @!P2 IMAD.IADD R235, R235, 0x1, -R6.reuse ;  /* 0x00000001ebeba824 */ /* 0x100fe200078e0a06 */
[----:B------:R-:W-:Y:S01]  /*1ab0*/  ISETP.GE.AND P2, PT, R198, RZ, PT ;  /* 0x000000ffc600720c */ /* 0x000fe20003f46270 */
[----:B------:R-:W-:Y:S01]  /*1ac0*/  @!P0 IMAD.MOV R231, RZ, RZ, -R231 ;  /* 0x000000ffffe78224 */ /* 0x000fe200078e0ae7 */
[C---:B------:R-:W-:Y:S01]  /*1ad0*/  ISETP.GT.U32.AND P0, PT, R6.reuse, R233, PT ;  /* 0x000000e90600720c */ /* 0x040fe20003f04070 */
[--C-:B------:R-:W-:Y:S01]  /*1ae0*/  @!P3 IMAD.IADD R237, R237, 0x1, -R6.reuse ;  /* 0x00000001ededb824 */ /* 0x100fe200078e0a06 */
[----:B------:R-:W-:Y:S01]  /*1af0*/  ISETP.GE.AND P3, PT, R197, RZ, PT ;  /* 0x000000ffc500720c */ /* 0x000fe20003f66270 */
[C---:B------:R-:W-:Y:S01]  /*1b00*/  IMAD R223, R6.reuse, R11, R223 ;  /* 0x0000000b06df7224 */ /* 0x040fe200078e02df */
[----:B------:R-:W-:Y:S01]  /*1b10*/  IABS R197, R180 ;  /* 0x000000b400c57213 */ /* 0x000fe20000000000 */
[----:B------:R-:W-:Y:S01]  /*1b20*/  @!P4 IMAD.MOV R243, RZ, RZ, -R243 ;  /* 0x000000fffff3c224 */ /* 0x000fe200078e0af3 */
[----:B------:R-:W-:Y:S01]  /*1b30*/  ISETP.GT.U32.AND P4, PT, R6, R235, PT ;  /* 0x000000eb0600720c */ /* 0x000fe20003f84070 */
[----:B------:R-:W-:Y:S01]  /*1b40*/  @!P6 IMAD.IADD R247, R247, 0x1, -R6 ;  /* 0x00000001f7f7e824 */ /* 0x000fe200078e0a06 */
[----:B------:R-:W-:Y:S01]  /*1b50*/  ISETP.GE.AND P6, PT, R191, RZ, PT ;  /* 0x000000ffbf00720c */ /* 0x000fe20003fc6270 */
[----:B------:R-:W-:Y:S01]  /*1b60*/  IMAD.HI.U32 R10, R9, R221, RZ ;  /* 0x000000dd090a7227 */ /* 0x000fe200078e00ff */
[----:B------:R-:W-:-:S03]  /*1b70*/  IABS R191, R178 ;  /* 0x000000b200bf7213 */ /* 0x000fc60000000000 */
[----:B------:R-:W-:Y:S01]  /*1b80*/  @!P5 IMAD.MOV R237, RZ, RZ, -R237 ;  /* 0x000000ffffedd224 */ /* 0x000fe200078e0aed */
[----:B------:R-:W-:Y:S01]  /*1b90*/  ISETP.GT.U32.AND P5, PT, R6, R223, PT ;  /* 0x000000df0600720c */ /* 0x000fe20003fa4070 */
[----:B------:R-:W-:Y:S02]  /*1ba0*/  IMAD.MOV R10, RZ, RZ, -R10 ;  /* 0x000000ffff0a7224 */ /* 0x000fe400078e0a0a */
[--C-:B------:R-:W-:Y:S01]  /*1bb0*/  @!P1 IMAD.IADD R225, R225, 0x1, -R6.reuse ;  /* 0x00000001e1e19824 */ /* 0x100fe200078e0a06 */
[----:B------:R-:W-:Y:S01]  /*1bc0*/  ISETP.GE.AND P1, PT, R194, RZ, PT ;  /* 0x000000ffc200720c */ /* 0x000fe20003f26270 */
[--C-:B------:R-:W-:Y:S01]  /*1bd0*/  @!P0 IMAD.IADD R233, R233, 0x1, -R6.reuse ;  /* 0x00000001e9e98824 */ /* 0x100fe200078e0a06 */
[----:B------:R-:W-:Y:S01]  /*1be0*/  ISETP.GE.AND P0, PT, R193, RZ, PT ;  /* 0x000000ffc100720c */ /* 0x000fe20003f06270 */
[C---:B------:R-:W-:Y:S01]  /*1bf0*/  IMAD R221, R6.reuse, R10, R221 ;  /* 0x0000000a06dd7224 */ /* 0x040fe200078e02dd */
[----:B------:R-:W-:Y:S01]  /*1c00*/  IABS R193, R177 ;  /* 0x000000b100c17213 */ /* 0x000fe20000000000 */
[----:B------:R-:W-:Y:S01]  /*1c10*/  @!P2 IMAD.MOV R247, RZ, RZ, -R247 ;  /* 0x000000fffff7a224 */ /* 0x000fe200078e0af7 */
[----:B------:R-:W-:Y:S01]  /*1c20*/  ISETP.GT.U32.AND P2, PT, R6, R225, PT ;  /* 0x000000e10600720c */ /* 0x000fe20003f44070 */
[--C-:B------:R-:W-:Y:S01]  /*1c30*/  @!P4 IMAD.IADD R235, R235, 0x1, -R6.reuse ;  /* 0x00000001ebebc824 */ /* 0x100fe200078e0a06 */
[----:B------:R-:W-:Y:S01]  /*1c40*/  ISETP.GE.AND P4, PT, R192, RZ, PT ;  /* 0x000000ffc000720c */ /* 0x000fe20003f86270 */
[----:B------:R-:W-:Y:S01]  /*1c50*/  @!P6 IMAD.MOV R233, RZ, RZ, -R233 ;  /* 0x000000ffffe9e224 */ /* 0x000fe200078e0ae9 */
[----:B------:R-:W-:Y:S01]  /*1c60*/  ISETP.GT.U32.AND P6, PT, R6, R221, PT ;  /* 0x000000dd0600720c */ /* 0x000fe20003fc4070 */
[----:B------:R-:W-:-:S02]  /*1c70*/  @!P5 IMAD.IADD R223, R223, 0x1, -R6 ;  /* 0x00000001dfdfd824 */ /* 0x000fc400078e0a06 */
[----:B------:R-:W-:-:S03]  /*1c80*/  IMAD.HI.U32 R10, R9, R219, RZ ;  /* 0x000000db090a7227 */ /* 0x000fc600078e00ff */
[----:B------:R-:W-:Y:S01]  /*1c90*/  ISETP.GT.U32.AND P5, PT, R6, R223, PT ;  /* 0x000000df0600720c */ /* 0x000fe20003fa4070 */
[----:B------:R-:W-:Y:S02]  /*1ca0*/  IMAD.MOV R12, RZ, RZ, -R10 ;  /* 0x000000ffff0c7224 */ /* 0x000fe400078e0a0a */
[----:B------:R-:W-:-:S04]  /*1cb0*/  IMAD.HI.U32 R10, R9, R213, RZ ;  /* 0x000000d5090a7227 */ /* 0x000fc800078e00ff */
[----:B------:R-:W-:Y:S01]  /*1cc0*/  @!P2 IMAD.IADD R225, R225, 0x1, -R6 ;  /* 0x00000001e1e1a824 */ /* 0x000fe200078e0a06 */
[----:B------:R-:W-:Y:S01]  /*1cd0*/  ISETP.GE.AND P2, PT, R190, RZ, PT ;  /* 0x000000ffbe00720c */ /* 0x000fe20003f46270 */
[----:B------:R-:W-:Y:S02]  /*1ce0*/  IMAD R219, R6, R12, R219 ;  /* 0x0000000c06db7224 */ /* 0x000fe400078e02db */
[----:B------:R-:W-:Y:S02]  /*1cf0*/  IMAD.MOV R10, RZ, RZ, -R10 ;  /* 0x000000ffff0a7224 */ /* 0x000fe400078e0a0a */
[----:B------:R-:W-:-:S04]  /*1d00*/  IMAD.HI.U32 R11, R9, R215, RZ ;  /* 0x000000d7090b7227 */ /* 0x000fc800078e00ff */
[----:B------:R-:W-:Y:S02]  /*1d10*/  @!P6 IMAD.IADD R221, R221, 0x1, -R6 ;  /* 0x00000001dddde824 */ /* 0x000fe400078e0a06 */
[----:B------:R-:W-:Y:S01]  /*1d20*/  @!P4 IMAD.MOV R225, RZ, RZ, -R225 ;  /* 0x000000ffffe1c224 */ /* 0x000fe200078e0ae1 */
[C---:B------:R-:W-:Y:S01]  /*1d30*/  ISETP.GT.U32.AND P4, PT, R6.reuse, R219, PT ;  /* 0x000000db0600720c */ /* 0x040fe20003f84070 */
[C---:B------:R-:W-:Y:S01]  /*1d40*/  IMAD R213, R6.reuse, R10, R213 ;  /* 0x0000000a06d57224 */ /* 0x040fe200078e02d5 */
[----:B------:R-:W-:Y:S01]  /*1d50*/  ISETP.GT.U32.AND P6, PT, R6, R221, PT ;  /* 0x000000dd0600720c */ /* 0x000fe20003fc4070 */
[----:B------:R-:W-:Y:S02]  /*1d60*/  IMAD.MOV R11, RZ, RZ, -R11 ;  /* 0x000000ffff0b7224 */ /* 0x000fe400078e0a0b */
[----:B------:R-:W-:-:S04]  /*1d70*/  IMAD.HI.U32 R10, R9, R211, RZ ;  /* 0x000000d3090a7227 */ /* 0x000fc800078e00ff */
[----:B------:R-:W-:Y:S01]  /*1d80*/  @!P5 IMAD.IADD R223, R223, 0x1, -R6 ;  /* 0x00000001dfdfd824 */ /* 0x000fe200078e0a06 */
[----:B------:R-:W-:Y:S01]  /*1d90*/  ISETP.GE.AND P5, PT, R189, RZ, PT ;  /* 0x000000ffbd00720c */ /* 0x000fe20003fa6270 */
[C---:B------:R-:W-:Y:S01]  /*1da0*/  IMAD R215, R6.reuse, R11, R215 ;  /* 0x0000000b06d77224 */ /* 0x040fe200078e02d7 */
[----:B------:R-:W-:Y:S01]  /*1db0*/  IABS R189, R179 ;  /* 0x000000b300bd7213 */ /* 0x000fe20000000000 */
[----:B------:R-:W-:Y:S02]  /*1dc0*/  IMAD.MOV R10, RZ, RZ, -R10 ;  /* 0x000000ffff0a7224 */ /* 0x000fe400078e0a0a */
[----:B------:R-:W-:Y:S01]  /*1dd0*/  @!P0 IMAD.MOV R223, RZ, RZ, -R223 ;  /* 0x000000ffffdf8224 */ /* 0x000fe200078e0adf */
[C---:B------:R-:W-:Y:S01]  /*1de0*/  ISETP.GT.U32.AND P0, PT, R6.reuse, R215, PT ;  /* 0x000000d70600720c */ /* 0x040fe20003f04070 */
[----:B------:R-:W-:Y:S02]  /*1df0*/  IMAD R211, R6, R10, R211 ;  /* 0x0000000a06d37224 */ /* 0x000fe400078e02d3 */
[----:B------:R-:W-:-:S02]  /*1e00*/  @!P4 IMAD.IADD R219, R219, 0x1, -R6 ;  /* 0x00000001dbdbc824 */ /* 0x000fc400078e0a06 */
[----:B------:R-:W-:Y:S01]  /*1e10*/  @!P6 IMAD.IADD R221, R221, 0x1, -R6 ;  /* 0x00000001dddde824 */ /* 0x000fe200078e0a06 */
[C---:B------:R-:W-:Y:S01]  /*1e20*/  ISETP.GT.U32.AND P4, PT, R6.reuse, R211, PT ;  /* 0x000000d30600720c */ /* 0x040fe20003f84070 */
[----:B------:R-:W-:Y:S01]  /*1e30*/  IMAD.HI.U32 R10, R9, R209, RZ ;  /* 0x000000d1090a7227 */ /* 0x000fe200078e00ff */
[----:B------:R-:W-:-:S03]  /*1e40*/  ISETP.GT.U32.AND P6, PT, R6, R213, PT ;  /* 0x000000d50600720c */ /* 0x000fc60003fc4070 */
[----:B------:R-:W-:Y:S02]  /*1e50*/  @!P1 IMAD.MOV R221, RZ, RZ, -R221 ;  /* 0x000000ffffdd9224 */ /* 0x000fe400078e0add */
[----:B------:R-:W-:Y:S01]  /*1e60*/  @!P0 IMAD.IADD R215, R215, 0x1, -R6 ;  /* 0x00000001d7d78824 */ /* 0x000fe200078e0a06 */
[C---:B------:R-:W-:Y:S01]  /*1e70*/  ISETP.GT.U32.AND P0, PT, R6.reuse, R219, PT ;  /* 0x000000db0600720c */ /* 0x040fe20003f04070 */
[----:B------:R-:W-:Y:S02]  /*1e80*/  IMAD.MOV R10, RZ, RZ, -R10 ;  /* 0x000000ffff0a7224 */ /* 0x000fe400078e0a0a */
[----:B------:R-:W-:Y:S01]  /*1e90*/  IMAD.HI.U32 R11, R9, R207, RZ ;  /* 0x000000cf090b7227 */ /* 0x000fe200078e00ff */
[----:B------:R-:W-:-:S03]  /*1ea0*/  ISETP.GT.U32.AND P1, PT, R6, R215, PT ;  /* 0x000000d70600720c */ /* 0x000fc60003f24070 */
[--C-:B------:R-:W-:Y:S02]  /*1eb0*/  @!P4 IMAD.IADD R211, R211, 0x1, -R6.reuse ;  /* 0x00000001d3d3c824 */ /* 0x100fe400078e0a06 */
[----:B------:R-:W-:Y:S02]  /*1ec0*/  @!P6 IMAD.IADD R213, R213, 0x1, -R6 ;  /* 0x00000001d5d5e824 */ /* 0x000fe400078e0a06 */
[C---:B------:R-:W-:Y:S01]  /*1ed0*/  IMAD R209, R6.reuse, R10, R209 ;  /* 0x0000000a06d17224 */ /* 0x040fe200078e02d1 */
[C---:B------:R-:W-:Y:S01]  /*1ee0*/  ISETP.GT.U32.AND P4, PT, R6.reuse, R211, PT ;  /* 0x000000d30600720c */ /* 0x040fe20003f84070 */
[----:B------:R-:W-:Y:S01]  /*1ef0*/  IMAD.MOV R11, RZ, RZ, -R11 ;  /* 0x000000ffff0b7224 */ /* 0x000fe200078e0a0b */
[----:B------:R-:W-:Y:S01]  /*1f00*/  ISETP.GT.U32.AND P6, PT, R6, R213, PT ;  /* 0x000000d50600720c */ /* 0x000fe20003fc4070 */
[----:B------:R-:W-:-:S04]  /*1f10*/  IMAD.HI.U32 R10, R9, R205, RZ ;  /* 0x000000cd090a7227 */ /* 0x000fc800078e00ff */
[C---:B------:R-:W-:Y:S02]  /*1f20*/  IMAD R207, R6.reuse, R11, R207 ;  /* 0x0000000b06cf7224 */ /* 0x040fe400078e02cf */
[----:B------:R-:W-:Y:S02]  /*1f30*/  IMAD.MOV R10, RZ, RZ, -R10 ;  /* 0x000000ffff0a7224 */ /* 0x000fe400078e0a0a */
[--C-:B------:R-:W-:Y:S01]  /*1f40*/  @!P1 IMAD.IADD R215, R215, 0x1, -R6.reuse ;  /* 0x00000001d7d79824 */ /* 0x100fe200078e0a06 */
[C---:B------:R-:W-:Y:S01]  /*1f50*/  ISETP.GT.U32.AND P1, PT, R6.reuse, R207, PT ;  /* 0x000000cf0600720c */ /* 0x040fe20003f24070 */
[C---:B------:R-:W-:Y:S02]  /*1f60*/  IMAD R205, R6.reuse, R10, R205 ;  /* 0x0000000a06cd7224 */ /* 0x040fe400078e02cd */
[--C-:B------:R-:W-:Y:S02]  /*1f70*/  @!P4 IMAD.IADD R211, R211, 0x1, -R6.reuse ;  /* 0x00000001d3d3c824 */ /* 0x100fe400078e0a06 */
[----:B------:R-:W-:Y:S01]  /*1f80*/  @!P6 IMAD.IADD R213, R213, 0x1, -R6 ;  /* 0x00000001d5d5e824 */ /* 0x000fe200078e0a06 */
[----:B------:R-:W-:Y:S01]  /*1f90*/  ISETP.GT.U32.AND P4, PT, R6, R205, PT ;  /* 0x000000cd0600720c */ /* 0x000fe20003f84070 */
[----:B------:R-:W-:Y:S01]  /*1fa0*/  IMAD.HI.U32 R10, R9, R203, RZ ;  /* 0x000000cb090a7227 */ /* 0x000fe200078e00ff */
[----:B------:R-:W-:-:S03]  /*1fb0*/  ISETP.GE.AND P6, PT, R188, RZ, PT ;  /* 0x000000ffbc00720c */ /* 0x000fc60003fc6270 */
[----:B------:R-:W-:Y:S02]  /*1fc0*/  IMAD.MOV R10, RZ, RZ, -R10 ;  /* 0x000000ffff0a7224 */ /* 0x000fe400078e0a0a */
[----:B------:R-:W-:Y:S01]  /*1fd0*/  @!P1 IMAD.IADD R207, R207, 0x1, -R6 ;  /* 0x00000001cfcf9824 */ /* 0x000fe200078e0a06 */
[----:B------:R-:W-:Y:S01]  /*1fe0*/  ISETP.GE.AND P1, PT, R187, RZ, PT ;  /* 0x000000ffbb00720c */ /* 0x000fe20003f26270 */
[----:B------:R-:W-:Y:S01]  /*1ff0*/  IMAD R203, R6, R10, R203 ;  /* 0x0000000a06cb7224 */ /* 0x000fe200078e02cb */
[----:B------:R-:W-:Y:S01]  /*2000*/  IABS R187, R173 ;  /* 0x000000ad00bb7213 */ /* 0x000fe20000000000 */
[----:B------:R-:W-:-:S04]  /*2010*/  IMAD.HI.U32 R10, R9, R201, RZ ;  /* 0x000000c9090a7227 */ /* 0x000fc800078e00ff */
[----:B------:R-:W-:Y:S01]  /*2020*/  @!P4 IMAD.IADD R205, R205, 0x1, -R6 ;  /* 0x00000001cdcdc824 */ /* 0x000fe200078e0a06 */
[C---:B------:R-:W-:Y:S01]  /*2030*/  ISETP.GT.U32.AND P4, PT, R6.reuse, R207, PT ;  /* 0x000000cf0600720c */ /* 0x040fe20003f84070 */
[----:B------:R-:W-:Y:S01]  /*2040*/  @!P6 IMAD.MOV R211, RZ, RZ, -R211 ;  /* 0x000000ffffd3e224 */ /* 0x000fe200078e0ad3 */
[----:B------:R-:W-:Y:S01]  /*2050*/  ISETP.GT.U32.AND P6, PT, R6, R203, PT ;  /* 0x000000cb0600720c */ /* 0x000fe20003fc4070 */
[----:B------:R-:W-:-:S04]  /*2060*/  IMAD.HI.U32 R11, R9, R199, RZ ;  /* 0x000000c7090b7227 */ /* 0x000fc800078e00ff */
[----:B------:R-:W-:Y:S02]  /*2070*/  IMAD.MOV R10, RZ, RZ, -R10 ;  /* 0x000000ffff0a7224 */ /* 0x000fe400078e0a0a */
[----:B------:R-:W-:Y:S02]  /*2080*/  IMAD.MOV R11, RZ, RZ, -R11 ;  /* 0x000000ffff0b7224 */ /* 0x000fe400078e0a0b */
[C---:B------:R-:W-:Y:S02]  /*2090*/  IMAD R201, R6.reuse, R10, R201 ;  /* 0x0000000a06c97224 */ /* 0x040fe400078e02c9 */
[C---:B------:R-:W-:Y:S02]  /*20a0*/  IMAD R199, R6.reuse, R11, R199 ;  /* 0x0000000b06c77224 */ /* 0x040fe400078e02c7 */
[--C-:B------:R-:W-:Y:S01]  /*20b0*/  @!P4 IMAD.IADD R207, R207, 0x1, -R6.reuse ;  /* 0x00000001cfcfc824 */ /* 0x100fe200078e0a06 */
[C---:B------:R-:W-:Y:S01]  /*20c0*/  ISETP.GT.U32.AND P4, PT, R6.reuse, R201, PT ;  /* 0x000000c90600720c */ /* 0x040fe20003f84070 */
[----:B------:R-:W-:Y:S01]  /*20d0*/  @!P6 IMAD.IADD R203, R203, 0x1, -R6 ;  /* 0x00000001cbcbe824 */ /* 0x000fe200078e0a06 */
[----:B------:R-:W-:Y:S01]  /*20e0*/  ISETP.GT.U32.AND P6, PT, R6, R199, PT ;  /* 0x000000c70600720c */ /* 0x000fe20003fc4070 */
[----:B------:R-:W-:Y:S01]  /*20f0*/  @!P3 IMAD.MOV R241, RZ, RZ, -R241 ;  /* 0x000000fffff1b224 */ /* 0x000fe200078e0af1 */
[----:B------:R-:W-:Y:S01]  /*2100*/  ISETP.GE.AND P3, PT, R195, RZ, PT ;  /* 0x000000ffc300720c */ /* 0x000fe20003f66270 */
[----:B------:R-:W-:Y:S01]  /*2110*/  IMAD.HI.U32 R10, R9, R197, RZ ;  /* 0x000000c5090a7227 */ /* 0x000fe200078e00ff */
[----:B------:R-:W-:-:S03]  /*2120*/  IABS R195, R181 ;  /* 0x000000b500c37213 */ /* 0x000fc60000000000 */
[----:B------:R-:W-:Y:S02]  /*2130*/  IMAD.MOV R10, RZ, RZ, -R10 ;  /* 0x000000ffff0a7224 */ /* 0x000fe400078e0a0a */
[----:B------:R-:W-:-:S04]  /*2140*/  IMAD.HI.U32 R11, R9, R195, RZ ;  /* 0x000000c3090b7227 */ /* 0x000fc800078e00ff */
[--C-:B------:R-:W-:Y:S01]  /*2150*/  @!P4 IMAD.IADD R201, R201, 0x1, -R6.reuse ;  /* 0x00000001c9c9c824 */ /* 0x100fe200078e0a06 */
[C---:B------:R-:W-:Y:S01]  /*2160*/  ISETP.GT.U32.AND P4, PT, R6.reuse, R203, PT ;  /* 0x000000cb0600720c */ /* 0x040fe20003f84070 */
[----:B------:R-:W-:Y:S02]  /*2170*/  @!P6 IMAD.IADD R199, R199, 0x1, -R6 ;  /* 0x00000001c7c7e824 */ /* 0x000fe400078e0a06 */
[----:B------:R-:W-:Y:S01]  /*2180*/  IMAD.MOV R11, RZ, RZ, -R11 ;  /* 0x000000ffff0b7224 */ /* 0x000fe200078e0a0b */
[C---:B------:R-:W-:Y:S01]  /*2190*/  ISETP.GT.U32.AND P6, PT, R6.reuse, R201, PT ;  /* 0x000000c90600720c */ /* 0x040fe20003fc4070 */
[----:B------:R-:W-:Y:S01]  /*21a0*/  @!P1 IMAD.MOV R207, RZ, RZ, -R207 ;  /* 0x000000ffffcf9224 */ /* 0x000fe200078e0acf */
[C---:B------:R-:W-:Y:S01]  /*21b0*/  ISETP.GT.U32.AND P1, PT, R6.reuse, R199, PT ;  /* 0x000000c70600720c */ /* 0x040fe20003f24070 */
[C---:B------:R-:W-:Y:S02]  /*21c0*/  IMAD R195, R6.reuse, R11, R195 ;  /* 0x0000000b06c37224 */ /* 0x040fe400078e02c3 */
[----:B------:R-:W-:-:S02]  /*21d0*/  IMAD R197, R6, R10, R197 ;  /* 0x0000000a06c57224 */ /* 0x000fc400078e02c5 */
[----:B------:R-:W-:-:S04]  /*21e0*/  IMAD.HI.U32 R10, R9, R193, RZ ;  /* 0x000000c1090a7227 */ /* 0x000fc800078e00ff */
[----:B------:R-:W-:Y:S02]  /*21f0*/  IMAD.MOV R10, RZ, RZ, -R10 ;  /* 0x000000ffff0a7224 */ /* 0x000fe400078e0a0a */
[--C-:B------:R-:W-:Y:S01]  /*2200*/  @!P6 IMAD.IADD R201, R201, 0x1, -R6.reuse ;  /* 0x00000001c9c9e824 */ /* 0x100fe200078e0a06 */
[C---:B------:R-:W-:Y:S01]  /*2210*/  ISETP.GT.U32.AND P6, PT, R6.reuse, R195, PT ;  /* 0x000000c30600720c */ /* 0x040fe20003fc4070 */
[----:B------:R-:W-:Y:S01]  /*2220*/  @!P0 IMAD.IADD R219, R219, 0x1, -R6 ;  /* 0x00000001dbdb8824 */ /* 0x000fe200078e0a06 */
[C---:B------:R-:W-:Y:S01]  /*2230*/  ISETP.GT.U32.AND P0, PT, R6.reuse, R209, PT ;  /* 0x000000d10600720c */ /* 0x040fe20003f04070 */
[----:B------:R-:W-:Y:S02]  /*2240*/  IMAD R193, R6, R10, R193 ;  /* 0x0000000a06c17224 */ /* 0x000fe400078e02c1 */
[----:B------:R-:W-:-:S04]  /*2250*/  IMAD.HI.U32 R10, R9, R191, RZ ;  /* 0x000000bf090a7227 */ /* 0x000fc800078e00ff */
[----:B------:R-:W-:Y:S01]  /*2260*/  @!P3 IMAD.MOV R235, RZ, RZ, -R235 ;  /* 0x000000ffffebb224 */ /* 0x000fe200078e0aeb */
[----:B------:R-:W-:Y:S01]  /*2270*/  ISETP.GE.AND P3, PT, R14, RZ, PT ;  /* 0x000000ff0e00720c */ /* 0x000fe20003f66270 */
[--C-:B------:R-:W-:Y:S01]  /*2280*/  @!P1 IMAD.IADD R199, R199, 0x1, -R6.reuse ;  /* 0x00000001c7c79824 */ /* 0x100fe200078e0a06 */
[C---:B------:R-:W-:Y:S01]  /*2290*/  ISETP.GT.U32.AND P1, PT, R6.reuse, R193, PT ;  /* 0x000000c10600720c */ /* 0x040fe20003f24070 */
[----:B------:R-:W-:Y:S01]  /*22a0*/  @!P6 IMAD.IADD R195, R195, 0x1, -R6 ;  /* 0x00000001c3c3e824 */ /* 0x000fe200078e0a06 */
[----:B------:R-:W-:Y:S01]  /*22b0*/  IABS R14, R170 ;  /* 0x000000aa000e7213 */ /* 0x000fe20000000000 */
[----:B------:R-:W-:Y:S02]  /*22c0*/  IMAD.MOV R11, RZ, RZ, -R10 ;  /* 0x000000ffff0b7224 */ /* 0x000fe400078e0a0a */
[----:B------:R-:W-:Y:S01]  /*22d0*/  IMAD.HI.U32 R10, R9, R189, RZ ;  /* 0x000000bd090a7227 */ /* 0x000fe200078e00ff */
[----:B------:R-:W-:-:S03]  /*22e0*/  ISETP.GT.U32.AND P6, PT, R6, R195, PT ;  /* 0x000000c30600720c */ /* 0x000fc60003fc4070 */
[----:B------:R-:W-:Y:S02]  /*22f0*/  IMAD R191, R6, R11, R191 ;  /* 0x0000000b06bf7224 */ /* 0x000fe400078e02bf */
[----:B------:R-:W-:Y:S01]  /*2300*/  @!P0 IMAD.IADD R209, R209, 0x1, -R6 ;  /* 0x00000001d1d18824 */ /* 0x000fe200078e0a06 */
[----:B------:R-:W-:Y:S01]  /*2310*/  ISETP.GE.AND P0, PT, R186, RZ, PT ;  /* 0x000000ffba00720c */ /* 0x000fe20003f06270 */
[----:B------:R-:W-:Y:S02]  /*2320*/  IMAD.MOV R12, RZ, RZ, -R10 ;  /* 0x000000ffff0c7224 */ /* 0x000fe400078e0a0a */
[----:B------:R-:W-:Y:S01]  /*2330*/  @!P2 IMAD.MOV R215, RZ, RZ, -R215 ;  /* 0x000000ffffd7a224 */ /* 0x000fe200078e0ad7 */
[----:B------:R-:W-:Y:S01]  /*2340*/  ISETP.GT.U32.AND P2, PT, R6, R205, PT ;  /* 0x000000cd0600720c */ /* 0x000fe20003f44070 */
[----:B------:R-:W-:-:S04]  /*2350*/  IMAD.HI.U32 R10, R9, R187, RZ ;  /* 0x000000bb090a7227 */ /* 0x000fc800078e00ff */
[--C-:B------:R-:W-:Y:S01]  /*2360*/  @!P6 IMAD.IADD R195, R195, 0x1, -R6.reuse ;  /* 0x00000001c3c3e824 */ /* 0x100fe200078e0a06 */
[C---:B------:R-:W-:Y:S01]  /*2370*/  ISETP.GT.U32.AND P6, PT, R6.reuse, R191, PT ;  /* 0x000000bf0600720c */ /* 0x040fe20003fc4070 */
[----:B------:R-:W-:Y:S01]  /*2380*/  @!P3 IMAD.MOV R219, RZ, RZ, -R219 ;  /* 0x000000ffffdbb224 */ /* 0x000fe200078e0adb */
[C---:B------:R-:W-:Y:S01]  /*2390*/  ISETP.GT.U32.AND P3, PT, R6.reuse, R209, PT ;  /* 0x000000d10600720c */ /* 0x040fe20003f64070 */
[----:B------:R-:W-:Y:S02]  /*23a0*/  @!P1 IMAD.IADD R193, R193, 0x1, -R6 ;  /* 0x00000001c1c19824 */ /* 0x000fe400078e0a06 */
[----:B------:R-:W-:Y:S02]  /*23b0*/  IMAD.MOV R10, RZ, RZ, -R10 ;  /* 0x000000ffff0a7224 */ /* 0x000fe400078e0a0a */
[----:B------:R-:W-:Y:S01]  /*23c0*/  @!P5 IMAD.MOV R213, RZ, RZ, -R213 ;  /* 0x000000ffffd5d224 */ /* 0x000fe200078e0ad5 */
[C---:B------:R-:W-:Y:S01]  /*23d0*/  ISETP.GT.U32.AND P1, PT, R6.reuse, R193, PT ;  /* 0x000000c10600720c */ /* 0x040fe20003f24070 */
[--C-:B------:R-:W-:Y:S01]  /*23e0*/  @!P4 IMAD.IADD R203, R203, 0x1, -R6.reuse ;  /* 0x00000001cbcbc824 */ /* 0x100fe200078e0a06 */
[----:B------:R-:W-:Y:S01]  /*23f0*/  ISETP.GE.AND P5, PT, R183, RZ, PT ;  /* 0x000000ffb700720c */ /* 0x000fe20003fa6270 */
[C---:B------:R-:W-:Y:S01]  /*2400*/  IMAD R187, R6.reuse, R10, R187 ;  /* 0x0000000a06bb7224 */ /* 0x040fe200078e02bb */
[C---:B------:R-:W-:Y:S01]  /*2410*/  ISETP.GT.U32.AND P4, PT, R6.reuse, R197, PT ;  /* 0x000000c50600720c */ /* 0x040fe20003f84070 */
[--C-:B------:R-:W-:Y:S01]  /*2420*/  @!P6 IMAD.IADD R191, R191, 0x1, -R6.reuse ;  /* 0x00000001bfbfe824 */ /* 0x100fe200078e0a06 */
[----:B------:R-:W-:Y:S01]  /*2430*/  IABS R183, R175 ;  /* 0x000000af00b77213 */ /* 0x000fe20000000000 */
[--C-:B------:R-:W-:Y:S01]  /*2440*/  @!P2 IMAD.IADD R205, R205, 0x1, -R6.reuse ;  /* 0x00000001cdcda824 */ /* 0x100fe200078e0a06 */
[----:B------:R-:W-:Y:S01]  /*2450*/  ISETP.GT.U32.AND P6, PT, R6, R187, PT ;  /* 0x000000bb0600720c */ /* 0x000fe20003fc4070 */
[----:B------:R-:W-:Y:S01]  /*2460*/  @!P3 IMAD.IADD R209, R209, 0x1, -R6 ;  /* 0x00000001d1d1b824 */ /* 0x000fe200078e0a06 */
[----:B------:R-:W-:Y:S01]  /*2470*/  ISETP.GE.AND P2, PT, R185, RZ, PT ;  /* 0x000000ffb900720c */ /* 0x000fe20003f46270 */
[----:B------:R-:W-:Y:S01]  /*2480*/  IMAD.HI.U32 R10, R9, R183, RZ ;  /* 0x000000b7090a7227 */ /* 0x000fe200078e00ff */
[----:B------:R-:W-:-:S02]  /*2490*/  ISETP.GE.AND P3, PT, R184, RZ, PT ;  /* 0x000000ffb800720c */ /* 0x000fc40003f66270 */
[----:B------:R-:W-:Y:S01]  /*24a0*/  IABS R185, R174 ;  /* 0x000000ae00b97213 */ /* 0x000fe20000000000 */
[C---:B------:R-:W-:Y:S02]  /*24b0*/  IMAD R189, R6.reuse, R12, R189 ;  /* 0x0000000c06bd7224 */ /* 0x040fe400078e02bd */
[----:B------:R-:W-:Y:S02]  /*24c0*/  IMAD.MOV R10, RZ, RZ, -R10 ;  /* 0x000000ffff0a7224 */ /* 0x000fe400078e0a0a */
[----:B------:R-:W-:Y:S01]  /*24d0*/  @!P1 IMAD.IADD R193, R193, 0x1, -R6 ;  /* 0x00000001c1c19824 */ /* 0x000fe200078e0a06 */
[----:B------:R-:W-:Y:S01]  /*24e0*/  ISETP.GT.U32.AND P1, PT, R6, R189, PT ;  /* 0x000000bd0600720c */ /* 0x000fe20003f24070 */
[----:B------:R-:W-:Y:S01]  /*24f0*/  @!P0 IMAD.MOV R209, RZ, RZ, -R209 ;  /* 0x000000ffffd18224 */ /* 0x000fe200078e0ad1 */
[----:B------:R-:W-:Y:S01]  /*2500*/  ISETP.GE.AND P0, PT, R182, RZ, PT ;  /* 0x000000ffb600720c */ /* 0x000fe20003f06270 */
[----:B------:R-:W-:-:S04]  /*2510*/  IMAD.HI.U32 R11, R9, R185, RZ ;  /* 0x000000b9090b7227 */ /* 0x000fc800078e00ff */
[--C-:B------:R-:W-:Y:S02]  /*2520*/  @!P4 IMAD.IADD R197, R197, 0x1, -R6.reuse ;  /* 0x00000001c5c5c824 */ /* 0x100fe400078e0a06 */
[C---:B------:R-:W-:Y:S02]  /*2530*/  IMAD R183, R6.reuse, R10, R183 ;  /* 0x0000000a06b77224 */ /* 0x040fe400078e02b7 */
[----:B------:R-:W-:Y:S01]  /*2540*/  IMAD.MOV R11, RZ, RZ, -R11 ;  /* 0x000000ffff0b7224 */ /* 0x000fe200078e0a0b */
[C---:B------:R-:W-:Y:S01]  /*2550*/  ISETP.GT.U32.AND P4, PT, R6.reuse, R197, PT ;  /* 0x000000c50600720c */ /* 0x040fe20003f84070 */
[--C-:B------:R-:W-:Y:S01]  /*2560*/  @!P6 IMAD.IADD R187, R187, 0x1, -R6.reuse ;  /* 0x00000001bbbbe824 */ /* 0x100fe200078e0a06 */
[C---:B------:R-:W-:Y:S01]  /*2570*/  ISETP.GT.U32.AND P6, PT, R6.reuse, R183, PT ;  /* 0x000000b70600720c */ /* 0x040fe20003fc4070 */
[----:B------:R-:W-:Y:S01]  /*2580*/  @!P3 IMAD.MOV R203, RZ, RZ, -R203 ;  /* 0x000000ffffcbb224 */ /* 0x000fe200078e0acb */
[----:B------:R-:W-:Y:S01]  /*2590*/  ISETP.GE.AND P3, PT, R181, RZ, PT ;  /* 0x000000ffb500720c */ /* 0x000fe20003f66270 */
[----:B------:R-:W-:Y:S01]  /*25a0*/  IMAD R185, R6, R11, R185 ;  /* 0x0000000b06b97224 */ /* 0x000fe200078e02b9 */
[----:B------:R-:W-:Y:S01]  /*25b0*/  IABS R181, R176 ;  /* 0x000000b000b57213 */ /* 0x000fe20000000000 */
[----:B------:R-:W-:Y:S01]  /*25c0*/  @!P5 IMAD.MOV R205, RZ, RZ, -R205 ;  /* 0x000000ffffcdd224 */ /* 0x000fe200078e0acd */
[----:B------:R-:W-:Y:S01]  /*25d0*/  ISETP.GE.AND P5, PT, R180, RZ, PT ;  /* 0x000000ffb400720c */ /* 0x000fe20003fa6270 */
[----:B------:R-:W-:Y:S01]  /*25e0*/  @!P1 IMAD.IADD R189, R189, 0x1, -R6 ;  /* 0x00000001bdbd9824 */ /* 0x000fe200078e0a06 */
[C---:B------:R-:W-:Y:S01]  /*25f0*/  ISETP.GT.U32.AND P1, PT, R6.reuse, R185, PT ;  /* 0x000000b90600720c */ /* 0x040fe20003f24070 */
[----:B------:R-:W-:Y:S01]  /*2600*/  @!P0 IMAD.MOV R199, RZ, RZ, -R199 ;  /* 0x000000ffffc78224 */ /* 0x000fe200078e0ac7 */
[----:B------:R-:W-:Y:S01]  /*2610*/  ISETP.GT.U32.AND P0, PT, R6, R191, PT ;  /* 0x000000bf0600720c */ /* 0x000fe20003f04070 */
[----:B------:R-:W-:-:S04]  /*2620*/  IMAD.HI.U32 R10, R9, R181, RZ ;  /* 0x000000b5090a7227 */ /* 0x000fc800078e00ff */
[----:B------:R-:W-:Y:S01]  /*2630*/  @!P2 IMAD.MOV R201, RZ, RZ, -R201 ;  /* 0x000000ffffc9a224 */ /* 0x000fe200078e0ac9 */
[----:B------:R-:W-:Y:S01]  /*2640*/  ISETP.GE.AND P2, PT, R177, RZ, PT ;  /* 0x000000ffb100720c */ /* 0x000fe20003f46270 */
[----:B------:R-:W-:Y:S01]  /*2650*/  @!P4 IMAD.IADD R197, R197, 0x1, -R6 ;  /* 0x00000001c5c5c824 */ /* 0x000fe200078e0a06 */
[----:B------:R-:W-:Y:S01]  /*2660*/  IABS R177, R169 ;  /* 0x000000a900b17213 */ /* 0x000fe20000000000 */
[----:B------:R-:W-:Y:S01]  /*2670*/  IMAD.MOV R13, RZ, RZ, -R10 ;  /* 0x000000ffff0d7224 */ /* 0x000fe200078e0a0a */
[----:B------:R-:W-:Y:S01]  /*2680*/  ISETP.GE.AND P4, PT, R178, RZ, PT ;  /* 0x000000ffb200720c */ /* 0x000fe20003f86270 */
[----:B------:R-:W-:Y:S02]  /*2690*/  @!P6 IMAD.IADD R183, R183, 0x1, -R6 ;  /* 0x00000001b7b7e824 */ /* 0x000fe400078e0a06 */
[----:B------:R-:W-:-:S03]  /*26a0*/  IMAD.HI.U32 R11, R9, R14, RZ ;  /* 0x0000000e090b7227 */ /* 0x000fc600078e00ff */
[C---:B------:R-:W-:Y:S01]  /*26b0*/  ISETP.GT.U32.AND P6, PT, R6.reuse, R183, PT ;  /* 0x000000b70600720c */ /* 0x040fe20003fc4070 */
[C---:B------:R-:W-:Y:S01]  /*26c0*/  IMAD R181, R6.reuse, R13, R181 ;  /* 0x0000000d06b57224 */ /* 0x040fe200078e02b5 */
[----:B------:R-:W-:Y:S01]  /*26d0*/  IABS R13, R168 ;  /* 0x000000a8000d7213 */ /* 0x000fe20000000000 */
[----:B------:R-:W-:Y:S01]  /*26e0*/  @!P5 IMAD.MOV R197, RZ, RZ, -R197 ;  /* 0x000000ffffc5d224 */ /* 0x000fe200078e0ac5 */
[----:B------:R-:W-:Y:S01]  /*26f0*/  ISETP.GT.U32.AND P5, PT, R6, R189, PT ;  /* 0x000000bd0600720c */ /* 0x000fe20003fa4070 */
[----:B------:R-:W-:Y:S02]  /*2700*/  IMAD.MOV R11, RZ, RZ, -R11 ;  /* 0x000000ffff0b7224 */ /* 0x000fe400078e0a0b */
[----:B------:R-:W-:-:S04]  /*2710*/  IMAD.HI.U32 R10, R9, R24, RZ ;  /* 0x00000018090a7227 */ /* 0x000fc800078e00ff */
[--C-:B------:R-:W-:Y:S01]  /*2720*/  @!P1 IMAD.IADD R185, R185, 0x1, -R6.reuse ;  /* 0x00000001b9b99824 */ /* 0x100fe200078e0a06 */
[----:B------:R-:W-:Y:S01]  /*2730*/  ISETP.GE.AND P1, PT, R179, RZ, PT ;  /* 0x000000ffb300720c */ /* 0x000fe20003f26270 */
[----:B------:R-:W-:Y:S01]  /*2740*/  @!P3 IMAD.MOV R195, RZ, RZ, -R195 ;  /* 0x000000ffffc3b224 */ /* 0x000fe200078e0ac3 */
[C---:B------:R-:W-:Y:S01]  /*2750*/  ISETP.GT.U32.AND P3, PT, R6.reuse, R187, PT ;  /* 0x000000bb0600720c */ /* 0x040fe20003f64070 */
[----:B------:R-:W-:Y:S01]  /*2760*/  @!P0 IMAD.IADD R191, R191, 0x1, -R6 ;  /* 0x00000001bfbf8824 */ /* 0x000fe200078e0a06 */
[----:B------:R-:W-:Y:S01]  /*2770*/  ISETP.GT.U32.AND P0, PT, R6, R181, PT ;  /* 0x000000b50600720c */ /* 0x000fe20003f04070 */
[----:B------:R-:W-:-:S04]  /*2780*/  IMAD.HI.U32 R12, R9, R177, RZ ;  /* 0x000000b1090c7227 */ /* 0x000fc800078e00ff */
[C---:B------:R-:W-:Y:S01]  /*2790*/  IMAD R179, R6.reuse, R11, R14 ;  /* 0x0000000b06b37224 */ /* 0x040fe200078e020e */
[----:B------:R-:W-:Y:S01]  /*27a0*/  IABS R14, R171 ;  /* 0x000000ab000e7213 */ /* 0x000fe20000000000 */
[----:B------:R-:W-:Y:S02]  /*27b0*/  IMAD.MOV R11, RZ, RZ, -R10 ;  /* 0x000000ffff0b7224 */ /* 0x000fe400078e0a0a */
[----:B------:R-:W-:Y:S01]  /*27c0*/  @!P2 IMAD.MOV R193, RZ, RZ, -R193 ;  /* 0x000000ffffc1a224 */ /* 0x000fe200078e0ac1 */
[C---:B------:R-:W-:Y:S01]  /*27d0*/  ISETP.GT.U32.AND P2, PT, R6.reuse, R185, PT ;  /* 0x000000b90600720c */ /* 0x040fe20003f44070 */
[----:B------:R-:W-:Y:S02]  /*27e0*/  IMAD.MOV R12, RZ, RZ, -R12 ;  /* 0x000000ffff0c7224 */ /* 0x000fe400078e0a0c */
[C---:B------:R-:W-:Y:S01]  /*27f0*/  IMAD R11, R6.reuse, R11, R24 ;  /* 0x0000000b060b7224 */ /* 0x040fe200078e0218 */
[----:B------:R-:W-:Y:S01]  /*2800*/  IABS R24, R145 ;  /* 0x0000009100187213 */ /* 0x000fe20000000000 */
[----:B------:R-:W-:-:S02]  /*2810*/  IMAD R177, R6, R12, R177 ;  /* 0x0000000c06b17224 */ /* 0x000fc400078e02b1 */
        /* <DEDUP_REMOVED lines=8> */
[----:B------:R-:W-:-:S04]  /*28a0*/  IMAD.HI.U32 R10, R9, R13, RZ ;  /* 0x0000000d090a7227 */ /* 0x000fc800078e00ff */
[----:B------:R-:W-:Y:S01]  /*28b0*/  @!P2 IMAD.IADD R185, R185, 0x1, -R6 ;  /* 0x00000001b9b9a824 */ /* 0x000fe200078e0a06 */
[----:B------:R-:W-:Y:S01]  /*28c0*/  ISETP.GE.AND P2, PT, R173, RZ, PT ;  /* 0x000000ffad00720c */ /* 0x000fe20003f46270 */
[----:B------:R-:W-:Y:S02]  /*28d0*/  IMAD.MOV R10, RZ, RZ, -R10 ;  /* 0x000000ffff0a7224 */ /* 0x000fe400078e0a0a */
[--C-:B------:R-:W-:Y:S01]  /*28e0*/  @!P5 IMAD.IADD R179, R179, 0x1, -R6.reuse ;  /* 0x00000001b3b3d824 */ /* 0x100fe200078e0a06 */
[----:B------:R-:W-:Y:S01]  /*28f0*/  ISETP.GE.AND P5, PT, R175, RZ, PT ;  /* 0x000000ffaf00720c */ /* 0x000fe20003fa6270 */
[C---:B------:R-:W-:Y:S02]  /*2900*/  IMAD R173, R6.reuse, R10, R13 ;  /* 0x0000000a06ad7224 */ /* 0x040fe400078e020d */
[----:B------:R-:W-:Y:S01]  /*2910*/  @!P6 IMAD.IADD R11, R11, 0x1, -R6 ;  /* 0x000000010b0be824 */ /* 0x000fe200078e0a06 */
[----:B------:R-:W-:Y:S01]  /*2920*/  ISETP.GT.U32.AND P6, PT, R6, R181, PT ;  /* 0x000000b50600720c */ /* 0x000fe20003fc4070 */
[----:B------:R-:W-:-:S04]  /*2930*/  IMAD.HI.U32 R12, R9, R14, RZ ;  /* 0x0000000e090c7227 */ /* 0x000fc800078e00ff */
[----:B------:R-:W-:Y:S01]  /*2940*/  @!P3 IMAD.IADD R177, R177, 0x1, -R6 ;  /* 0x00000001b1b1b824 */ /* 0x000fe200078e0a06 */
[----:B------:R-:W-:Y:S01]  /*2950*/  ISETP.GE.AND P3, PT, R176, RZ, PT ;  /* 0x000000ffb000720c */ /* 0x000fe20003f66270 */
[----:B------:R-:W-:Y:S01]  /*2960*/  @!P1 IMAD.MOV R189, RZ, RZ, -R189 ;  /* 0x000000ffffbd9224 */ /* 0x000fe200078e0abd */
[C---:B------:R-:W-:Y:S01]  /*2970*/  ISETP.GT.U32.AND P1, PT, R6.reuse, R179, PT ;  /* 0x000000b30600720c */ /* 0x040fe20003f24070 */
[----:B------:R-:W-:Y:S01]  /*2980*/  @!P0 IMAD.MOV R185, RZ, RZ, -R185 ;  /* 0x000000ffffb98224 */ /* 0x000fe200078e0ab9 */
[C---:B------:R-:W-:Y:S01]  /*2990*/  ISETP.GT.U32.AND P0, PT, R6.reuse, R173, PT ;  /* 0x000000ad0600720c */ /* 0x040fe20003f04070 */
[----:B------:R-:W-:Y:S01]  /*29a0*/  IMAD.MOV R25, RZ, RZ, -R12 ;  /* 0x000000ffff197224 */ /* 0x000fe200078e0a0c */
[----:B------:R-:W-:Y:S01]  /*29b0*/  IABS R12, R163 ;  /* 0x000000a3000c7213 */ /* 0x000fe20000000000 */
[----:B------:R-:W-:Y:S01]  /*29c0*/  @!P2 IMAD.MOV R187, RZ, RZ, -R187 ;  /* 0x000000ffffbba224 */ /* 0x000fe200078e0abb */
[C---:B------:R-:W-:Y:S01]  /*29d0*/  ISETP.GT.U32.AND P2, PT, R6.reuse, R177, PT ;  /* 0x000000b10600720c */ /* 0x040fe20003f44070 */
[C---:B------:R-:W-:Y:S01]  /*29e0*/  IMAD R13, R6.reuse, R25, R14 ;  /* 0x00000019060d7224 */ /* 0x040fe200078e020e */
[----:B------:R-:W-:Y:S01]  /*29f0*/  IABS R14, R157 ;  /* 0x0000009d000e7213 */ /* 0x000fe20000000000 */
[----:B------:R-:W-:Y:S01]  /*2a00*/  @!P4 IMAD.MOV R191, RZ, RZ, -R191 ;  /* 0x000000ffffbfc224 */ /* 0x000fe200078e0abf */
[C---:B------:R-:W-:Y:S01]  /*2a10*/  ISETP.GT.U32.AND P4, PT, R6.reuse, R11, PT ;  /* 0x0000000b0600720c */ /* 0x040fe20003f84070 */
[----:B------:R-:W-:Y:S01]  /*2a20*/  @!P6 IMAD.IADD R181, R181, 0x1, -R6 ;  /* 0x00000001b5b5e824 */ /* 0x000fe200078e0a06 */
[----:B------:R-:W-:Y:S01]  /*2a30*/  ISETP.GT.U32.AND P6, PT, R6, R13, PT ;  /* 0x0000000d0600720c */ /* 0x000fe20003fc4070 */
[----:B------:R-:W-:Y:S01]  /*2a40*/  IMAD.HI.U32 R10, R9, R12, RZ ;  /* 0x0000000c090a7227 */ /* 0x000fe200078e00ff */
[----:B------:R-:W-:-:S03]  /*2a50*/  IABS R25, R155 ;  /* 0x0000009b00197213 */ /* 0x000fc60000000000 */
[--C-:B------:R-:W-:Y:S01]  /*2a60*/  @!P1 IMAD.IADD R179, R179, 0x1, -R6.reuse ;  /* 0x00000001b3b39824 */ /* 0x100fe200078e0a06 */
[----:B------:R-:W-:Y:S01]  /*2a70*/  ISETP.GE.AND P1, PT, R169, RZ, PT ;  /* 0x000000ffa900720c */ /* 0x000fe20003f26270 */
[----:B------:R-:W-:Y:S01]  /*2a80*/  @!P0 IMAD.IADD R173, R173, 0x1, -R6 ;  /* 0x00000001adad8824 */ /* 0x000fe200078e0a06 */
[----:B------:R-:W-:Y:S01]  /*2a90*/  ISETP.GE.AND P0, PT, R171, RZ, PT ;  /* 0x000000ffab00720c */ /* 0x000fe20003f06270 */
[----:B------:R-:W-:Y:S01]  /*2aa0*/  IMAD.MOV R169, RZ, RZ, -R10 ;  /* 0x000000ffffa97224 */ /* 0x000fe200078e0a0a */
[----:B------:R-:W-:Y:S01]  /*2ab0*/  IABS R10, R165 ;  /* 0x000000a5000a7213 */ /* 0x000fe20000000000 */
[----:B------:R-:W-:Y:S01]  /*2ac0*/  @!P2 IMAD.IADD R177, R177, 0x1, -R6 ;  /* 0x00000001b1b1a824 */ /* 0x000fe200078e0a06 */
[----:B------:R-:W-:Y:S01]  /*2ad0*/  ISETP.GE.AND P2, PT, R172, RZ, PT ;  /* 0x000000ffac00720c */ /* 0x000fe20003f46270 */
[----:B------:R-:W-:Y:S01]  /*2ae0*/  @!P3 IMAD.MOV R181, RZ, RZ, -R181 ;  /* 0x000000ffffb5b224 */ /* 0x000fe200078e0ab5 */
[----:B------:R-:W-:Y:S01]  /*2af0*/  ISETP.GT.U32.AND P3, PT, R6, R173, PT ;  /* 0x000000ad0600720c */ /* 0x000fe20003f64070 */
[----:B------:R-:W-:Y:S01]  /*2b00*/  @!P5 IMAD.MOV R183, RZ, RZ, -R183 ;  /* 0x000000ffffb7d224 */ /* 0x000fe200078e0ab7 */
[----:B------:R-:W-:Y:S01]  /*2b10*/  ISETP.GE.AND P5, PT, R170, RZ, PT ;  /* 0x000000ffaa00720c */ /* 0x000fe20003fa6270 */
[----:B------:R-:W-:-:S02]  /*2b20*/  IMAD R169, R6, R169, R12 ;  /* 0x000000a906a97224 */ /* 0x000fc400078e020c */
[----:B------:R-:W-:Y:S02]  /*2b30*/  IMAD.MOV.U32 R12, RZ, RZ, R10 ;  /* 0x000000ffff0c7224 */ /* 0x000fe400078e000a */
[--C-:B------:R-:W-:Y:S01]  /*2b40*/  @!P4 IMAD.IADD R11, R11, 0x1, -R6.reuse ;  /* 0x000000010b0bc824 */ /* 0x100fe200078e0a06 */
[----:B------:R-:W-:Y:S01]  /*2b50*/  ISETP.GE.AND P4, PT, R168, RZ, PT ;  /* 0x000000ffa800720c */ /* 0x000fe20003f86270 */
[----:B------:R-:W-:Y:S01]  /*2b60*/  @!P6 IMAD.IADD R13, R13, 0x1, -R6 ;  /* 0x000000010d0de824 */ /* 0x000fe200078e0a06 */
[----:B------:R-:W-:Y:S01]  /*2b70*/  ISETP.GT.U32.AND P6, PT, R6, R169, PT ;  /* 0x000000a90600720c */ /* 0x000fe20003fc4070 */
[----:B------:R-:W-:-:S04]  /*2b80*/  IMAD.HI.U32 R10, R9, R12, RZ ;  /* 0x0000000c090a7227 */ /* 0x000fc800078e00ff */
[----:B------:R-:W-:Y:S02]  /*2b90*/  IMAD.MOV.U32 R175, RZ, RZ, R11 ;  /* 0x000000ffffaf7224 */ /* 0x000fe400078e000b */
[----:B------:R-:W-:Y:S01]  /*2ba0*/  IMAD.MOV R11, RZ, RZ, -R10 ;  /* 0x000000ffff0b7224 */ /* 0x000fe200078e0a0a */
[----:B------:R-:W-:Y:S01]  /*2bb0*/  IABS R10, R161 ;  /* 0x000000a1000a7213 */ /* 0x000fe20000000000 */
[----:B------:R-:W-:Y:S01]  /*2bc0*/  @!P2 IMAD.MOV R175, RZ, RZ, -R175 ;  /* 0x000000ffffafa224 */ /* 0x000fe200078e0aaf */
[----:B------:R-:W-:Y:S01]  /*2bd0*/  ISETP.GE.AND P2, PT, R165, RZ, PT ;  /* 0x000000ffa500720c */ /* 0x000fe20003f46270 */
[----:B------:R-:W-:Y:S01]  /*2be0*/  @!P3 IMAD.IADD R173, R173, 0x1, -R6 ;  /* 0x00000001adadb824 */ /* 0x000fe200078e0a06 */
[----:B------:R-:W-:Y:S01]  /*2bf0*/  IABS R165, R167 ;  /* 0x000000a700a57213 */ /* 0x000fe20000000000 */
[----:B------:R-:W-:Y:S01]  /*2c00*/  @!P5 IMAD.MOV R179, RZ, RZ, -R179 ;  /* 0x000000ffffb3d224 */ /* 0x000fe200078e0ab3 */
[----:B------:R-:W-:Y:S01]  /*2c10*/  ISETP.GE.AND P3, PT, R167, RZ, PT ;  /* 0x000000ffa700720c */ /* 0x000fe20003f66270 */
[C---:B------:R-:W-:Y:S01]  /*2c20*/  IMAD R167, R6.reuse, R11, R12 ;  /* 0x0000000b06a77224 */ /* 0x040fe200078e020c */
[C---:B------:R-:W-:Y:S01]  /*2c30*/  ISETP.GT.U32.AND P5, PT, R6.reuse, R13, PT ;  /* 0x0000000d0600720c */ /* 0x040fe20003fa4070 */
[----:B------:R-:W-:Y:S01]  /*2c40*/  @!P6 IMAD.IADD R169, R169, 0x1, -R6 ;  /* 0x00000001a9a9e824 */ /* 0x000fe200078e0a06 */
[----:B------:R-:W-:Y:S01]  /*2c50*/  IABS R12, R151 ;  /* 0x00000097000c7213 */ /* 0x000fe20000000000 */
[----:B------:R-:W-:Y:S01]  /*2c60*/  @!P1 IMAD.MOV R177, RZ, RZ, -R177 ;  /* 0x000000ffffb19224 */ /* 0x000fe200078e0ab1 */
[C---:B------:R-:W-:Y:S01]  /*2c70*/  ISETP.GT.U32.AND P6, PT, R6.reuse, R167, PT ;  /* 0x000000a70600720c */ /* 0x040fe20003fc4070 */
[----:B------:R-:W-:Y:S01]  /*2c80*/  @!P4 IMAD.MOV R173, RZ, RZ, -R173 ;  /* 0x000000ffffadc224 */ /* 0x000fe200078e0aad */
[----:B------:R-:W-:Y:S01]  /*2c90*/  ISETP.GE.AND P1, PT, R163, RZ, PT ;  /* 0x000000ffa300720c */ /* 0x000fe20003f26270 */
[----:B------:R-:W-:Y:S01]  /*2ca0*/  IMAD R3, R3, UR5, RZ ;  /* 0x0000000503037c24 */ /* 0x000fe2000f8e02ff */
[----:B------:R-:W-:Y:S01]  /*2cb0*/  IABS R163, R8 ;  /* 0x0000000800a37213 */ /* 0x000fe20000000000 */
[----:B------:R-:W-:Y:S01]  /*2cc0*/  UIADD3 UR5, UR4, 0x8000, URZ ;  /* 0x0000800004057890 */ /* 0x000fe2000fffe03f */
[----:B------:R-:W-:-:S03]  /*2cd0*/  ISETP.GT.U32.AND P4, PT, R6, R169, PT ;  /* 0x000000a90600720c */ /* 0x000fc60003f84070 */
[----:B------:R-:W-:Y:S01]  /*2ce0*/  @!P5 IMAD.IADD R13, R13, 0x1, -R6 ;  /* 0x000000010d0dd824 */ /* 0x000fe200078e0a06 */
[----:B------:R-:W-:Y:S01]  /*2cf0*/  ISETP.GE.AND P5, PT, R8, RZ, PT ;  /* 0x000000ff0800720c */ /* 0x000fe20003fa6270 */
[----:B------:R-:W-:Y:S01]  /*2d00*/  IMAD.HI.U32 R8, R9, R165, RZ ;  /* 0x000000a509087227 */ /* 0x000fe200078e00ff */
[----:B------:R-:W-:-:S03]  /*2d10*/  USHF.R.U32.HI UR5, URZ, 0x4, UR5 ;  /* 0x000000043f057899 */ /* 0x000fc60008011605 */
[----:B------:R-:W-:Y:S01]  /*2d20*/  @!P6 IMAD.IADD R167, R167, 0x1, -R6 ;  /* 0x00000001a7a7e824 */ /* 0x000fe200078e0a06 */
[----:B------:R-:W-:Y:S01]  /*2d30*/  USGXT.U32 UR38, UR5, 0xe ;  /* 0x0000000e0526789a */ /* 0x000fe20008000000 */
[----:B------:R-:W-:Y:S02]  /*2d40*/  IMAD.MOV R8, RZ, RZ, -R8 ;  /* 0x000000ffff087224 */ /* 0x000fe400078e0a08 */
[----:B------:R-:W-:Y:S01]  /*2d50*/  IMAD.MOV.U32 R171, RZ, RZ, R13 ;  /* 0x000000ffffab7224 */ /* 0x000fe200078e000d */
[C---:B------:R-:W-:Y:S01]  /*2d60*/  ISETP.GT.U32.AND P6, PT, R6.reuse, R167, PT ;  /* 0x000000a70600720c */ /* 0x040fe20003fc4070 */
[----:B------:R-:W-:Y:S02]  /*2d70*/  IMAD R165, R6, R8, R165 ;  /* 0x0000000806a57224 */ /* 0x000fe400078e02a5 */
[----:B------:R-:W-:-:S04]  /*2d80*/  IMAD.HI.U32 R8, R9, R163, RZ ;  /* 0x000000a309087227 */ /* 0x000fc800078e00ff */
[----:B------:R-:W-:Y:S01]  /*2d90*/  @!P0 IMAD.MOV R171, RZ, RZ, -R171 ;  /* 0x000000ffffab8224 */ /* 0x000fe200078e0aab */
[----:B------:R-:W-:Y:S01]  /*2da0*/  ISETP.GE.AND P0, PT, R161, RZ, PT ;  /* 0x000000ffa100720c */ /* 0x000fe20003f06270 */
[----:B------:R-:W-:Y:S02]  /*2db0*/  IMAD.MOV R11, RZ, RZ, -R8 ;  /* 0x000000ffff0b7224 */ /* 0x000fe400078e0a08 */
[----:B------:R-:W-:Y:S02]  /*2dc0*/  IMAD.MOV.U32 R161, RZ, RZ, R10 ;  /* 0x000000ffffa17224 */ /* 0x000fe400078e000a */
[----:B------:R-:W-:Y:S02]  /*2dd0*/  IMAD R163, R6, R11, R163 ;  /* 0x0000000b06a37224 */ /* 0x000fe400078e02a3 */
[----:B------:R-:W-:-:S04]  /*2de0*/  IMAD.HI.U32 R8, R9, R161, RZ ;  /* 0x000000a109087227 */ /* 0x000fc800078e00ff */
[----:B------:R-:W-:-:S04]  /*2df0*/  IMAD.HI.U32 R10, R9, R14, RZ ;  /* 0x0000000e090a7227 */ /* 0x000fc800078e00ff */
[----:B------:R-:W-:Y:S01]  /*2e00*/  @!P6 IMAD.IADD R167, R167, 0x1, -R6 ;  /* 0x00000001a7a7e824 */ /* 0x000fe200078e0a06 */
[----:B------:R-:W-:Y:S01]  /*2e10*/  ISETP.GT.U32.AND P6, PT, R6, R163, PT ;  /* 0x000000a30600720c */ /* 0x000fe20003fc4070 */
[----:B------:R-:W-:Y:S02]  /*2e20*/  IMAD.MOV R11, RZ, RZ, -R8 ;  /* 0x000000ffff0b7224 */ /* 0x000fe400078e0a08 */
[----:B------:R-:W-:Y:S01]  /*2e30*/  IMAD.MOV R13, RZ, RZ, -R10 ;  /* 0x000000ffff0d7224 */ /* 0x000fe200078e0a0a */
[----:B------:R-:W-:Y:S01]  /*2e40*/  IABS R10, R153 ;  /* 0x00000099000a7213 */ /* 0x000fe20000000000 */
[----:B------:R-:W-:-:S04]  /*2e50*/  IMAD.HI.U32 R8, R9, R12, RZ ;  /* 0x0000000c09087227 */ /* 0x000fc800078e00ff */
[C---:B------:R-:W-:Y:S02]  /*2e60*/  IMAD R161, R6.reuse, R11, R161 ;  /* 0x0000000b06a17224 */ /* 0x040fe400078e02a1 */
[----:B------:R-:W-:Y:S01]  /*2e70*/  @!P4 IMAD.IADD R169, R169, 0x1, -R6 ;  /* 0x00000001a9a9c824 */ /* 0x000fe200078e0a06 */
[C---:B------:R-:W-:Y:S01]  /*2e80*/  ISETP.GT.U32.AND P4, PT, R6.reuse, R165, PT ;  /* 0x000000a50600720c */ /* 0x040fe20003f84070 */
[C---:B------:R-:W-:Y:S02]  /*2e90*/  IMAD R14, R6.reuse, R13, R14 ;  /* 0x0000000d060e7224 */ /* 0x040fe400078e020e */
[----:B------:R-:W-:Y:S02]  /*2ea0*/  IMAD.MOV R11, RZ, RZ, -R8 ;  /* 0x000000ffff0b7224 */ /* 0x000fe400078e0a08 */
[----:B------:R-:W-:Y:S01]  /*2eb0*/  @!P1 IMAD.MOV R169, RZ, RZ, -R169 ;  /* 0x000000ffffa99224 */ /* 0x000fe200078e0aa9 */
[C---:B------:R-:W-:Y:S01]  /*2ec0*/  ISETP.GT.U32.AND P1, PT, R6.reuse, R161, PT ;  /* 0x000000a10600720c */ /* 0x040fe20003f24070 */
[----:B------:R-:W-:-:S02]  /*2ed0*/  IMAD R11, R6, R11, R12 ;  /* 0x0000000b060b7224 */ /* 0x000fc400078e020c */
[----:B------:R-:W-:Y:S01]  /*2ee0*/  @!P2 IMAD.MOV R167, RZ, RZ, -R167 ;  /* 0x000000ffffa7a224 */ /* 0x000fe200078e0aa7 */
[C---:B------:R-:W-:Y:S01]  /*2ef0*/  ISETP.GT.U32.AND P2, PT, R6.reuse, R14, PT ;  /* 0x0000000e0600720c */ /* 0x040fe20003f44070 */
[----:B------:R-:W-:Y:S01]  /*2f00*/  @!P6 IMAD.IADD R163, R163, 0x1, -R6 ;  /* 0x00000001a3a3e824 */ /* 0x000fe200078e0a06 */
[----:B------:R-:W-:Y:S01]  /*2f10*/  ISETP.GT.U32.AND P6, PT, R6, R11, PT ;  /* 0x0000000b0600720c */ /* 0x000fe20003fc4070 */
[----:B------:R-:W-:Y:S02]  /*2f20*/  IMAD.MOV.U32 R13, RZ, RZ, R10 ;  /* 0x000000ffff0d7224 */ /* 0x000fe400078e000a */
[----:B------:R-:W-:Y:S02]  /*2f30*/  @!P4 IMAD.IADD R165, R165, 0x1, -R6 ;  /* 0x00000001a5a5c824 */ /* 0x000fe400078e0a06 */
[----:B------:R-:W-:-:S03]  /*2f40*/  IMAD.HI.U32 R8, R9, R13, RZ ;  /* 0x0000000d09087227 */ /* 0x000fc600078e00ff */
[C---:B------:R-:W-:Y:S01]  /*2f50*/  ISETP.GT.U32.AND P4, PT, R6.reuse, R165, PT ;  /* 0x000000a50600720c */ /* 0x040fe20003f84070 */
[--C-:B------:R-:W-:Y:S01]  /*2f60*/  @!P1 IMAD.IADD R161, R161, 0x1, -R6.reuse ;  /* 0x00000001a1a19824 */ /* 0x100fe200078e0a06 */
[----:B------:R-:W-:Y:S01]  /*2f70*/  ISETP.GT.U32.AND P1, PT, R6, R163, PT ;  /* 0x000000a30600720c */ /* 0x000fe20003f24070 */
[----:B------:R-:W-:Y:S02]  /*2f80*/  @!P2 IMAD.IADD R14, R14, 0x1, -R6 ;  /* 0x000000010e0ea824 */ /* 0x000fe400078e0a06 */
[----:B------:R-:W-:Y:S01]  /*2f90*/  IMAD.MOV R8, RZ, RZ, -R8 ;  /* 0x000000ffff087224 */ /* 0x000fe200078e0a08 */
[C---:B------:R-:W-:Y:S01]  /*2fa0*/  ISETP.GT.U32.AND P2, PT, R6.reuse, R161, PT ;  /* 0x000000a10600720c */ /* 0x040fe20003f44070 */
[----:B------:R-:W-:Y:S01]  /*2fb0*/  @!P6 IMAD.IADD R11, R11, 0x1, -R6 ;  /* 0x000000010b0be824 */ /* 0x000fe200078e0a06 */
[C---:B------:R-:W-:Y:S01]  /*2fc0*/  ISETP.GT.U32.AND P6, PT, R6.reuse, R14, PT ;  /* 0x0000000e0600720c */ /* 0x040fe20003fc4070 */
[----:B------:R-:W-:Y:S02]  /*2fd0*/  IMAD R13, R6, R8, R13 ;  /* 0x00000008060d7224 */ /* 0x000fe400078e020d */
[----:B------:R-:W-:-:S04]  /*2fe0*/  IMAD.HI.U32 R8, R9, R25, RZ ;  /* 0x0000001909087227 */ /* 0x000fc800078e00ff */
[----:B------:R-:W-:Y:S02]  /*2ff0*/  IMAD.MOV R8, RZ, RZ, -R8 ;  /* 0x000000ffff087224 */ /* 0x000fe400078e0a08 */
[--C-:B------:R-:W-:Y:S01]  /*3000*/  @!P1 IMAD.IADD R163, R163, 0x1, -R6.reuse ;  /* 0x00000001a3a39824 */ /* 0x100fe200078e0a06 */
[C---:B------:R-:W-:Y:S01]  /*3010*/  ISETP.GT.U32.AND P1, PT, R6.reuse, R13, PT ;  /* 0x0000000d0600720c */ /* 0x040fe20003f24070 */
[----:B------:R-:W-:Y:S02]  /*3020*/  IMAD R25, R6, R8, R25 ;  /* 0x0000000806197224 */ /* 0x000fe400078e0219 */
[--C-:B------:R-:W-:Y:S02]  /*3030*/  @!P6 IMAD.IADD R14, R14, 0x1, -R6.reuse ;  /* 0x000000010e0ee824 */ /* 0x100fe400078e0a06 */
[----:B------:R-:W-:Y:S01]  /*3040*/  @!P4 IMAD.IADD R165, R165, 0x1, -R6 ;  /* 0x00000001a5a5c824 */ /* 0x000fe200078e0a06 */
[----:B------:R-:W-:Y:S01]  /*3050*/  ISETP.GT.U32.AND P6, PT, R6, R25, PT ;  /* 0x000000190600720c */ /* 0x000fe20003fc4070 */
[----:B------:R-:W-:Y:S01]  /*3060*/  IMAD.HI.U32 R10, R9, R27, RZ ;  /* 0x0000001b090a7227 */ /* 0x000fe200078e00ff */
[----:B------:R-:W-:-:S03]  /*3070*/  ISETP.GE.AND P4, PT, R157, RZ, PT ;  /* 0x000000ff9d00720c */ /* 0x000fc60003f86270 */
[----:B------:R-:W-:-:S04]  /*3080*/  IMAD.HI.U32 R12, R9, R29, RZ ;  /* 0x0000001d090c7227 */ /* 0x000fc800078e00ff */
[----:B------:R-:W-:Y:S01]  /*3090*/  @!P1 IMAD.IADD R13, R13, 0x1, -R6 ;  /* 0x000000010d0d9824 */ /* 0x000fe200078e0a06 */
[----:B------:R-:W-:Y:S01]  /*30a0*/  ISETP.GE.AND P1, PT, R155, RZ, PT ;  /* 0x000000ff9b00720c */ /* 0x000fe20003f26270 */
[----:B------:R-:W-:Y:S02]  /*30b0*/  IMAD.MOV R10, RZ, RZ, -R10 ;  /* 0x000000ffff0a7224 */ /* 0x000fe400078e0a0a */
[----:B------:R-:W-:Y:S01]  /*30c0*/  @!P6 IMAD.IADD R25, R25, 0x1, -R6 ;  /* 0x000000011919e824 */ /* 0x000fe200078e0a06 */
[C---:B------:R-:W-:Y:S01]  /*30d0*/  ISETP.GT.U32.AND P6, PT, R6.reuse, R13, PT ;  /* 0x0000000d0600720c */ /* 0x040fe20003fc4070 */
[----:B------:R-:W-:Y:S01]  /*30e0*/  @!P3 IMAD.MOV R165, RZ, RZ, -R165 ;  /* 0x000000ffffa5b224 */ /* 0x000fe200078e0aa5 */
[----:B------:R-:W-:Y:S01]  /*30f0*/  ISETP.GT.U32.AND P3, PT, R6, R11, PT ;  /* 0x0000000b0600720c */ /* 0x000fe20003f64070 */
[----:B------:R-:W-:-:S04]  /*3100*/  IMAD.HI.U32 R8, R9, R24, RZ ;  /* 0x0000001809087227 */ /* 0x000fc800078e00ff */
[----:B------:R-:W-:Y:S02]  /*3110*/  IMAD.MOV R12, RZ, RZ, -R12 ;  /* 0x000000ffff0c7224 */ /* 0x000fe400078e0a0c */
[C---:B------:R-:W-:Y:S01]  /*3120*/  IMAD R27, R6.reuse, R10, R27 ;  /* 0x0000000a061b7224 */ /* 0x040fe200078e021b */
[----:B------:R-:W-:Y:S01]  /*3130*/  IABS R10, R139 ;  /* 0x0000008b000a7213 */ /* 0x000fe20000000000 */
[----:B------:R-:W-:Y:S01]  /*3140*/  @!P2 IMAD.IADD R161, R161, 0x1, -R6 ;  /* 0x00000001a1a1a824 */ /* 0x000fe200078e0a06 */
[----:B------:R-:W-:Y:S01]  /*3150*/  ISETP.GE.AND P2, PT, R151, RZ, PT ;  /* 0x000000ff9700720c */ /* 0x000fe20003f46270 */
[----:B------:R-:W-:Y:S02]  /*3160*/  IMAD.MOV R151, RZ, RZ, -R8 ;  /* 0x000000ffff977224 */ /* 0x000fe400078e0a08 */
[C---:B------:R-:W-:Y:S01]  /*3170*/  IMAD R29, R6.reuse, R12, R29 ;  /* 0x0000000c061d7224 */ /* 0x040fe200078e021d */
[----:B------:R-:W-:Y:S01]  /*3180*/  IABS R12, R141 ;  /* 0x0000008d000c7213 */ /* 0x000fe20000000000 */
[----:B------:R-:W-:Y:S01]  /*3190*/  @!P4 IMAD.MOV R14, RZ, RZ, -R14 ;  /* 0x000000ffff0ec224 */ /* 0x000fe200078e0a0e */
[C---:B------:R-:W-:Y:S01]  /*31a0*/  ISETP.GT.U32.AND P4, PT, R6.reuse, R27, PT ;  /* 0x0000001b0600720c */ /* 0x040fe20003f84070 */
[C---:B------:R-:W-:Y:S01]  /*31b0*/  IMAD R151, R6.reuse, R151, R24 ;  /* 0x0000009706977224 */ /* 0x040fe200078e0218 */
[----:B------:R-:W-:Y:S01]  /*31c0*/  IABS R24, R137 ;  /* 0x0000008900187213 */ /* 0x000fe20000000000 */
[--C-:B------:R-:W-:Y:S01]  /*31d0*/  @!P6 IMAD.IADD R13, R13, 0x1, -R6.reuse ;  /* 0x000000010d0de824 */ /* 0x100fe200078e0a06 */
[C---:B------:R-:W-:Y:S01]  /*31e0*/  ISETP.GT.U32.AND P6, PT, R6.reuse, R29, PT ;  /* 0x0000001d0600720c */ /* 0x040fe20003fc4070 */
[----:B------:R-:W-:Y:S01]  /*31f0*/  @!P0 IMAD.MOV R161, RZ, RZ, -R161 ;  /* 0x000000ffffa18224 */ /* 0x000fe200078e0aa1 */
[C---:B------:R-:W-:Y:S01]  /*3200*/  ISETP.GT.U32.AND P0, PT, R6.reuse, R25, PT ;  /* 0x000000190600720c */ /* 0x040fe20003f04070 */
[----:B------:R-:W-:Y:S01]  /*3210*/  @!P5 IMAD.MOV R163, RZ, RZ, -R163 ;  /* 0x000000ffffa3d224 */ /* 0x000fe200078e0aa3 */
[----:B------:R-:W-:Y:S01]  /*3220*/  ISETP.GT.U32.AND P5, PT, R6, R151, PT ;  /* 0x000000970600720c */ /* 0x000fe20003fa4070 */
[----:B------:R-:W-:Y:S01]  /*3230*/  @!P3 IMAD.IADD R11, R11, 0x1, -R6 ;  /* 0x000000010b0bb824 */ /* 0x000fe200078e0a06 */
[----:B------:R-:W-:Y:S01]  /*3240*/  ISETP.GE.AND P3, PT, R153, RZ, PT ;  /* 0x000000ff9900720c */ /* 0x000fe20003f66270 */
[----:B------:R-:W-:-:S04]  /*3250*/  IMAD.HI.U32 R8, R9, R10, RZ ;  /* 0x0000000a09087227 */ /* 0x000fc800078e00ff */
[----:B------:R-:W-:Y:S02]  /*3260*/  IMAD.MOV.U32 R157, RZ, RZ, R11 ;  /* 0x000000ffff9d7224 */ /* 0x000fe400078e000b */
[----:B------:R-:W-:Y:S02]  /*3270*/  @!P4 IMAD.IADD R27, R27, 0x1, -R6 ;  /* 0x000000011b1bc824 */ /* 0x000fe400078e0a06 */
[----:B------:R-:W-:Y:S01]  /*3280*/  IMAD.MOV.U32 R11, RZ, RZ, R12 ;  /* 0x000000ffff0b7224 */ /* 0x000fe200078e000c */
[----:B------:R-:W-:Y:S01]  /*3290*/  IABS R12, R143 ;  /* 0x0000008f000c7213 */ /* 0x000fe20000000000 */
[----:B------:R-:W-:Y:S01]  /*32a0*/  @!P2 IMAD.MOV R157, RZ, RZ, -R157 ;  /* 0x000000ffff9da224 */ /* 0x000fe200078e0a9d */
[----:B------:R-:W-:Y:S01]  /*32b0*/  ISETP.GE.AND P2, PT, R145, RZ, PT ;  /* 0x000000ff9100720c */ /* 0x000fe20003f46270 */
[----:B------:R-:W-:Y:S01]  /*32c0*/  @!P6 IMAD.IADD R29, R29, 0x1, -R6 ;  /* 0x000000011d1de824 */ /* 0x000fe200078e0a06 */
[----:B------:R-:W-:Y:S01]  /*32d0*/  ISETP.GT.U32.AND P6, PT, R6, R27, PT ;  /* 0x0000001b0600720c */ /* 0x000fe20003fc4070 */
[----:B------:R-:W-:-:S02]  /*32e0*/  IMAD.MOV R145, RZ, RZ, -R8 ;  /* 0x000000ffff917224 */ /* 0x000fc400078e0a08 */
[----:B------:R-:W-:Y:S01]  /*32f0*/  @!P0 IMAD.IADD R25, R25, 0x1, -R6 ;  /* 0x0000000119198824 */ /* 0x000fe200078e0a06 */
[----:B------:R-:W-:Y:S01]  /*3300*/  ISETP.GE.AND P0, PT, R147, RZ, PT ;  /* 0x000000ff9300720c */ /* 0x000fe20003f06270 */
[----:B------:R-:W-:-:S04]  /*3310*/  IMAD.HI.U32 R8, R9, R11, RZ ;  /* 0x0000000b09087227 */ /* 0x000fc800078e00ff */
[----:B------:R-:W-:Y:S01]  /*3320*/  IMAD.MOV.U32 R155, RZ, RZ, R13 ;  /* 0x000000ffff9b7224 */ /* 0x000fe200078e000d */
[----:B------:R-:W-:Y:S01]  /*3330*/  IABS R13, R135 ;  /* 0x00000087000d7213 */ /* 0x000fe20000000000 */
[----:B------:R-:W-:Y:S01]  /*3340*/  @!P5 IMAD.IADD R151, R151, 0x1, -R6 ;  /* 0x000000019797d824 */ /* 0x000fe200078e0a06 */
[----:B------:R-:W-:Y:S01]  /*3350*/  ISETP.GE.AND P5, PT, R149, RZ, PT ;  /* 0x000000ff9500720c */ /* 0x000fe20003fa6270 */
[C---:B------:R-:W-:Y:S02]  /*3360*/  IMAD R145, R6.reuse, R145, R10 ;  /* 0x0000009106917224 */ /* 0x040fe400078e020a */
[----:B------:R-:W-:Y:S01]  /*3370*/  IMAD.MOV R8, RZ, RZ, -R8 ;  /* 0x000000ffff087224 */ /* 0x000fe200078e0a08 */
[C---:B------:R-:W-:Y:S01]  /*3380*/  ISETP.GT.U32.AND P4, PT, R6.reuse, R151, PT ;  /* 0x000000970600720c */ /* 0x040fe20003f84070 */
[----:B------:R-:W-:Y:S01]  /*3390*/  @!P3 IMAD.MOV R155, RZ, RZ, -R155 ;  /* 0x000000ffff9bb224 */ /* 0x000fe200078e0a9b */
[----:B------:R-:W-:Y:S01]  /*33a0*/  ISETP.GT.U32.AND P3, PT, R6, R29, PT ;  /* 0x0000001d0600720c */ /* 0x000fe20003f64070 */
[----:B------:R-:W-:-:S02]  /*33b0*/  IMAD.MOV.U32 R153, RZ, RZ, R25 ;  /* 0x000000ffff997224 */ /* 0x000fc400078e0019 */
[C---:B------:R-:W-:Y:S02]  /*33c0*/  IMAD R11, R6.reuse, R8, R11 ;  /* 0x00000008060b7224 */ /* 0x040fe400078e020b */
[----:B------:R-:W-:Y:S01]  /*33d0*/  @!P1 IMAD.MOV R153, RZ, RZ, -R153 ;  /* 0x000000ffff999224 */ /* 0x000fe200078e0a99 */
[C---:B------:R-:W-:Y:S01]  /*33e0*/  ISETP.GT.U32.AND P1, PT, R6.reuse, R145, PT ;  /* 0x000000910600720c */ /* 0x040fe20003f24070 */
[----:B------:R-:W-:Y:S01]  /*33f0*/  @!P6 IMAD.IADD R27, R27, 0x1, -R6 ;  /* 0x000000011b1be824 */ /* 0x000fe200078e0a06 */
[----:B------:R-:W-:Y:S01]  /*3400*/  ISETP.GT.U32.AND P6, PT, R6, R11, PT ;  /* 0x0000000b0600720c */ /* 0x000fe20003fc4070 */
[----:B------:R-:W-:-:S04]  /*3410*/  IMAD.HI.U32 R10, R9, R13, RZ ;  /* 0x0000000d090a7227 */ /* 0x000fc800078e00ff */
[----:B------:R-:W-:Y:S01]  /*3420*/  @!P3 IMAD.IADD R29, R29, 0x1, -R6 ;  /* 0x000000011d1db824 */ /* 0x000fe200078e0a06 */
[----:B------:R-:W-:Y:S01]  /*3430*/  ISETP.GE.AND P3, PT, R141, RZ, PT ;  /* 0x000000ff8d00720c */ /* 0x000fe20003f66270 */
[----:B------:R-:W-:Y:S02]  /*3440*/  IMAD.MOV R10, RZ, RZ, -R10 ;  /* 0x000000ffff0a7224 */ /* 0x000fe400078e0a0a */
[--C-:B------:R-:W-:Y:S01]  /*3450*/  @!P4 IMAD.IADD R151, R151, 0x1, -R6.reuse ;  /* 0x000000019797c824 */ /* 0x100fe200078e0a06 */
[----:B------:R-:W-:Y:S01]  /*3460*/  ISETP.GE.AND P4, PT, R139, RZ, PT ;  /* 0x000000ff8b00720c */ /* 0x000fe20003f86270 */
[----:B------:R-:W-:Y:S01]  /*3470*/  @!P1 IMAD.IADD R145, R145, 0x1, -R6 ;  /* 0x0000000191919824 */ /* 0x000fe200078e0a06 */
[----:B------:R-:W-:Y:S01]  /*3480*/  ISETP.GE.AND P1, PT, R143, RZ, PT ;  /* 0x000000ff8f00720c */ /* 0x000fe20003f26270 */
[----:B------:R-:W-:Y:S01]  /*3490*/  IMAD R139, R6, R10, R13 ;  /* 0x0000000a068b7224 */ /* 0x000fe200078e020d */
[----:B------:R-:W-:Y:S01]  /*34a0*/  IABS R10, R131 ;  /* 0x00000083000a7213 */ /* 0x000fe20000000000 */
[----:B------:R-:W-:Y:S01]  /*34b0*/  IMAD.MOV.U32 R147, RZ, RZ, R29 ;  /* 0x000000ffff937224 */ /* 0x000fe200078e001d */
[----:B------:R-:W-:Y:S01]  /*34c0*/  IABS R29, R107 ;  /* 0x0000006b001d7213 */ /* 0x000fe20000000000 */
[----:B------:R-:W-:-:S04]  /*34d0*/  IMAD.HI.U32 R8, R9, R12, RZ ;  /* 0x0000000c09087227 */ /* 0x000fc800078e00ff */
[----:B------:R-:W-:Y:S01]  /*34e0*/  @!P6 IMAD.IADD R11, R11, 0x1, -R6 ;  /* 0x000000010b0be824 */ /* 0x000fe200078e0a06 */
[C---:B------:R-:W-:Y:S01]  /*34f0*/  ISETP.GT.U32.AND P6, PT, R6.reuse, R145, PT ;  /* 0x000000910600720c */ /* 0x040fe20003fc4070 */
[----:B------:R-:W-:Y:S02]  /*3500*/  IMAD.MOV.U32 R149, RZ, RZ, R27 ;  /* 0x000000ffff957224 */ /* 0x000fe400078e001b */
[----:B------:R-:W-:Y:S01]  /*3510*/  @!P5 IMAD.MOV R147, RZ, RZ, -R147 ;  /* 0x000000ffff93d224 */ /* 0x000fe200078e0a93 */
[C---:B------:R-:W-:Y:S01]  /*3520*/  ISETP.GT.U32.AND P5, PT, R6.reuse, R139, PT ;  /* 0x0000008b0600720c */ /* 0x040fe20003fa4070 */
[----:B------:R-:W-:Y:S02]  /*3530*/  IMAD.MOV R141, RZ, RZ, -R8 ;  /* 0x000000ffff8d7224 */ /* 0x000fe400078e0a08 */
[----:B------:R-:W-:Y:S01]  /*3540*/  @!P0 IMAD.MOV R149, RZ, RZ, -R149 ;  /* 0x000000ffff958224 */ /* 0x000fe200078e0a95 */
[----:B------:R-:W-:Y:S01]  /*3550*/  ISETP.GT.U32.AND P0, PT, R6, R11, PT ;  /* 0x0000000b0600720c */ /* 0x000fe20003f04070 */
[----:B------:R-:W-:-:S04]  /*3560*/  IMAD.HI.U32 R8, R9, R24, RZ ;  /* 0x0000001809087227 */ /* 0x000fc800078e00ff */
[C---:B------:R-:W-:Y:S01]  /*3570*/  IMAD R141, R6.reuse, R141, R12 ;  /* 0x0000008d068d7224 */ /* 0x040fe200078e020c */
[----:B------:R-:W-:Y:S01]  /*3580*/  IABS R12, R133 ;  /* 0x00000085000c7213 */ /* 0x000fe20000000000 */
[----:B------:R-:W-:Y:S02]  /*3590*/  IMAD.MOV R13, RZ, RZ, -R8 ;  /* 0x000000ffff0d7224 */ /* 0x000fe400078e0a08 */
[----:B------:R-:W-:Y:S01]  /*35a0*/  @!P2 IMAD.MOV R151, RZ, RZ, -R151 ;  /* 0x000000ffff97a224 */ /* 0x000fe200078e0a97 */
[C---:B------:R-:W-:Y:S01]  /*35b0*/  ISETP.GT.U32.AND P2, PT, R6.reuse, R141, PT ;  /* 0x0000008d0600720c */ /* 0x040fe20003f44070 */
[----:B------:R-:W-:Y:S01]  /*35c0*/  IMAD R13, R6, R13, R24 ;  /* 0x0000000d060d7224 */ /* 0x000fe200078e0218 */
[----:B------:R-:W-:Y:S01]  /*35d0*/  IABS R24, R127 ;  /* 0x0000007f00187213 */ /* 0x000fe20000000000 */
[--C-:B------:R-:W-:Y:S01]  /*35e0*/  @!P6 IMAD.IADD R145, R145, 0x1, -R6.reuse ;  /* 0x000000019191e824 */ /* 0x100fe200078e0a06 */
[----:B------:R-:W-:Y:S01]  /*35f0*/  ISETP.GE.AND P6, PT, R135, RZ, PT ;  /* 0x000000ff8700720c */ /* 0x000fe20003fc6270 */
[----:B------:R-:W-:-:S02]  /*3600*/  @!P5 IMAD.IADD R139, R139, 0x1, -R6 ;  /* 0x000000018b8bd824 */ /* 0x000fc400078e0a06 */
[----:B------:R-:W-:-:S04]  /*3610*/  IMAD.HI.U32 R8, R9, R10, RZ ;  /* 0x0000000a09087227 */ /* 0x000fc800078e00ff */
[----:B------:R-:W-:Y:S01]  /*3620*/  @!P0 IMAD.IADD R11, R11, 0x1, -R6 ;  /* 0x000000010b0b8824 */ /* 0x000fe200078e0a06 */
[C---:B------:R-:W-:Y:S01]  /*3630*/  ISETP.GT.U32.AND P0, PT, R6.reuse, R13, PT ;  /* 0x0000000d0600720c */ /* 0x040fe20003f04070 */
[----:B------:R-:W-:Y:S01]  /*3640*/  @!P4 IMAD.MOV R145, RZ, RZ, -R145 ;  /* 0x000000ffff91c224 */ /* 0x000fe200078e0a91 */
[----:B------:R-:W-:Y:S01]  /*3650*/  ISETP.GT.U32.AND P4, PT, R6, R139, PT ;  /* 0x0000008b0600720c */ /* 0x000fe20003f84070 */
[----:B------:R-:W-:Y:S02]  /*3660*/  IMAD.MOV R135, RZ, RZ, -R8 ;  /* 0x000000ffff877224 */ /* 0x000fe400078e0a08 */
[----:B------:R-:W-:-:S04]  /*3670*/  IMAD.HI.U32 R8, R9, R12, RZ ;  /* 0x0000000c09087227 */ /* 0x000fc800078e00ff */
[----:B------:R-:W-:Y:S02]  /*3680*/  IMAD.MOV R25, RZ, RZ, -R8 ;  /* 0x000000ffff197224 */ /* 0x000fe400078e0a08 */
[----:B------:R-:W-:Y:S01]  /*3690*/  @!P2 IMAD.IADD R141, R141, 0x1, -R6 ;  /* 0x000000018d8da824 */ /* 0x000fe200078e0a06 */
[----:B------:R-:W-:Y:S01]  /*36a0*/  ISETP.GE.AND P2, PT, R137, RZ, PT ;  /* 0x000000ff8900720c */ /* 0x000fe20003f46270 */
[----:B------:R-:W-:Y:S02]  /*36b0*/  IMAD.MOV.U32 R143, RZ, RZ, R11 ;  /* 0x000000ffff8f7224 */ /* 0x000fe400078e000b */
[C---:B------:R-:W-:Y:S01]  /*36c0*/  IMAD R11, R6.reuse, R25, R12 ;  /* 0x00000019060b7224 */ /* 0x040fe200078e020c */
[C---:B------:R-:W-:Y:S01]  /*36d0*/  ISETP.GT.U32.AND P5, PT, R6.reuse, R141, PT ;  /* 0x0000008d0600720c */ /* 0x040fe20003fa4070 */
[----:B------:R-:W-:Y:S02]  /*36e0*/  IMAD R135, R6, R135, R10 ;  /* 0x0000008706877224 */ /* 0x000fe400078e020a */
[----:B------:R-:W-:-:S02]  /*36f0*/  @!P0 IMAD.IADD R13, R13, 0x1, -R6 ;  /* 0x000000010d0d8824 */ /* 0x000fc400078e0a06 */
[----:B------:R-:W-:Y:S01]  /*3700*/  @!P4 IMAD.IADD R139, R139, 0x1, -R6 ;  /* 0x000000018b8bc824 */ /* 0x000fe200078e0a06 */
[C---:B------:R-:W-:Y:S01]  /*3710*/  ISETP.GT.U32.AND P4, PT, R6.reuse, R11, PT ;  /* 0x0000000b0600720c */ /* 0x040fe20003f84070 */
[----:B------:R-:W-:Y:S01]  /*3720*/  IMAD.MOV.U32 R10, RZ, RZ, R24 ;  /* 0x000000ffff0a7224 */ /* 0x000fe200078e0018 */
[C---:B------:R-:W-:Y:S01]  /*3730*/  ISETP.GT.U32.AND P0, PT, R6.reuse, R13, PT ;  /* 0x0000000d0600720c */ /* 0x040fe20003f04070 */
[----:B------:R-:W-:Y:S01]  /*3740*/  @!P3 IMAD.MOV R143, RZ, RZ, -R143 ;  /* 0x000000ffff8fb224 */ /* 0x000fe200078e0a8f */
[----:B------:R-:W-:Y:S01]  /*3750*/  ISETP.GT.U32.AND P3, PT, R6, R135, PT ;  /* 0x000000870600720c */ /* 0x000fe20003f64070 */
[----:B------:R-:W-:Y:S01]  /*3760*/  IMAD.HI.U32 R8, R9, R10, RZ ;  /* 0x0000000a09087227 */ /* 0x000fe200078e00ff */
[----:B------:R-:W-:-:S03]  /*3770*/  IABS R24, R129 ;  /* 0x0000008100187213 */ /* 0x000fc60000000000 */
[----:B------:R-:W-:Y:S02]  /*3780*/  IMAD.MOV R25, RZ, RZ, -R8 ;  /* 0x000000ffff197224 */ /* 0x000fe400078e0a08 */
[----:B------:R-:W-:Y:S01]  /*3790*/  IMAD.MOV.U32 R12, RZ, RZ, R24 ;  /* 0x000000ffff0c7224 */ /* 0x000fe200078e0018 */
[----:B------:R-:W-:Y:S01]  /*37a0*/  IABS R24, R113 ;  /* 0x0000007100187213 */ /* 0x000fe20000000000 */
[----:B------:R-:W-:Y:S01]  /*37b0*/  @!P5 IMAD.IADD R141, R141, 0x1, -R6 ;  /* 0x000000018d8dd824 */ /* 0x000fe200078e0a06 */
[----:B------:R-:W-:Y:S01]  /*37c0*/  ISETP.GE.AND P5, PT, R131, RZ, PT ;  /* 0x000000ff8300720c */ /* 0x000fe20003fa6270 */
[----:B------:R-:W-:Y:S01]  /*37d0*/  IMAD R131, R6, R25, R10 ;  /* 0x0000001906837224 */ /* 0x000fe200078e020a */
[----:B------:R-:W-:Y:S01]  /*37e0*/  IABS R10, R123 ;  /* 0x0000007b000a7213 */ /* 0x000fe20000000000 */
[----:B------:R-:W-:Y:S02]  /*37f0*/  @!P4 IMAD.IADD R11, R11, 0x1, -R6 ;  /* 0x000000010b0bc824 */ /* 0x000fe400078e0a06 */
[----:B------:R-:W-:-:S03]  /*3800*/  IMAD.HI.U32 R8, R9, R12, RZ ;  /* 0x0000000c09087227 */ /* 0x000fc600078e00ff */
[C---:B------:R-:W-:Y:S01]  /*3810*/  ISETP.GT.U32.AND P4, PT, R6.reuse, R11, PT ;  /* 0x0000000b0600720c */ /* 0x040fe20003f84070 */
[--C-:B------:R-:W-:Y:S01]  /*3820*/  @!P0 IMAD.IADD R13, R13, 0x1, -R6.reuse ;  /* 0x000000010d0d8824 */ /* 0x100fe200078e0a06 */
[----:B------:R-:W-:Y:S01]  /*3830*/  ISETP.GE.AND P0, PT, R133, RZ, PT ;  /* 0x000000ff8500720c */ /* 0x000fe20003f06270 */
[----:B------:R-:W-:Y:S01]  /*3840*/  @!P3 IMAD.IADD R135, R135, 0x1, -R6 ;  /* 0x000000018787b824 */ /* 0x000fe200078e0a06 */
[----:B------:R-:W-:Y:S01]  /*3850*/  ISETP.GT.U32.AND P3, PT, R6, R131, PT ;  /* 0x000000830600720c */ /* 0x000fe20003f64070 */
[----:B------:R-:W-:Y:S02]  /*3860*/  IMAD.MOV R25, RZ, RZ, -R8 ;  /* 0x000000ffff197224 */ /* 0x000fe400078e0a08 */
[----:B------:R-:W-:-:S04]  /*3870*/  IMAD.HI.U32 R8, R9, R10, RZ ;  /* 0x0000000a09087227 */ /* 0x000fc800078e00ff */
[----:B------:R-:W-:Y:S01]  /*3880*/  IMAD.MOV.U32 R137, RZ, RZ, R13 ;  /* 0x000000ffff897224 */ /* 0x000fe200078e000d */
[----:B------:R-:W-:Y:S01]  /*3890*/  IABS R13, R111 ;  /* 0x0000006f000d7213 */ /* 0x000fe20000000000 */
[C---:B------:R-:W-:Y:S01]  /*38a0*/  IMAD R25, R6.reuse, R25, R12 ;  /* 0x0000001906197224 */ /* 0x040fe200078e020c */
[----:B------:R-:W-:Y:S01]  /*38b0*/  IABS R12, R121 ;  /* 0x00000079000c7213 */ /* 0x000fe20000000000 */
[----:B------:R-:W-:Y:S02]  /*38c0*/  IMAD.MOV R27, RZ, RZ, -R8 ;  /* 0x000000ffff1b7224 */ /* 0x000fe400078e0a08 */
[----:B------:R-:W-:Y:S01]  /*38d0*/  @!P2 IMAD.MOV R137, RZ, RZ, -R137 ;  /* 0x000000ffff89a224 */ /* 0x000fe200078e0a89 */
[----:B------:R-:W-:Y:S01]  /*38e0*/  ISETP.GE.AND P2, PT, R127, RZ, PT ;  /* 0x000000ff7f00720c */ /* 0x000fe20003f46270 */
[----:B------:R-:W-:Y:S01]  /*38f0*/  @!P1 IMAD.MOV R141, RZ, RZ, -R141 ;  /* 0x000000ffff8d9224 */ /* 0x000fe200078e0a8d */
[C---:B------:R-:W-:Y:S01]  /*3900*/  ISETP.GT.U32.AND P1, PT, R6.reuse, R135, PT ;  /* 0x000000870600720c */ /* 0x040fe20003f24070 */
[----:B------:R-:W-:Y:S01]  /*3910*/  @!P6 IMAD.MOV R139, RZ, RZ, -R139 ;  /* 0x000000ffff8be224 */ /* 0x000fe200078e0a8b */
[C---:B------:R-:W-:Y:S01]  /*3920*/  ISETP.GT.U32.AND P6, PT, R6.reuse, R25, PT ;  /* 0x000000190600720c */ /* 0x040fe20003fc4070 */
[C---:B------:R-:W-:Y:S01]  /*3930*/  IMAD R127, R6.reuse, R27, R10 ;  /* 0x0000001b067f7224 */ /* 0x040fe200078e020a */
[----:B------:R-:W-:Y:S01]  /*3940*/  IABS R10, R125 ;  /* 0x0000007d000a7213 */ /* 0x000fe20000000000 */
[--C-:B------:R-:W-:Y:S01]  /*3950*/  @!P3 IMAD.IADD R131, R131, 0x1, -R6.reuse ;  /* 0x000000018383b824 */ /* 0x100fe200078e0a06 */
[----:B------:R-:W-:Y:S01]  /*3960*/  IABS R27, R109 ;  /* 0x0000006d001b7213 */ /* 0x000fe20000000000 */
[----:B------:R-:W-:Y:S01]  /*3970*/  @!P4 IMAD.IADD R11, R11, 0x1, -R6 ;  /* 0x000000010b0bc824 */ /* 0x000fe200078e0a06 */
[C---:B------:R-:W-:Y:S01]  /*3980*/  ISETP.GT.U32.AND P4, PT, R6.reuse, R127, PT ;  /* 0x0000007f0600720c */ /* 0x040fe20003f84070 */
[----:B------:R-:W-:Y:S01]  /*3990*/  IMAD.HI.U32 R8, R9, R10, RZ ;  /* 0x0000000a09087227 */ /* 0x000fe200078e00ff */
[----:B------:R-:W-:-:S03]  /*39a0*/  ISETP.GT.U32.AND P3, PT, R6, R131, PT ;  /* 0x000000830600720c */ /* 0x000fc60003f64070 */
[--C-:B------:R-:W-:Y:S01]  /*39b0*/  @!P1 IMAD.IADD R135, R135, 0x1, -R6.reuse ;  /* 0x0000000187879824 */ /* 0x100fe200078e0a06 */
[----:B------:R-:W-:Y:S01]  /*39c0*/  ISETP.GE.AND P1, PT, R129, RZ, PT ;  /* 0x000000ff8100720c */ /* 0x000fe20003f26270 */
[--C-:B------:R-:W-:Y:S01]  /*39d0*/  @!P6 IMAD.IADD R25, R25, 0x1, -R6.reuse ;  /* 0x000000011919e824 */ /* 0x100fe200078e0a06 */
[----:B------:R-:W-:Y:S01]  /*39e0*/  ISETP.GE.AND P6, PT, R123, RZ, PT ;  /* 0x000000ff7b00720c */ /* 0x000fe20003fc6270 */
[----:B------:R-:W-:Y:S02]  /*39f0*/  @!P5 IMAD.MOV R135, RZ, RZ, -R135 ;  /* 0x000000ffff87d224 */ /* 0x000fe400078e0a87 */
[----:B------:R-:W-:Y:S01]  /*3a00*/  IMAD.MOV.U32 R133, RZ, RZ, R11 ;  /* 0x000000ffff857224 */ /* 0x000fe200078e000b */
[C---:B------:R-:W-:Y:S01]  /*3a10*/  ISETP.GT.U32.AND P5, PT, R6.reuse, R25, PT ;  /* 0x000000190600720c */ /* 0x040fe20003fa4070 */
[--C-:B------:R-:W-:Y:S01]  /*3a20*/  @!P4 IMAD.IADD R127, R127, 0x1, -R6.reuse ;  /* 0x000000017f7fc824 */ /* 0x100fe200078e0a06 */
[----:B------:R-:W-:Y:S01]  /*3a30*/  ISETP.GE.AND P4, PT, R121, RZ, PT ;  /* 0x000000ff7900720c */ /* 0x000fe20003f86270 */
[----:B------:R-:W-:Y:S01]  /*3a40*/  @!P3 IMAD.IADD R131, R131, 0x1, -R6 ;  /* 0x000000018383b824 */ /* 0x000fe200078e0a06 */
[----:B------:R-:W-:Y:S01]  /*3a50*/  ISETP.GE.AND P3, PT, R125, RZ, PT ;  /* 0x000000ff7d00720c */ /* 0x000fe20003f66270 */
[----:B------:R-:W-:Y:S01]  /*3a60*/  @!P0 IMAD.MOV R133, RZ, RZ, -R133 ;  /* 0x000000ffff858224 */ /* 0x000fe200078e0a85 */
[----:B------:R-:W-:Y:S01]  /*3a70*/  ISETP.GT.U32.AND P0, PT, R6, R127, PT ;  /* 0x0000007f0600720c */ /* 0x000fe20003f04070 */
[----:B------:R-:W-:Y:S01]  /*3a80*/  IMAD.MOV.U32 R123, RZ, RZ, R12 ;  /* 0x000000ffff7b7224 */ /* 0x000fe200078e000c */
[----:B------:R-:W-:Y:S01]  /*3a90*/  IABS R121, R119 ;  /* 0x0000007700797213 */ /* 0x000fe20000000000 */
[----:B------:R-:W-:Y:S01]  /*3aa0*/  IMAD.MOV R125, RZ, RZ, -R8 ;  /* 0x000000ffff7d7224 */ /* 0x000fe200078e0a08 */
[----:B------:R-:W-:Y:S01]  /*3ab0*/  IABS R12, R117 ;  /* 0x00000075000c7213 */ /* 0x000fe20000000000 */
[----:B------:R-:W-:-:S04]  /*3ac0*/  IMAD.HI.U32 R8, R9, R123, RZ ;  /* 0x0000007b09087227 */ /* 0x000fc800078e00ff */
[C---:B------:R-:W-:Y:S01]  /*3ad0*/  IMAD R125, R6.reuse, R125, R10 ;  /* 0x0000007d067d7224 */ /* 0x040fe200078e020a */
[----:B------:R-:W-:Y:S01]  /*3ae0*/  IABS R10, R7 ;  /* 0x00000007000a7213 */ /* 0x000fe20000000000 */
[----:B------:R-:W-:Y:S02]  /*3af0*/  IMAD.MOV R8, RZ, RZ, -R8 ;  /* 0x000000ffff087224 */ /* 0x000fe400078e0a08 */
[--C-:B------:R-:W-:Y:S01]  /*3b00*/  @!P5 IMAD.IADD R25, R25, 0x1, -R6.reuse ;  /* 0x000000011919d824 */ /* 0x100fe200078e0a06 */
[C---:B------:R-:W-:Y:S01]  /*3b10*/  ISETP.GT.U32.AND P5, PT, R6.reuse, R125, PT ;  /* 0x0000007d0600720c */ /* 0x040fe20003fa4070 */
[C---:B------:R-:W-:Y:S02]  /*3b20*/  IMAD R123, R6.reuse, R8, R123 ;  /* 0x00000008067b7224 */ /* 0x040fe400078e027b */
[--C-:B------:R-:W-:Y:S01]  /*3b30*/  @!P0 IMAD.IADD R127, R127, 0x1, -R6.reuse ;  /* 0x000000017f7f8824 */ /* 0x100fe200078e0a06 */
[----:B------:R-:W-:Y:S01]  /*3b40*/  ISETP.GE.AND P0, PT, R7, RZ, PT ;  /* 0x000000ff0700720c */ /* 0x000fe20003f06270 */
[----:B------:R-:W-:Y:S01]  /*3b50*/  IMAD.MOV.U32 R129, RZ, RZ, R25 ;  /* 0x000000ffff817224 */ /* 0x000fe200078e0019 */
[----:B------:R-:W-:Y:S01]  /*3b60*/  IABS R25, R115 ;  /* 0x0000007300197213 */ /* 0x000fe20000000000 */
[----:B------:R-:W-:Y:S01]  /*3b70*/  @!P6 IMAD.MOV R127, RZ, RZ, -R127 ;  /* 0x000000ffff7fe224 */ /* 0x000fe200078e0a7f */
[----:B------:R-:W-:Y:S01]  /*3b80*/  ISETP.GT.U32.AND P6, PT, R6, R123, PT ;  /* 0x0000007b0600720c */ /* 0x000fe20003fc4070 */
[----:B------:R-:W-:Y:S01]  /*3b90*/  @!P2 IMAD.MOV R131, RZ, RZ, -R131 ;  /* 0x000000ffff83a224 */ /* 0x000fe200078e0a83 */
[----:B------:R-:W-:Y:S01]  /*3ba0*/  ISETP.GE.AND P2, PT, R119, RZ, PT ;  /* 0x000000ff7700720c */ /* 0x000fe20003f46270 */
[----:B------:R-:W-:Y:S01]  /*3bb0*/  @!P1 IMAD.MOV R129, RZ, RZ, -R129 ;  /* 0x000000ffff819224 */ /* 0x000fe200078e0a81 */
[----:B------:R-:W-:Y:S01]  /*3bc0*/  ISETP.GE.AND P1, PT, R5, RZ, PT ;  /* 0x000000ff0500720c */ /* 0x000fe20003f26270 */
[----:B------:R-:W-:Y:S01]  /*3bd0*/  @!P5 IMAD.IADD R125, R125, 0x1, -R6 ;  /* 0x000000017d7dd824 */ /* 0x000fe200078e0a06 */
[----:B------:R-:W-:Y:S01]  /*3be0*/  IABS R119, R5 ;  /* 0x0000000500777213 */ /* 0x000fe20000000000 */
[----:B------:R-:W-:-:S03]  /*3bf0*/  IMAD.HI.U32 R5, R9, R121, RZ ;  /* 0x0000007909057227 */ /* 0x000fc600078e00ff */
[----:B------:R-:W-:Y:S01]  /*3c00*/  ISETP.GT.U32.AND P5, PT, R6, R125, PT ;  /* 0x0000007d0600720c */ /* 0x000fe20003fa4070 */
[----:B------:R-:W-:Y:S02]  /*3c10*/  IMAD.MOV R7, RZ, RZ, -R5 ;  /* 0x000000ffff077224 */ /* 0x000fe400078e0a05 */
[----:B------:R-:W-:Y:S02]  /*3c20*/  @!P6 IMAD.IADD R123, R123, 0x1, -R6 ;  /* 0x000000017b7be824 */ /* 0x000fe400078e0a06 */
[----:B------:R-:W-:-:S03]  /*3c30*/  IMAD.HI.U32 R5, R9, R119, RZ ;  /* 0x0000007709057227 */ /* 0x000fc600078e00ff */
[C---:B------:R-:W-:Y:S01]  /*3c40*/  ISETP.GT.U32.AND P6, PT, R6.reuse, R123, PT ;  /* 0x0000007b0600720c */ /* 0x040fe20003fc4070 */
[----:B------:R-:W-:Y:S02]  /*3c50*/  IMAD R121, R6, R7, R121 ;  /* 0x0000000706797224 */ /* 0x000fe400078e0279 */
[----:B------:R-:W-:-:S04]  /*3c60*/  IMAD.HI.U32 R7, R9, R10, RZ ;  /* 0x0000000a09077227 */ /* 0x000fc800078e00ff */
[----:B------:R-:W-:Y:S02]  /*3c70*/  IMAD.MOV R5, RZ, RZ, -R5 ;  /* 0x000000ffff057224 */ /* 0x000fe400078e0a05 */
[----:B------:R-:W-:Y:S01]  /*3c80*/  @!P5 IMAD.IADD R125, R125, 0x1, -R6 ;  /* 0x000000017d7dd824 */ /* 0x000fe200078e0a06 */
[C---:B------:R-:W-:Y:S01]  /*3c90*/  ISETP.GT.U32.AND P5, PT, R6.reuse, R121, PT ;  /* 0x000000790600720c */ /* 0x040fe20003fa4070 */
[----:B------:R-:W-:Y:S02]  /*3ca0*/  IMAD.MOV R11, RZ, RZ, -R7 ;  /* 0x000000ffff0b7224 */ /* 0x000fe400078e0a07 */
[C---:B------:R-:W-:Y:S02]  /*3cb0*/  IMAD R119, R6.reuse, R5, R119 ;  /* 0x0000000506777224 */ /* 0x040fe400078e0277 */
[C---:B------:R-:W-:Y:S02]  /*3cc0*/  IMAD R5, R6.reuse, R11, R10 ;  /* 0x0000000b06057224 */ /* 0x040fe400078e020a */
[----:B------:R-:W-:Y:S01]  /*3cd0*/  @!P6 IMAD.IADD R123, R123, 0x1, -R6 ;  /* 0x000000017b7be824 */ /* 0x000fe200078e0a06 */
[----:B------:R-:W-:Y:S01]  /*3ce0*/  ISETP.GT.U32.AND P6, PT, R6, R119, PT ;  /* 0x000000770600720c */ /* 0x000fe20003fc4070 */
[----:B------:R-:W-:-:S04]  /*3cf0*/  IMAD.HI.U32 R7, R9, R12, RZ ;  /* 0x0000000c09077227 */ /* 0x000fc800078e00ff */
[----:B------:R-:W-:-:S04]  /*3d00*/  IMAD.HI.U32 R8, R9, R13, RZ ;  /* 0x0000000d09087227 */ /* 0x000fc800078e00ff */
[----:B------:R-:W-:Y:S01]  /*3d10*/  @!P3 IMAD.MOV R125, RZ, RZ, -R125 ;  /* 0x000000ffff7db224 */ /* 0x000fe200078e0a7d */
[C---:B------:R-:W-:Y:S01]  /*3d20*/  ISETP.GT.U32.AND P3, PT, R6.reuse, R5, PT ;  /* 0x000000050600720c */ /* 0x040fe20003f64070 */
[----:B------:R-:W-:Y:S02]  /*3d30*/  IMAD.MOV R7, RZ, RZ, -R7 ;  /* 0x000000ffff077224 */ /* 0x000fe400078e0a07 */
[----:B------:R-:W-:Y:S02]  /*3d40*/  IMAD.MOV R8, RZ, RZ, -R8 ;  /* 0x000000ffff087224 */ /* 0x000fe400078e0a08 */
[----:B------:R-:W-:Y:S02]  /*3d50*/  @!P5 IMAD.IADD R121, R121, 0x1, -R6 ;  /* 0x000000017979d824 */ /* 0x000fe400078e0a06 */
[C---:B------:R-:W-:Y:S02]  /*3d60*/  IMAD R7, R6.reuse, R7, R12 ;  /* 0x0000000706077224 */ /* 0x040fe400078e020c */
[C---:B------:R-:W-:Y:S01]  /*3d70*/  IMAD R11, R6.reuse, R8, R13 ;  /* 0x00000008060b7224 */ /* 0x040fe200078e020d */
[C---:B------:R-:W-:Y:S01]  /*3d80*/  ISETP.GT.U32.AND P5, PT, R6.reuse, R121, PT ;  /* 0x000000790600720c */ /* 0x040fe20003fa4070 */
[----:B------:R-:W-:Y:S01]  /*3d90*/  @!P4 IMAD.MOV R123, RZ, RZ, -R123 ;  /* 0x000000ffff7bc224 */ /* 0x000fe200078e0a7b */
[C---:B------:R-:W-:Y:S01]  /*3da0*/  ISETP.GT.U32.AND P4, PT, R6.reuse, R7, PT ;  /* 0x000000070600720c */ /* 0x040fe20003f84070 */
[--C-:B------:R-:W-:Y:S01]  /*3db0*/  @!P6 IMAD.IADD R119, R119, 0x1, -R6.reuse ;  /* 0x000000017777e824 */ /* 0x100fe200078e0a06 */
[----:B------:R-:W-:Y:S01]  /*3dc0*/  ISETP.GT.U32.AND P6, PT, R6, R11, PT ;  /* 0x0000000b0600720c */ /* 0x000fe20003fc4070 */
[----:B------:R-:W-:-:S02]  /*3dd0*/  @!P3 IMAD.IADD R5, R5, 0x1, -R6 ;  /* 0x000000010505b824 */ /* 0x000fc400078e0a06 */
[----:B------:R-:W-:Y:S01]  /*3de0*/  IMAD.HI.U32 R8, R9, R24, RZ ;  /* 0x0000001809087227 */ /* 0x000fe200078e00ff */
[----:B------:R-:W-:-:S03]  /*3df0*/  ISETP.GT.U32.AND P3, PT, R6, R119, PT ;  /* 0x000000770600720c */ /* 0x000fc60003f64070 */
[----:B------:R-:W-:Y:S02]  /*3e00*/  IMAD.MOV R13, RZ, RZ, -R8 ;  /* 0x000000ffff0d7224 */ /* 0x000fe400078e0a08 */
[----:B------:R-:W-:Y:S01]  /*3e10*/  @!P5 IMAD.IADD R121, R121, 0x1, -R6 ;  /* 0x000000017979d824 */ /* 0x000fe200078e0a06 */
[----:B------:R-:W-:Y:S01]  /*3e20*/  ISETP.GE.AND P5, PT, R117, RZ, PT ;  /* 0x000000ff7500720c */ /* 0x000fe20003fa6270 */
[C---:B------:R-:W-:Y:S01]  /*3e30*/  IMAD R13, R6.reuse, R13, R24 ;  /* 0x0000000d060d7224 */ /* 0x040fe200078e0218 */
[----:B------:R-:W-:Y:S01]  /*3e40*/  IABS R24, R90 ;  /* 0x0000005a00187213 */ /* 0x000fe20000000000 */
[--C-:B------:R-:W-:Y:S02]  /*3e50*/  @!P4 IMAD.IADD R7, R7, 0x1, -R6.reuse ;  /* 0x000000010707c824 */ /* 0x100fe400078e0a06 */
[----:B------:R-:W-:Y:S01]  /*3e60*/  @!P2 IMAD.MOV R121, RZ, RZ, -R121 ;  /* 0x000000ffff79a224 */ /* 0x000fe200078e0a79 */
[C---:B------:R-:W-:Y:S01]  /*3e70*/  ISETP.GT.U32.AND P2, PT, R6.reuse, R5, PT ;  /* 0x000000050600720c */ /* 0x040fe20003f44070 */
[----:B------:R-:W-:Y:S01]  /*3e80*/  @!P6 IMAD.IADD R11, R11, 0x1, -R6 ;  /* 0x000000010b0be824 */ /* 0x000fe200078e0a06 */
[----:B------:R-:W-:Y:S01]  /*3e90*/  ISETP.GT.U32.AND P4, PT, R6, R7, PT ;  /* 0x000000070600720c */ /* 0x000fe20003f84070 */
[----:B------:R-:W-:-:S03]  /*3ea0*/  IMAD.HI.U32 R10, R9, R25, RZ ;  /* 0x00000019090a7227 */ /* 0x000fc600078e00ff */
[C---:B------:R-:W-:Y:S01]  /*3eb0*/  ISETP.GT.U32.AND P6, PT, R6.reuse, R11, PT ;  /* 0x0000000b0600720c */ /* 0x040fe20003fc4070 */
[----:B------:R-:W-:Y:S01]  /*3ec0*/  @!P3 IMAD.IADD R119, R119, 0x1, -R6 ;  /* 0x000000017777b824 */ /* 0x000fe200078e0a06 */
[----:B------:R-:W-:Y:S01]  /*3ed0*/  ISETP.GT.U32.AND P3, PT, R6, R13, PT ;  /* 0x0000000d0600720c */ /* 0x000fe20003f64070 */
[----:B------:R-:W-:Y:S02]  /*3ee0*/  IMAD.MOV R10, RZ, RZ, -R10 ;  /* 0x000000ffff0a7224 */ /* 0x000fe400078e0a0a */
[----:B------:R-:W-:-:S04]  /*3ef0*/  IMAD.HI.U32 R8, R9, R27, RZ ;  /* 0x0000001b09087227 */ /* 0x000fc800078e00ff */
[C---:B------:R-:W-:Y:S02]  /*3f00*/  IMAD R25, R6.reuse, R10, R25 ;  /* 0x0000000a06197224 */ /* 0x040fe400078e0219 */
[----:B------:R-:W-:Y:S02]  /*3f10*/  IMAD.MOV R8, RZ, RZ, -R8 ;  /* 0x000000ffff087224 */ /* 0x000fe400078e0a08 */
[--C-:B------:R-:W-:Y:S01]  /*3f20*/  @!P2 IMAD.IADD R5, R5, 0x1, -R6.reuse ;  /* 0x000000010505a824 */ /* 0x100fe200078e0a06 */
[C---:B------:R-:W-:Y:S01]  /*3f30*/  ISETP.GT.U32.AND P2, PT, R6.reuse, R25, PT ;  /* 0x000000190600720c */ /* 0x040fe20003f44070 */
[C---:B------:R-:W-:Y:S02]  /*3f40*/  IMAD R27, R6.reuse, R8, R27 ;  /* 0x00000008061b7224 */ /* 0x040fe400078e021b */
[--C-:B------:R-:W-:Y:S01]  /*3f50*/  @!P4 IMAD.IADD R7, R7, 0x1, -R6.reuse ;  /* 0x000000010707c824 */ /* 0x100fe200078e0a06 */
[----:B------:R-:W-:Y:S01]  /*3f60*/  ISETP.GE.AND P4, PT, R111, RZ, PT ;  /* 0x000000ff6f00720c */ /* 0x000fe20003f86270 */
[--C-:B------:R-:W-:Y:S01]  /*3f70*/  @!P6 IMAD.IADD R11, R11, 0x1, -R6.reuse ;  /* 0x000000010b0be824 */ /* 0x100fe200078e0a06 */
[----:B------:R-:W-:Y:S01]  /*3f80*/  ISETP.GT.U32.AND P6, PT, R6, R27, PT ;  /* 0x0000001b0600720c */ /* 0x000fe20003fc4070 */
[----:B------:R-:W-:Y:S01]  /*3f90*/  @!P3 IMAD.IADD R13, R13, 0x1, -R6 ;  /* 0x000000010d0db824 */ /* 0x000fe200078e0a06 */
[----:B------:R-:W-:Y:S01]  /*3fa0*/  ISETP.GE.AND P3, PT, R113, RZ, PT ;  /* 0x000000ff7100720c */ /* 0x000fe20003f66270 */
[----:B------:R-:W-:-:S04]  /*3fb0*/  IMAD.HI.U32 R10, R9, R31, RZ ;  /* 0x0000001f090a7227 */ /* 0x000fc800078e00ff */
[----:B------:R-:W-:Y:S01]  /*3fc0*/  @!P1 IMAD.MOV R119, RZ, RZ, -R119 ;  /* 0x000000ffff779224 */ /* 0x000fe200078e0a77 */
[----:B------:R-:W-:Y:S01]  /*3fd0*/  ISETP.GT.U32.AND P1, PT, R6, R13, PT ;  /* 0x0000000d0600720c */ /* 0x000fe20003f24070 */
[----:B------:R-:W-:-:S04]  /*3fe0*/  IMAD.HI.U32 R12, R9, R33, RZ ;  /* 0x00000021090c7227 */ /* 0x000fc800078e00ff */
[----:B------:R-:W-:Y:S02]  /*3ff0*/  IMAD.MOV R10, RZ, RZ, -R10 ;  /* 0x000000ffff0a7224 */ /* 0x000fe400078e0a0a */
[----:B------:R-:W-:-:S04]  /*4000*/  IMAD.HI.U32 R8, R9, R29, RZ ;  /* 0x0000001d09087227 */ /* 0x000fc800078e00ff */
[----:B------:R-:W-:Y:S02]  /*4010*/  IMAD.MOV R12, RZ, RZ, -R12 ;  /* 0x000000ffff0c7224 */ /* 0x000fe400078e0a0c */
[----:B------:R-:W-:Y:S01]  /*4020*/  @!P2 IMAD.IADD R25, R25, 0x1, -R6 ;  /* 0x000000011919a824 */ /* 0x000fe200078e0a06 */
[----:B------:R-:W-:Y:S01]  /*4030*/  ISETP.GE.AND P2, PT, R115, RZ, PT ;  /* 0x000000ff7300720c */ /* 0x000fe20003f46270 */
[C---:B------:R-:W-:Y:S02]  /*4040*/  IMAD R31, R6.reuse, R10, R31 ;  /* 0x0000000a061f7224 */ /* 0x040fe400078e021f */
[----:B------:R-:W-:Y:S01]  /*4050*/  IMAD.MOV.U32 R113, RZ, RZ, R11 ;  /* 0x000000ffff717224 */ /* 0x000fe200078e000b */
[----:B------:R-:W-:Y:S01]  /*4060*/  IABS R11, R97 ;  /* 0x00000061000b7213 */ /* 0x000fe20000000000 */
[----:B------:R-:W-:Y:S02]  /*4070*/  IMAD.MOV R8, RZ, RZ, -R8 ;  /* 0x000000ffff087224 */ /* 0x000fe400078e0a08 */
[C---:B------:R-:W-:Y:S01]  /*4080*/  IMAD R33, R6.reuse, R12, R33 ;  /* 0x0000000c06217224 */ /* 0x040fe200078e0221 */
[----:B------:R-:W-:Y:S01]  /*4090*/  IABS R12, R95 ;  /* 0x0000005f000c7213 */ /* 0x000fe20000000000 */
[----:B------:R-:W-:Y:S01]  /*40a0*/  @!P6 IMAD.IADD R27, R27, 0x1, -R6 ;  /* 0x000000011b1be824 */ /* 0x000fe200078e0a06 */
[C---:B------:R-:W-:Y:S01]  /*40b0*/  ISETP.GT.U32.AND P6, PT, R6.reuse, R25, PT ;  /* 0x000000190600720c */ /* 0x040fe20003fc4070 */
[----:B------:R-:W-:Y:S01]  /*40c0*/  @!P4 IMAD.MOV R113, RZ, RZ, -R113 ;  /* 0x000000ffff71c224 */ /* 0x000fe200078e0a71 */
[C---:B------:R-:W-:Y:S01]  /*40d0*/  ISETP.GT.U32.AND P4, PT, R6.reuse, R31, PT ;  /* 0x0000001f0600720c */ /* 0x040fe20003f84070 */
[----:B------:R-:W-:Y:S01]  /*40e0*/  IMAD R29, R6, R8, R29 ;  /* 0x00000008061d7224 */ /* 0x000fe200078e021d */
[----:B------:R-:W-:Y:S01]  /*40f0*/  IABS R8, R101 ;  /* 0x0000006500087213 */ /* 0x000fe20000000000 */
[----:B------:R-:W-:-:S02]  /*4100*/  IMAD.MOV.U32 R117, RZ, RZ, R5 ;  /* 0x000000ffff757224 */ /* 0x000fc400078e0005 */
[----:B------:R-:W-:Y:S01]  /*4110*/  @!P1 IMAD.IADD R13, R13, 0x1, -R6 ;  /* 0x000000010d0d9824 */ /* 0x000fe200078e0a06 */
[C---:B------:R-:W-:Y:S01]  /*4120*/  ISETP.GT.U32.AND P1, PT, R6.reuse, R33, PT ;  /* 0x000000210600720c */ /* 0x040fe20003f24070 */
[----:B------:R-:W-:Y:S01]  /*4130*/  @!P0 IMAD.MOV R117, RZ, RZ, -R117 ;  /* 0x000000ffff758224 */ /* 0x000fe200078e0a75 */
[----:B------:R-:W-:Y:S01]  /*4140*/  ISETP.GT.U32.AND P0, PT, R6, R27, PT ;  /* 0x0000001b0600720c */ /* 0x000fe20003f04070 */
[----:B------:R-:W-:Y:S02]  /*4150*/  IMAD.MOV.U32 R115, RZ, RZ, R7 ;  /* 0x000000ffff737224 */ /* 0x000fe400078e0007 */
[----:B------:R-:W-:Y:S01]  /*4160*/  IMAD.MOV.U32 R7, RZ, RZ, R8 ;  /* 0x000000ffff077224 */ /* 0x000fe200078e0008 */
[----:B------:R-:W-:Y:S01]  /*4170*/  IABS R8, R103 ;  /* 0x0000006700087213 */ /* 0x000fe20000000000 */
[----:B------:R-:W-:Y:S01]  /*4180*/  @!P6 IMAD.IADD R25, R25, 0x1, -R6 ;  /* 0x000000011919e824 */ /* 0x000fe200078e0a06 */
[----:B------:R-:W-:Y:S01]  /*4190*/  ISETP.GE.AND P6, PT, R109, RZ, PT ;  /* 0x000000ff6d00720c */ /* 0x000fe20003fc6270 */
[----:B------:R-:W-:-:S04]  /*41a0*/  IMAD.HI.U32 R5, R9, R7, RZ ;  /* 0x0000000709057227 */ /* 0x000fc800078e00ff */
[--C-:B------:R-:W-:Y:S02]  /*41b0*/  @!P4 IMAD.IADD R31, R31, 0x1, -R6.reuse ;  /* 0x000000011f1fc824 */ /* 0x100fe400078e0a06 */
[----:B------:R-:W-:Y:S02]  /*41c0*/  IMAD.MOV R5, RZ, RZ, -R5 ;  /* 0x000000ffff057224 */ /* 0x000fe400078e0a05 */
[--C-:B------:R-:W-:Y:S01]  /*41d0*/  @!P1 IMAD.IADD R33, R33, 0x1, -R6.reuse ;  /* 0x0000000121219824 */ /* 0x100fe200078e0a06 */
[C---:B------:R-:W-:Y:S01]  /*41e0*/  ISETP.GT.U32.AND P1, PT, R6.reuse, R31, PT ;  /* 0x0000001f0600720c */ /* 0x040fe20003f24070 */
[----:B------:R-:W-:Y:S02]  /*41f0*/  IMAD R5, R6, R5, R7 ;  /* 0x0000000506057224 */ /* 0x000fe400078e0207 */
[----:B------:R-:W-:Y:S01]  /*4200*/  @!P0 IMAD.IADD R27, R27, 0x1, -R6 ;  /* 0x000000011b1b8824 */ /* 0x000fe200078e0a06 */
[----:B------:R-:W-:Y:S01]  /*4210*/  ISETP.GE.AND P0, PT, R107, RZ, PT ;  /* 0x000000ff6b00720c */ /* 0x000fe20003f06270 */
[----:B------:R-:W-:-:S04]  /*4220*/  IMAD.HI.U32 R7, R9, R8, RZ ;  /* 0x0000000809077227 */ /* 0x000fc800078e00ff */
[----:B------:R-:W-:Y:S02]  /*4230*/  IMAD.MOV R7, RZ, RZ, -R7 ;  /* 0x000000ffff077224 */ /* 0x000fe400078e0a07 */
[----:B------:R-:W-:Y:S01]  /*4240*/  IMAD.MOV.U32 R107, RZ, RZ, R27 ;  /* 0x000000ffff6b7224 */ /* 0x000fe200078e001b */
[----:B------:R-:W-:Y:S01]  /*4250*/  IABS R27, R23 ;  /* 0x00000017001b7213 */ /* 0x000fe20000000000 */
[----:B------:R-:W-:Y:S01]  /*4260*/  @!P5 IMAD.MOV R115, RZ, RZ, -R115 ;  /* 0x000000ffff73d224 */ /* 0x000fe200078e0a73 */
[C---:B------:R-:W-:Y:S01]  /*4270*/  ISETP.GT.U32.AND P5, PT, R6.reuse, R29, PT ;  /* 0x0000001d0600720c */ /* 0x040fe20003fa4070 */
[C---:B------:R-:W-:Y:S02]  /*4280*/  IMAD R7, R6.reuse, R7, R8 ;  /* 0x0000000706077224 */ /* 0x040fe400078e0208 */
[----:B------:R-:W-:Y:S01]  /*4290*/  @!P6 IMAD.MOV R107, RZ, RZ, -R107 ;  /* 0x000000ffff6be224 */ /* 0x000fe200078e0a6b */
[----:B------:R-:W-:Y:S01]  /*42a0*/  ISETP.GT.U32.AND P6, PT, R6, R5, PT ;  /* 0x000000050600720c */ /* 0x000fe20003fc4070 */
[----:B------:R-:W-:-:S02]  /*42b0*/  IMAD.MOV.U32 R111, RZ, RZ, R13 ;  /* 0x000000ffff6f7224 */ /* 0x000fc400078e000d */
[----:B------:R-:W-:Y:S01]  /*42c0*/  @!P1 IMAD.IADD R31, R31, 0x1, -R6 ;  /* 0x000000011f1f9824 */ /* 0x000fe200078e0a06 */
[C---:B------:R-:W-:Y:S01]  /*42d0*/  ISETP.GT.U32.AND P1, PT, R6.reuse, R7, PT ;  /* 0x000000070600720c */ /* 0x040fe20003f24070 */
[----:B------:R-:W-:Y:S01]  /*42e0*/  @!P3 IMAD.MOV R111, RZ, RZ, -R111 ;  /* 0x000000ffff6fb224 */ /* 0x000fe200078e0a6f */
[----:B------:R-:W-:Y:S01]  /*42f0*/  ISETP.GT.U32.AND P3, PT, R6, R33, PT ;  /* 0x000000210600720c */ /* 0x000fe20003f64070 */
[----:B------:R-:W-:-:S04]  /*4300*/  IMAD.HI.U32 R8, R9, R11, RZ ;  /* 0x0000000b09087227 */ /* 0x000fc800078e00ff */
[--C-:B------:R-:W-:Y:S01]  /*4310*/  @!P5 IMAD.IADD R29, R29, 0x1, -R6.reuse ;  /* 0x000000011d1dd824 */ /* 0x100fe200078e0a06 */
[----:B------:R-:W-:Y:S01]  /*4320*/  ISETP.GE.AND P5, PT, R105, RZ, PT ;  /* 0x000000ff6900720c */ /* 0x000fe20003fa6270 */
[--C-:B------:R-:W-:Y:S02]  /*4330*/  @!P6 IMAD.IADD R5, R5, 0x1, -R6.reuse ;  /* 0x000000010505e824 */ /* 0x100fe400078e0a06 */
[----:B------:R-:W-:Y:S01]  /*4340*/  IMAD.HI.U32 R10, R9, R12, RZ ;  /* 0x0000000c090a7227 */ /* 0x000fe200078e00ff */
[C---:B------:R-:W-:Y:S02]  /*4350*/  ISETP.GT.U32.AND P4, PT, R6.reuse, R29, PT ;  /* 0x0000001d0600720c */ /* 0x040fe40003f84070 */
[C---:B------:R-:W-:Y:S01]  /*4360*/  ISETP.GT.U32.AND P6, PT, R6.reuse, R5, PT ;  /* 0x000000050600720c */ /* 0x040fe20003fc4070 */
[--C-:B------:R-:W-:Y:S02]  /*4370*/  @!P1 IMAD.IADD R7, R7, 0x1, -R6.reuse ;  /* 0x0000000107079824 */ /* 0x100fe400078e0a06 */
[----:B------:R-:W-:Y:S01]  /*4380*/  @!P3 IMAD.IADD R33, R33, 0x1, -R6 ;  /* 0x000000012121b824 */ /* 0x000fe200078e0a06 */
[----:B------:R-:W-:Y:S01]  /*4390*/  ISETP.GE.AND P3, PT, R103, RZ, PT ;  /* 0x000000ff6700720c */ /* 0x000fe20003f66270 */
[----:B------:R-:W-:Y:S01]  /*43a0*/  IMAD.MOV.U32 R103, RZ, RZ, R31 ;  /* 0x000000ffff677224 */ /* 0x000fe200078e001f */
[C---:B------:R-:W-:Y:S01]  /*43b0*/  ISETP.GT.U32.AND P1, PT, R6.reuse, R7, PT ;  /* 0x000000070600720c */ /* 0x040fe20003f24070 */
[----:B------:R-:W-:Y:S01]  /*43c0*/  IMAD.MOV R8, RZ, RZ, -R8 ;  /* 0x000000ffff087224 */ /* 0x000fe200078e0a08 */
[----:B------:R-:W-:Y:S01]  /*43d0*/  IABS R31, R116 ;  /* 0x00000074001f7213 */ /* 0x000fe20000000000 */
[----:B------:R-:W-:Y:S01]  /*43e0*/  @!P5 IMAD.MOV R103, RZ, RZ, -R103 ;  /* 0x000000ffff67d224 */ /* 0x000fe200078e0a67 */
[----:B------:R-:W-:Y:S01]  /*43f0*/  ISETP.GE.AND P5, PT, R95, RZ, PT ;  /* 0x000000ff5f00720c */ /* 0x000fe20003fa6270 */
[----:B------:R-:W-:Y:S01]  /*4400*/  IMAD.MOV R13, RZ, RZ, -R10 ;  /* 0x000000ffff0d7224 */ /* 0x000fe200078e0a0a */
[----:B------:R-:W-:Y:S01]  /*4410*/  IABS R10, R93 ;  /* 0x0000005d000a7213 */ /* 0x000fe20000000000 */
[C---:B------:R-:W-:Y:S01]  /*4420*/  IMAD R95, R6.reuse, R8, R11 ;  /* 0x00000008065f7224 */ /* 0x040fe200078e020b */
[----:B------:R-:W-:Y:S01]  /*4430*/  IABS R8, R4 ;  /* 0x0000000400087213 */ /* 0x000fe20000000000 */
[----:B------:R-:W-:Y:S01]  /*4440*/  IMAD.MOV.U32 R109, RZ, RZ, R25 ;  /* 0x000000ffff6d7224 */ /* 0x000fe200078e0019 */
[----:B------:R-:W-:Y:S01]  /*4450*/  IABS R25, R108 ;  /* 0x0000006c00197213 */ /* 0x000fe20000000000 */
[C---:B------:R-:W-:Y:S01]  /*4460*/  IMAD R11, R6.reuse, R13, R12 ;  /* 0x0000000d060b7224 */ /* 0x040fe200078e020c */
[----:B------:R-:W-:Y:S01]  /*4470*/  IABS R13, R21 ;  /* 0x00000015000d7213 */ /* 0x000fe20000000000 */
[--C-:B------:R-:W-:Y:S01]  /*4480*/  @!P6 IMAD.IADD R5, R5, 0x1, -R6.reuse ;  /* 0x000000010505e824 */ /* 0x100fe200078e0a06 */
[C---:B------:R-:W-:Y:S01]  /*4490*/  ISETP.GT.U32.AND P6, PT, R6.reuse, R95, PT ;  /* 0x0000005f0600720c */ /* 0x040fe20003fc4070 */
[----:B------:R-:W-:Y:S01]  /*44a0*/  @!P2 IMAD.MOV R109, RZ, RZ, -R109 ;  /* 0x000000ffff6da224 */ /* 0x000fe200078e0a6d */
[----:B------:R-:W-:Y:S01]  /*44b0*/  ISETP.GE.AND P2, PT, R99, RZ, PT ;  /* 0x000000ff6300720c */ /* 0x000fe20003f46270 */
[--C-:B------:R-:W-:Y:S01]  /*44c0*/  @!P1 IMAD.IADD R7, R7, 0x1, -R6.reuse ;  /* 0x0000000107079824 */ /* 0x100fe200078e0a06 */
[----:B------:R-:W-:Y:S01]  /*44d0*/  ISETP.GT.U32.AND P1, PT, R6, R11, PT ;  /* 0x0000000b0600720c */ /* 0x000fe20003f24070 */
[--C-:B------:R-:W-:Y:S01]  /*44e0*/  @!P4 IMAD.IADD R29, R29, 0x1, -R6.reuse ;  /* 0x000000011d1dc824 */ /* 0x100fe200078e0a06 */
[----:B------:R-:W-:Y:S01]  /*44f0*/  ISETP.GE.AND P4, PT, R101, RZ, PT ;  /* 0x000000ff6500720c */ /* 0x000fe20003f86270 */
[----:B------:R-:W-:Y:S01]  /*4500*/  IMAD.MOV.U32 R101, RZ, RZ, R33 ;  /* 0x000000ffff657224 */ /* 0x000fe200078e0021 */
[----:B------:R-:W-:Y:S01]  /*4510*/  IABS R33, R114 ;  /* 0x0000007200217213 */ /* 0x000fe20000000000 */
[----:B------:R-:W-:Y:S01]  /*4520*/  IMAD.MOV.U32 R105, RZ, RZ, R29 ;  /* 0x000000ffff697224 */ /* 0x000fe200078e001d */
[----:B------:R-:W-:Y:S01]  /*4530*/  IABS R29, R112 ;  /* 0x00000070001d7213 */ /* 0x000fe20000000000 */
[----:B------:R-:W-:Y:S01]  /*4540*/  IMAD.MOV.U32 R99, RZ, RZ, R5 ;  /* 0x000000ffff637224 */ /* 0x000fe200078e0005 */
[----:B------:R-:W-:Y:S01]  /*4550*/  IABS R12, R19 ;  /* 0x00000013000c7213 */ /* 0x000fe20000000000 */
[----:B------:R-:W-:-:S02]  /*4560*/  @!P6 IMAD.IADD R95, R95, 0x1, -R6 ;  /* 0x000000015f5fe824 */ /* 0x000fc400078e0a06 */
[----:B------:R-:W-:Y:S01]  /*4570*/  @!P0 IMAD.MOV R105, RZ, RZ, -R105 ;  /* 0x000000ffff698224 */ /* 0x000fe200078e0a69 */
[----:B------:R-:W-:Y:S01]  /*4580*/  ISETP.GE.AND P0, PT, R97, RZ, PT ;  /* 0x000000ff6100720c */ /* 0x000fe20003f06270 */
[----:B------:R-:W-:Y:S01]  /*4590*/  @!P2 IMAD.MOV R101, RZ, RZ, -R101 ;  /* 0x000000ffff65a224 */ /* 0x000fe200078e0a65 */
[----:B------:R-:W-:Y:S01]  /*45a0*/  ISETP.GE.AND P2, PT, R4, RZ, PT ;  /* 0x000000ff0400720c */ /* 0x000fe20003f46270 */
[----:B------:R-:W-:Y:S01]  /*45b0*/  IMAD.MOV.U32 R97, RZ, RZ, R7 ;  /* 0x000000ffff617224 */ /* 0x000fe200078e0007 */
[----:B------:R-:W-:Y:S01]  /*45c0*/  ISETP.GT.U32.AND P6, PT, R6, R95, PT ;  /* 0x0000005f0600720c */ /* 0x000fe20003fc4070 */
[----:B------:R-:W-:Y:S02]  /*45d0*/  @!P1 IMAD.IADD R11, R11, 0x1, -R6 ;  /* 0x000000010b0b9824 */ /* 0x000fe400078e0a06 */
[----:B------:R-:W-:-:S03]  /*45e0*/  IMAD.HI.U32 R4, R9, R8, RZ ;  /* 0x0000000809047227 */ /* 0x000fc600078e00ff */
[----:B------:R-:W-:Y:S01]  /*45f0*/  ISETP.GT.U32.AND P1, PT, R6, R11, PT ;  /* 0x0000000b0600720c */ /* 0x000fe20003f24070 */
[----:B------:R-:W-:Y:S01]  /*4600*/  @!P3 IMAD.MOV R97, RZ, RZ, -R97 ;  /* 0x000000ffff61b224 */ /* 0x000fe200078e0a61 */
[----:B------:R-:W-:Y:S01]  /*4610*/  ISETP.GE.AND P3, PT, R91, RZ, PT ;  /* 0x000000ff5b00720c */ /* 0x000fe20003f66270 */
[----:B------:R-:W-:-:S04]  /*4620*/  IMAD.HI.U32 R5, R9, R10, RZ ;  /* 0x0000000a09057227 */ /* 0x000fc800078e00ff */
[----:B------:R-:W-:Y:S02]  /*4630*/  IMAD.MOV R91, RZ, RZ, -R4 ;  /* 0x000000ffff5b7224 */ /* 0x000fe400078e0a04 */
[----:B------:R-:W-:Y:S02]  /*4640*/  IMAD.MOV R5, RZ, RZ, -R5 ;  /* 0x000000ffff057224 */ /* 0x000fe400078e0a05 */
[C---:B------:R-:W-:Y:S02]  /*4650*/  IMAD R91, R6.reuse, R91, R8 ;  /* 0x0000005b065b7224 */ /* 0x040fe400078e0208 */
[C---:B------:R-:W-:Y:S01]  /*4660*/  IMAD R5, R6.reuse, R5, R10 ;  /* 0x0000000506057224 */ /* 0x040fe200078e020a */
[----:B------:R-:W-:Y:S01]  /*4670*/  IABS R10, R17 ;  /* 0x00000011000a7213 */ /* 0x000fe20000000000 */
[--C-:B------:R-:W-:Y:S01]  /*4680*/  @!P6 IMAD.IADD R95, R95, 0x1, -R6.reuse ;  /* 0x000000015f5fe824 */ /* 0x100fe200078e0a06 */
[C---:B------:R-:W-:Y:S01]  /*4690*/  ISETP.GT.U32.AND P6, PT, R6.reuse, R91, PT ;  /* 0x0000005b0600720c */ /* 0x040fe20003fc4070 */
[----:B------:R-:W-:Y:S01]  /*46a0*/  @!P1 IMAD.IADD R11, R11, 0x1, -R6 ;  /* 0x000000010b0b9824 */ /* 0x000fe200078e0a06 */
[----:B------:R-:W-:Y:S01]  /*46b0*/  ISETP.GT.U32.AND P1, PT, R6, R5, PT ;  /* 0x000000050600720c */ /* 0x000fe20003f24070 */
[----:B------:R-:W-:-:S04]  /*46c0*/  IMAD.HI.U32 R4, R9, R85, RZ ;  /* 0x0000005509047227 */ /* 0x000fc800078e00ff */
[----:B------:R-:W-:-:S04]  /*46d0*/  IMAD.HI.U32 R7, R9, R87, RZ ;  /* 0x0000005709077227 */ /* 0x000fc800078e00ff */
[----:B------:R-:W-:Y:S02]  /*46e0*/  IMAD.MOV R4, RZ, RZ, -R4 ;  /* 0x000000ffff047224 */ /* 0x000fe400078e0a04 */
[--C-:B------:R-:W-:Y:S02]  /*46f0*/  @!P6 IMAD.IADD R91, R91, 0x1, -R6.reuse ;  /* 0x000000015b5be824 */ /* 0x100fe400078e0a06 */
[----:B------:R-:W-:Y:S02]  /*4700*/  @!P1 IMAD.IADD R5, R5, 0x1, -R6 ;  /* 0x0000000105059824 */ /* 0x000fe400078e0a06 */
[----:B------:R-:W-:Y:S01]  /*4710*/  IMAD.MOV R7, RZ, RZ, -R7 ;  /* 0x000000ffff077224 */ /* 0x000fe200078e0a07 */
[C---:B------:R-:W-:Y:S01]  /*4720*/  ISETP.GT.U32.AND P1, PT, R6.reuse, R91, PT ;  /* 0x0000005b0600720c */ /* 0x040fe20003f24070 */
[C---:B------:R-:W-:Y:S02]  /*4730*/  IMAD R85, R6.reuse, R4, R85 ;  /* 0x0000000406557224 */ /* 0x040fe400078e0255 */
[----:B------:R-:W-:-:S02]  /*4740*/  IMAD R87, R6, R7, R87 ;  /* 0x0000000706577224 */ /* 0x000fc400078e0257 */
[----:B------:R-:W-:-:S03]  /*4750*/  IMAD.HI.U32 R4, R9, R83, RZ ;  /* 0x0000005309047227 */ /* 0x000fc600078e00ff */
[----:B------:R-:W-:Y:S01]  /*4760*/  ISETP.GT.U32.AND P6, PT, R6, R87, PT ;  /* 0x000000570600720c */ /* 0x000fe20003fc4070 */
[----:B------:R-:W-:Y:S02]  /*4770*/  IMAD.MOV R4, RZ, RZ, -R4 ;  /* 0x000000ffff047224 */ /* 0x000fe400078e0a04 */
[----:B------:R-:W-:Y:S01]  /*4780*/  @!P4 IMAD.MOV R99, RZ, RZ, -R99 ;  /* 0x000000ffff63c224 */ /* 0x000fe200078e0a63 */
[----:B------:R-:W-:Y:S01]  /*4790*/  ISETP.GE.AND P4, PT, R93, RZ, PT ;  /* 0x000000ff5d00720c */ /* 0x000fe20003f86270 */
[----:B------:R-:W-:-:S04]  /*47a0*/  IMAD.HI.U32 R7, R9, R81, RZ ;  /* 0x0000005109077227 */ /* 0x000fc800078e00ff */
[C---:B------:R-:W-:Y:S02]  /*47b0*/  IMAD R83, R6.reuse, R4, R83 ;  /* 0x0000000406537224 */ /* 0x040fe400078e0253 */
[----:B------:R-:W-:Y:S01]  /*47c0*/  @!P1 IMAD.IADD R91, R91, 0x1, -R6 ;  /* 0x000000015b5b9824 */ /* 0x000fe200078e0a06 */
[C---:B------:R-:W-:Y:S01]  /*47d0*/  ISETP.GT.U32.AND P1, PT, R6.reuse, R85, PT ;  /* 0x000000550600720c */ /* 0x040fe20003f24070 */
[----:B------:R-:W-:Y:S02]  /*47e0*/  IMAD.MOV.U32 R93, RZ, RZ, R11 ;  /* 0x000000ffff5d7224 */ /* 0x000fe400078e000b */
[----:B------:R-:W-:Y:S02]  /*47f0*/  IMAD.MOV R7, RZ, RZ, -R7 ;  /* 0x000000ffff077224 */ /* 0x000fe400078e0a07 */
[----:B------:R-:W-:Y:S01]  /*4800*/  @!P5 IMAD.MOV R93, RZ, RZ, -R93 ;  /* 0x000000ffff5dd224 */ /* 0x000fe200078e0a5d */
[C---:B------:R-:W-:Y:S01]  /*4810*/  ISETP.GT.U32.AND P5, PT, R6.reuse, R83, PT ;  /* 0x000000530600720c */ /* 0x040fe20003fa4070 */
[----:B------:R-:W-:-:S02]  /*4820*/  IMAD R81, R6, R7, R81 ;  /* 0x0000000706517224 */ /* 0x000fc400078e0251 */
[----:B------:R-:W-:Y:S01]  /*4830*/  @!P6 IMAD.IADD R87, R87, 0x1, -R6 ;  /* 0x000000015757e824 */ /* 0x000fe200078e0a06 */
[C---:B------:R-:W-:Y:S01]  /*4840*/  ISETP.GT.U32.AND P6, PT, R6.reuse, R5, PT ;  /* 0x000000050600720c */ /* 0x040fe20003fc4070 */
[----:B------:R-:W-:Y:S01]  /*4850*/  @!P2 IMAD.MOV R91, RZ, RZ, -R91 ;  /* 0x000000ffff5ba224 */ /* 0x000fe200078e0a5b */
[----:B------:R-:W-:Y:S01]  /*4860*/  ISETP.GT.U32.AND P2, PT, R6, R81, PT ;  /* 0x000000510600720c */ /* 0x000fe20003f44070 */
[----:B------:R-:W-:-:S04]  /*4870*/  IMAD.HI.U32 R8, R9, R79, RZ ;  /* 0x0000004f09087227 */ /* 0x000fc800078e00ff */
[----:B------:R-:W-:Y:S01]  /*4880*/  @!P1 IMAD.IADD R85, R85, 0x1, -R6 ;  /* 0x0000000155559824 */ /* 0x000fe200078e0a06 */
[----:B------:R-:W-:Y:S01]  /*4890*/  ISETP.GE.AND P1, PT, R166, RZ, PT ;  /* 0x000000ffa600720c */ /* 0x000fe20003f26270 */
[----:B------:R-:W-:Y:S02]  /*48a0*/  IMAD.MOV R8, RZ, RZ, -R8 ;  /* 0x000000ffff087224 */ /* 0x000fe400078e0a08 */
[----:B------:R-:W-:Y:S01]  /*48b0*/  @!P5 IMAD.IADD R83, R83, 0x1, -R6 ;  /* 0x000000015353d824 */ /* 0x000fe200078e0a06 */
[C---:B------:R-:W-:Y:S01]  /*48c0*/  ISETP.GT.U32.AND P5, PT, R6.reuse, R85, PT ;  /* 0x000000550600720c */ /* 0x040fe20003fa4070 */
[----:B------:R-:W-:Y:S02]  /*48d0*/  IMAD R79, R6, R8, R79 ;  /* 0x00000008064f7224 */ /* 0x000fe400078e024f */
[----:B------:R-:W-:-:S04]  /*48e0*/  IMAD.HI.U32 R4, R9, R77, RZ ;  /* 0x0000004d09047227 */ /* 0x000fc800078e00ff */
[----:B------:R-:W-:Y:S02]  /*48f0*/  IMAD.MOV R4, RZ, RZ, -R4 ;  /* 0x000000ffff047224 */ /* 0x000fe400078e0a04 */
[--C-:B------:R-:W-:Y:S01]  /*4900*/  @!P6 IMAD.IADD R5, R5, 0x1, -R6.reuse ;  /* 0x000000010505e824 */ /* 0x100fe200078e0a06 */
[C---:B------:R-:W-:Y:S01]  /*4910*/  ISETP.GT.U32.AND P6, PT, R6.reuse, R79, PT ;  /* 0x0000004f0600720c */ /* 0x040fe20003fc4070 */
[----:B------:R-:W-:Y:S01]  /*4920*/  @!P2 IMAD.IADD R81, R81, 0x1, -R6 ;  /* 0x000000015151a824 */ /* 0x000fe200078e0a06 */
[----:B------:R-:W-:Y:S01]  /*4930*/  ISETP.GT.U32.AND P2, PT, R6, R83, PT ;  /* 0x000000530600720c */ /* 0x000fe20003f44070 */
[----:B------:R-:W-:-:S04]  /*4940*/  IMAD.HI.U32 R7, R9, R75, RZ ;  /* 0x0000004b09077227 */ /* 0x000fc800078e00ff */
[----:B------:R-:W-:Y:S01]  /*4950*/  @!P0 IMAD.MOV R95, RZ, RZ, -R95 ;  /* 0x000000ffff5f8224 */ /* 0x000fe200078e0a5f */
[C---:B------:R-:W-:Y:S01]  /*4960*/  ISETP.GT.U32.AND P0, PT, R6.reuse, R87, PT ;  /* 0x000000570600720c */ /* 0x040fe20003f04070 */
[C---:B------:R-:W-:Y:S02]  /*4970*/  IMAD R77, R6.reuse, R4, R77 ;  /* 0x00000004064d7224 */ /* 0x040fe400078e024d */
[----:B------:R-:W-:Y:S02]  /*4980*/  IMAD.MOV R7, RZ, RZ, -R7 ;  /* 0x000000ffff077224 */ /* 0x000fe400078e0a07 */
[--C-:B------:R-:W-:Y:S01]  /*4990*/  @!P5 IMAD.IADD R85, R85, 0x1, -R6.reuse ;  /* 0x000000015555d824 */ /* 0x100fe200078e0a06 */
[C---:B------:R-:W-:Y:S01]  /*49a0*/  ISETP.GT.U32.AND P5, PT, R6.reuse, R77, PT ;  /* 0x0000004d0600720c */ /* 0x040fe20003fa4070 */
[----:B------:R-:W-:Y:S01]  /*49b0*/  IMAD R75, R6, R7, R75 ;  /* 0x00000007064b7224 */ /* 0x000fe200078e024b */
[----:B------:R-:W-:Y:S01]  /*49c0*/  IABS R7, R22 ;  /* 0x0000001600077213 */ /* 0x000fe20000000000 */
[----:B------:R-:W-:-:S02]  /*49d0*/  @!P6 IMAD.IADD R79, R79, 0x1, -R6 ;  /* 0x000000014f4fe824 */ /* 0x000fc400078e0a06 */
[--C-:B------:R-:W-:Y:S01]  /*49e0*/  @!P2 IMAD.IADD R83, R83, 0x1, -R6.reuse ;  /* 0x000000015353a824 */ /* 0x100fe200078e0a06 */
[C---:B------:R-:W-:Y:S01]  /*49f0*/  ISETP.GT.U32.AND P2, PT, R6.reuse, R75, PT ;  /* 0x0000004b0600720c */ /* 0x040fe20003f44070 */
[----:B------:R-:W-:Y:S01]  /*4a00*/  @!P0 IMAD.IADD R87, R87, 0x1, -R6 ;  /* 0x0000000157578824 */ /* 0x000fe200078e0a06 */
[----:B------:R-:W-:Y:S01]  /*4a10*/  ISETP.GE.AND P0, PT, R89, RZ, PT ;  /* 0x000000ff5900720c */ /* 0x000fe20003f06270 */
[----:B------:R-:W-:Y:S01]  /*4a20*/  IMAD.HI.U32 R4, R9, R73, RZ ;  /* 0x0000004909047227 */ /* 0x000fe200078e00ff */
[----:B------:R-:W-:-:S03]  /*4a30*/  ISETP.GT.U32.AND P6, PT, R6, R79, PT ;  /* 0x0000004f0600720c */ /* 0x000fc60003fc4070 */
[----:B------:R-:W-:Y:S01]  /*4a40*/  @!P5 IMAD.IADD R77, R77, 0x1, -R6 ;  /* 0x000000014d4dd824 */ /* 0x000fe200078e0a06 */
[----:B------:R-:W-:Y:S01]  /*4a50*/  ISETP.GE.AND P5, PT, R162, RZ, PT ;  /* 0x000000ffa200720c */ /* 0x000fe20003fa6270 */
[----:B------:R-:W-:Y:S02]  /*4a60*/  IMAD.MOV R4, RZ, RZ, -R4 ;  /* 0x000000ffff047224 */ /* 0x000fe400078e0a04 */
[----:B------:R-:W-:Y:S02]  /*4a70*/  IMAD.MOV.U32 R89, RZ, RZ, R5 ;  /* 0x000000ffff597224 */ /* 0x000fe400078e0005 */
[----:B------:R-:W-:Y:S02]  /*4a80*/  IMAD R73, R6, R4, R73 ;  /* 0x0000000406497224 */ /* 0x000fe400078e0249 */
[----:B------:R-:W-:Y:S01]  /*4a90*/  @!P2 IMAD.IADD R75, R75, 0x1, -R6 ;  /* 0x000000014b4ba824 */ /* 0x000fe200078e0a06 */
[----:B------:R-:W-:Y:S01]  /*4aa0*/  ISETP.GE.AND P2, PT, R164, RZ, PT ;  /* 0x000000ffa400720c */ /* 0x000fe20003f46270 */
[----:B------:R-:W-:-:S04]  /*4ab0*/  IMAD.HI.U32 R4, R9, R71, RZ ;  /* 0x0000004709047227 */ /* 0x000fc800078e00ff */
[----:B------:R-:W-:Y:S01]  /*4ac0*/  @!P6 IMAD.IADD R79, R79, 0x1, -R6 ;  /* 0x000000014f4fe824 */ /* 0x000fe200078e0a06 */
[C---:B------:R-:W-:Y:S01]  /*4ad0*/  ISETP.GT.U32.AND P6, PT, R6.reuse, R73, PT ;  /* 0x000000490600720c */ /* 0x040fe20003fc4070 */
[----:B------:R-:W-:Y:S01]  /*4ae0*/  @!P0 IMAD.MOV R85, RZ, RZ, -R85 ;  /* 0x000000ffff558224 */ /* 0x000fe200078e0a55 */
[C---:B------:R-:W-:Y:S01]  /*4af0*/  ISETP.GT.U32.AND P0, PT, R6.reuse, R75, PT ;  /* 0x0000004b0600720c */ /* 0x040fe20003f04070 */
[----:B------:R-:W-:Y:S02]  /*4b00*/  IMAD.MOV R4, RZ, RZ, -R4 ;  /* 0x000000ffff047224 */ /* 0x000fe400078e0a04 */
[----:B------:R-:W-:Y:S01]  /*4b10*/  @!P4 IMAD.MOV R89, RZ, RZ, -R89 ;  /* 0x000000ffff59c224 */ /* 0x000fe200078e0a59 */
[----:B------:R-:W-:Y:S01]  /*4b20*/  ISETP.GT.U32.AND P4, PT, R6, R81, PT ;  /* 0x000000510600720c */ /* 0x000fe20003f84070 */
[----:B------:R-:W-:Y:S01]  /*4b30*/  @!P5 IMAD.MOV R79, RZ, RZ, -R79 ;  /* 0x000000ffff4fd224 */ /* 0x000fe200078e0a4f */
[----:B------:R-:W-:Y:S01]  /*4b40*/  ISETP.GE.AND P5, PT, R154, RZ, PT ;  /* 0x000000ff9a00720c */ /* 0x000fe20003fa6270 */
[----:B------:R-:W-:-:S02]  /*4b50*/  IMAD R71, R6, R4, R71 ;  /* 0x0000000406477224 */ /* 0x000fc400078e0247 */
[----:B------:R-:W-:-:S04]  /*4b60*/  IMAD.HI.U32 R4, R9, R67, RZ ;  /* 0x0000004309047227 */ /* 0x000fc800078e00ff */
[----:B------:R-:W-:Y:S02]  /*4b70*/  IMAD.MOV R4, RZ, RZ, -R4 ;  /* 0x000000ffff047224 */ /* 0x000fe400078e0a04 */
[--C-:B------:R-:W-:Y:S01]  /*4b80*/  @!P0 IMAD.IADD R75, R75, 0x1, -R6.reuse ;  /* 0x000000014b4b8824 */ /* 0x100fe200078e0a06 */
[----:B------:R-:W-:Y:S01]  /*4b90*/  ISETP.GE.AND P0, PT, R150, RZ, PT ;  /* 0x000000ff9600720c */ /* 0x000fe20003f06270 */
[----:B------:R-:W-:Y:S02]  /*4ba0*/  IMAD R67, R6, R4, R67 ;  /* 0x0000000406437224 */ /* 0x000fe400078e0243 */
[----:B------:R-:W-:Y:S01]  /*4bb0*/  @!P4 IMAD.IADD R81, R81, 0x1, -R6 ;  /* 0x000000015151c824 */ /* 0x000fe200078e0a06 */
[----:B------:R-:W-:Y:S01]  /*4bc0*/  ISETP.GE.AND P4, PT, R160, RZ, PT ;  /* 0x000000ffa000720c */ /* 0x000fe20003f86270 */
[----:B------:R-:W-:-:S04]  /*4bd0*/  IMAD.HI.U32 R5, R9, R69, RZ ;  /* 0x0000004509057227 */ /* 0x000fc800078e00ff */
[----:B------:R-:W-:Y:S01]  /*4be0*/  @!P5 IMAD.MOV R75, RZ, RZ, -R75 ;  /* 0x000000ffff4bd224 */ /* 0x000fe200078e0a4b */
[C---:B------:R-:W-:Y:S01]  /*4bf0*/  ISETP.GT.U32.AND P5, PT, R6.reuse, R67, PT ;  /* 0x000000430600720c */ /* 0x040fe20003fa4070 */
[----:B------:R-:W-:Y:S02]  /*4c00*/  IMAD.MOV R5, RZ, RZ, -R5 ;  /* 0x000000ffff057224 */ /* 0x000fe400078e0a05 */
[----:B------:R-:W-:Y:S01]  /*4c10*/  @!P1 IMAD.MOV R83, RZ, RZ, -R83 ;  /* 0x000000ffff539224 */ /* 0x000fe200078e0a53 */
[C---:B------:R-:W-:Y:S01]  /*4c20*/  ISETP.GT.U32.AND P1, PT, R6.reuse, R71, PT ;  /* 0x000000470600720c */ /* 0x040fe20003f24070 */
[C---:B------:R-:W-:Y:S02]  /*4c30*/  IMAD R69, R6.reuse, R5, R69 ;  /* 0x0000000506457224 */ /* 0x040fe400078e0245 */
[----:B------:R-:W-:Y:S02]  /*4c40*/  @!P4 IMAD.MOV R81, RZ, RZ, -R81 ;  /* 0x000000ffff51c224 */ /* 0x000fe400078e0a51 */
[----:B------:R-:W-:Y:S01]  /*4c50*/  @!P6 IMAD.IADD R73, R73, 0x1, -R6 ;  /* 0x000000014949e824 */ /* 0x000fe200078e0a06 */
[----:B------:R-:W-:Y:S01]  /*4c60*/  ISETP.GT.U32.AND P4, PT, R6, R69, PT ;  /* 0x000000450600720c */ /* 0x000fe20003f84070 */
[----:B------:R-:W-:-:S03]  /*4c70*/  IMAD.HI.U32 R5, R9, R61, RZ ;  /* 0x0000003d09057227 */ /* 0x000fc600078e00ff */
[----:B------:R-:W-:Y:S01]  /*4c80*/  ISETP.GT.U32.AND P6, PT, R6, R73, PT ;  /* 0x000000490600720c */ /* 0x000fe20003fc4070 */
[--C-:B------:R-:W-:Y:S02]  /*4c90*/  @!P5 IMAD.IADD R67, R67, 0x1, -R6.reuse ;  /* 0x000000014343d824 */ /* 0x100fe400078e0a06 */
[----:B------:R-:W-:Y:S01]  /*4ca0*/  @!P1 IMAD.IADD R71, R71, 0x1, -R6 ;  /* 0x0000000147479824 */ /* 0x000fe200078e0a06 */
[----:B------:R-:W-:Y:S01]  /*4cb0*/  ISETP.GE.AND P1, PT, R148, RZ, PT ;  /* 0x000000ff9400720c */ /* 0x000fe20003f26270 */
[----:B------:R-:W-:Y:S01]  /*4cc0*/  IMAD.MOV R5, RZ, RZ, -R5 ;  /* 0x000000ffff057224 */ /* 0x000fe200078e0a05 */
[----:B------:R-:W-:Y:S01]  /*4cd0*/  ISETP.GT.U32.AND P5, PT, R6, R67, PT ;  /* 0x000000430600720c */ /* 0x000fe20003fa4070 */
[----:B------:R-:W-:-:S04]  /*4ce0*/  IMAD.HI.U32 R4, R9, R65, RZ ;  /* 0x0000004109047227 */ /* 0x000fc800078e00ff */
[--C-:B------:R-:W-:Y:S02]  /*4cf0*/  @!P4 IMAD.IADD R69, R69, 0x1, -R6.reuse ;  /* 0x000000014545c824 */ /* 0x100fe400078e0a06 */
[C---:B------:R-:W-:Y:S02]  /*4d00*/  IMAD R61, R6.reuse, R5, R61 ;  /* 0x00000005063d7224 */ /* 0x040fe400078e023d */
[----:B------:R-:W-:Y:S01]  /*4d10*/  @!P6 IMAD.IADD R73, R73, 0x1, -R6 ;  /* 0x000000014949e824 */ /* 0x000fe200078e0a06 */
[----:B------:R-:W-:Y:S01]  /*4d20*/  ISETP.GT.U32.AND P4, PT, R6, R69, PT ;  /* 0x000000450600720c */ /* 0x000fe20003f84070 */
[----:B------:R-:W-:Y:S01]  /*4d30*/  IMAD.MOV R4, RZ, RZ, -R4 ;  /* 0x000000ffff047224 */ /* 0x000fe200078e0a04 */
[----:B------:R-:W-:Y:S01]  /*4d40*/  ISETP.GE.AND P6, PT, R152, RZ, PT ;  /* 0x000000ff9800720c */ /* 0x000fe20003fc6270 */
[----:B------:R-:W-:Y:S02]  /*4d50*/  @!P5 IMAD.IADD R67, R67, 0x1, -R6 ;  /* 0x000000014343d824 */ /* 0x000fe400078e0a06 */
[----:B------:R-:W-:-:S02]  /*4d60*/  IMAD R65, R6, R4, R65 ;  /* 0x0000000406417224 */ /* 0x000fc400078e0241 */
[----:B------:R-:W-:Y:S01]  /*4d70*/  @!P1 IMAD.MOV R67, RZ, RZ, -R67 ;  /* 0x000000ffff439224 */ /* 0x000fe200078e0a43 */
[----:B------:R-:W-:Y:S01]  /*4d80*/  ISETP.GT.U32.AND P1, PT, R6, R61, PT ;  /* 0x0000003d0600720c */ /* 0x000fe20003f24070 */
[----:B------:R-:W-:-:S04]  /*4d90*/  IMAD.HI.U32 R4, R9, R63, RZ ;  /* 0x0000003f09047227 */ /* 0x000fc800078e00ff */
[----:B------:R-:W-:Y:S01]  /*4da0*/  @!P4 IMAD.IADD R69, R69, 0x1, -R6 ;  /* 0x000000014545c824 */ /* 0x000fe200078e0a06 */
[----:B------:R-:W-:Y:S01]  /*4db0*/  ISETP.GE.AND P4, PT, R146, RZ, PT ;  /* 0x000000ff9200720c */ /* 0x000fe20003f86270 */
[----:B------:R-:W-:Y:S01]  /*4dc0*/  @!P3 IMAD.MOV R87, RZ, RZ, -R87 ;  /* 0x000000ffff57b224 */ /* 0x000fe200078e0a57 */
[----:B------:R-:W-:Y:S01]  /*4dd0*/  ISETP.GT.U32.AND P3, PT, R6, R77, PT ;  /* 0x0000004d0600720c */ /* 0x000fe20003f64070 */
[----:B------:R-:W-:Y:S01]  /*4de0*/  @!P6 IMAD.MOV R69, RZ, RZ, -R69 ;  /* 0x000000ffff45e224 */ /* 0x000fe200078e0a45 */
[----:B------:R-:W-:Y:S01]  /*4df0*/  ISETP.GE.AND P6, PT, R2, RZ, PT ;  /* 0x000000ff0200720c */ /* 0x000fe20003fc6270 */
[----:B------:R-:W-:Y:S02]  /*4e00*/  IMAD.MOV R4, RZ, RZ, -R4 ;  /* 0x000000ffff047224 */ /* 0x000fe400078e0a04 */
[----:B------:R-:W-:-:S04]  /*4e10*/  IMAD.HI.U32 R2, R9, R59, RZ ;  /* 0x0000003b09027227 */ /* 0x000fc800078e00ff */
[----:B------:R-:W-:Y:S02]  /*4e20*/  @!P1 IMAD.IADD R61, R61, 0x1, -R6 ;  /* 0x000000013d3d9824 */ /* 0x000fe400078e0a06 */
[C---:B------:R-:W-:Y:S02]  /*4e30*/  IMAD R63, R6.reuse, R4, R63 ;  /* 0x00000004063f7224 */ /* 0x040fe400078e023f */
[----:B------:R-:W-:Y:S01]  /*4e40*/  IMAD.MOV R4, RZ, RZ, -R2 ;  /* 0x000000ffff047224 */ /* 0x000fe200078e0a02 */
[C---:B------:R-:W-:Y:S01]  /*4e50*/  ISETP.GT.U32.AND P1, PT, R6.reuse, R61, PT ;  /* 0x0000003d0600720c */ /* 0x040fe20003f24070 */
[----:B------:R-:W-:Y:S01]  /*4e60*/  IMAD.HI.U32 R2, R9, R57, RZ ;  /* 0x0000003909027227 */ /* 0x000fe200078e00ff */
[----:B------:R-:W-:-:S03]  /*4e70*/  ISETP.GT.U32.AND P5, PT, R6, R63, PT ;  /* 0x0000003f0600720c */ /* 0x000fc60003fa4070 */
[----:B------:R-:W-:Y:S02]  /*4e80*/  IMAD.MOV R5, RZ, RZ, -R2 ;  /* 0x000000ffff057224 */ /* 0x000fe400078e0a02 */
[----:B------:R-:W-:-:S04]  /*4e90*/  IMAD.HI.U32 R2, R9, R53, RZ ;  /* 0x0000003509027227 */ /* 0x000fc800078e00ff */
[----:B------:R-:W-:Y:S01]  /*4ea0*/  @!P3 IMAD.IADD R77, R77, 0x1, -R6 ;  /* 0x000000014d4db824 */ /* 0x000fe200078e0a06 */
[----:B------:R-:W-:Y:S01]  /*4eb0*/  ISETP.GE.AND P3, PT, R156, RZ, PT ;  /* 0x000000ff9c00720c */ /* 0x000fe20003f66270 */
[----:B------:R-:W-:Y:S02]  /*4ec0*/  IMAD.MOV R2, RZ, RZ, -R2 ;  /* 0x000000ffff027224 */ /* 0x000fe400078e0a02 */
[----:B------:R-:W-:Y:S01]  /*4ed0*/  @!P2 IMAD.MOV R77, RZ, RZ, -R77 ;  /* 0x000000ffff4da224 */ /* 0x000fe200078e0a4d */
[C---:B------:R-:W-:Y:S01]  /*4ee0*/  ISETP.GT.U32.AND P2, PT, R6.reuse, R71, PT ;  /* 0x000000470600720c */ /* 0x040fe20003f44070 */
[----:B------:R-:W-:Y:S02]  /*4ef0*/  IMAD R53, R6, R2, R53 ;  /* 0x0000000206357224 */ /* 0x000fe400078e0235 */
[----:B------:R-:W-:Y:S02]  /*4f00*/  @!P1 IMAD.IADD R61, R61, 0x1, -R6 ;  /* 0x000000013d3d9824 */ /* 0x000fe400078e0a06 */
[----:B------:R-:W-:-:S04]  /*4f10*/  IMAD.HI.U32 R2, R9, R51, RZ ;  /* 0x0000003309027227 */ /* 0x000fc800078e00ff */
[----:B------:R-:W-:Y:S01]  /*4f20*/  @!P4 IMAD.MOV R61, RZ, RZ, -R61 ;  /* 0x000000ffff3dc224 */ /* 0x000fe200078e0a3d */
[----:B------:R-:W-:Y:S01]  /*4f30*/  ISETP.GT.U32.AND P4, PT, R6, R53, PT ;  /* 0x000000350600720c */ /* 0x000fe20003f84070 */
[----:B------:R-:W-:Y:S02]  /*4f40*/  IMAD.MOV R2, RZ, RZ, -R2 ;  /* 0x000000ffff027224 */ /* 0x000fe400078e0a02 */
[----:B------:R-:W-:Y:S01]  /*4f50*/  @!P2 IMAD.IADD R71, R71, 0x1, -R6 ;  /* 0x000000014747a824 */ /* 0x000fe200078e0a06 */
[----:B------:R-:W-:Y:S01]  /*4f60*/  ISETP.GE.AND P2, PT, R144, RZ, PT ;  /* 0x000000ff9000720c */ /* 0x000fe20003f46270 */
[C---:B------:R-:W-:Y:S02]  /*4f70*/  IMAD R51, R6.reuse, R2, R51 ;  /* 0x0000000206337224 */ /* 0x040fe400078e0233 */
[----:B------:R-:W-:Y:S01]  /*4f80*/  @!P0 IMAD.MOV R71, RZ, RZ, -R71 ;  /* 0x000000ffff478224 */ /* 0x000fe200078e0a47 */
[----:B------:R-:W-:Y:S01]  /*4f90*/  ISETP.GT.U32.AND P0, PT, R6, R65, PT ;  /* 0x000000410600720c */ /* 0x000fe20003f04070 */
[----:B------:R-:W-:-:S04]  /*4fa0*/  IMAD.HI.U32 R2, R9, R49, RZ ;  /* 0x0000003109027227 */ /* 0x000fc800078e00ff */
[----:B------:R-:W-:Y:S02]  /*4fb0*/  @!P4 IMAD.IADD R53, R53, 0x1, -R6 ;  /* 0x000000013535c824 */ /* 0x000fe400078e0a06 */
[----:B------:R-:W-:Y:S02]  /*4fc0*/  IMAD.MOV R2, RZ, RZ, -R2 ;  /* 0x000000ffff027224 */ /* 0x000fe400078e0a02 */
[C---:B------:R-:W-:Y:S01]  /*4fd0*/  IMAD R59, R6.reuse, R4, R59 ;  /* 0x00000004063b7224 */ /* 0x040fe200078e023b */
[C---:B------:R-:W-:Y:S01]  /*4fe0*/  ISETP.GT.U32.AND P4, PT, R6.reuse, R53, PT ;  /* 0x000000350600720c */ /* 0x040fe20003f84070 */
[----:B------:R-:W-:Y:S02]  /*4ff0*/  IMAD R49, R6, R2, R49 ;  /* 0x0000000206317224 */ /* 0x000fe400078e0231 */
[----:B------:R-:W-:Y:S02]  /*5000*/  @!P0 IMAD.IADD R65, R65, 0x1, -R6 ;  /* 0x0000000141418824 */ /* 0x000fe400078e0a06 */
[----:B------:R-:W-:-:S03]  /*5010*/  IMAD.HI.U32 R4, R9, R55, RZ ;  /* 0x0000003709047227 */ /* 0x000fc600078e00ff */
[----:B------:R-:W-:Y:S01]  /*5020*/  ISETP.GT.U32.AND P0, PT, R6, R65, PT ;  /* 0x000000410600720c */ /* 0x000fe20003f04070 */
[----:B------:R-:W-:Y:S02]  /*5030*/  IMAD.MOV R4, RZ, RZ, -R4 ;  /* 0x000000ffff047224 */ /* 0x000fe400078e0a04 */
[----:B------:R-:W-:Y:S01]  /*5040*/  @!P3 IMAD.MOV R73, RZ, RZ, -R73 ;  /* 0x000000ffff49b224 */ /* 0x000fe200078e0a49 */
[----:B------:R-:W-:Y:S01]  /*5050*/  ISETP.GE.AND P3, PT, R142, RZ, PT ;  /* 0x000000ff8e00720c */ /* 0x000fe20003f66270 */
[--C-:B------:R-:W-:Y:S01]  /*5060*/  @!P4 IMAD.IADD R53, R53, 0x1, -R6.reuse ;  /* 0x000000013535c824 */ /* 0x100fe200078e0a06 */
[C---:B------:R-:W-:Y:S01]  /*5070*/  ISETP.GT.U32.AND P4, PT, R6.reuse, R49, PT ;  /* 0x000000310600720c */ /* 0x040fe20003f84070 */
[C---:B------:R-:W-:Y:S02]  /*5080*/  IMAD R55, R6.reuse, R4, R55 ;  /* 0x0000000406377224 */ /* 0x040fe400078e0237 */
[C---:B------:R-:W-:Y:S02]  /*5090*/  IMAD R57, R6.reuse, R5, R57 ;  /* 0x0000000506397224 */ /* 0x040fe400078e0239 */
[--C-:B------:R-:W-:Y:S01]  /*50a0*/  @!P5 IMAD.IADD R63, R63, 0x1, -R6.reuse ;  /* 0x000000013f3fd824 */ /* 0x100fe200078e0a06 */
[C---:B------:R-:W-:Y:S01]  /*50b0*/  ISETP.GT.U32.AND P1, PT, R6.reuse, R55, PT ;  /* 0x000000370600720c */ /* 0x040fe20003f24070 */
[----:B------:R-:W-:Y:S01]  /*50c0*/  @!P0 IMAD.IADD R65, R65, 0x1, -R6 ;  /* 0x0000000141418824 */ /* 0x000fe200078e0a06 */
[C---:B------:R-:W-:Y:S01]  /*50d0*/  ISETP.GT.U32.AND P0, PT, R6.reuse, R59, PT ;  /* 0x0000003b0600720c */ /* 0x040fe20003f04070 */
[----:B------:R-:W-:Y:S01]  /*50e0*/  IMAD.HI.U32 R2, R9, R45, RZ ;  /* 0x0000002d09027227 */ /* 0x000fe200078e00ff */
[----:B------:R-:W-:-:S03]  /*50f0*/  ISETP.GT.U32.AND P5, PT, R6, R63, PT ;  /* 0x0000003f0600720c */ /* 0x000fc60003fa4070 */
[----:B------:R-:W-:Y:S02]  /*5100*/  @!P4 IMAD.IADD R49, R49, 0x1, -R6 ;  /* 0x000000013131c824 */ /* 0x000fe400078e0a06 */
[----:B------:R-:W-:Y:S01]  /*5110*/  @!P3 IMAD.MOV R65, RZ, RZ, -R65 ;  /* 0x000000ffff41b224 */ /* 0x000fe200078e0a41 */
[C---:B------:R-:W-:Y:S01]  /*5120*/  ISETP.GT.U32.AND P3, PT, R6.reuse, R57, PT ;  /* 0x000000390600720c */ /* 0x040fe20003f64070 */
[----:B------:R-:W-:Y:S01]  /*5130*/  IMAD.MOV R2, RZ, RZ, -R2 ;  /* 0x000000ffff027224 */ /* 0x000fe200078e0a02 */
[C---:B------:R-:W-:Y:S01]  /*5140*/  ISETP.GT.U32.AND P4, PT, R6.reuse, R49, PT ;  /* 0x000000310600720c */ /* 0x040fe20003f84070 */
[--C-:B------:R-:W-:Y:S02]  /*5150*/  @!P1 IMAD.IADD R55, R55, 0x1, -R6.reuse ;  /* 0x0000000137379824 */ /* 0x100fe400078e0a06 */
[C---:B------:R-:W-:Y:S02]  /*5160*/  IMAD R45, R6.reuse, R2, R45 ;  /* 0x00000002062d7224 */ /* 0x040fe400078e022d */
[----:B------:R-:W-:Y:S01]  /*5170*/  @!P5 IMAD.IADD R63, R63, 0x1, -R6 ;  /* 0x000000013f3fd824 */ /* 0x000fe200078e0a06 */
[----:B------:R-:W-:Y:S01]  /*5180*/  ISETP.GT.U32.AND P1, PT, R6, R55, PT ;  /* 0x000000370600720c */ /* 0x000fe20003f24070 */
[----:B------:R-:W-:Y:S01]  /*5190*/  IMAD.HI.U32 R4, R9, R47, RZ ;  /* 0x0000002f09047227 */ /* 0x000fe200078e00ff */
[----:B------:R-:W-:-:S03]  /*51a0*/  ISETP.GE.AND P5, PT, R140, RZ, PT ;  /* 0x000000ff8c00720c */ /* 0x000fc60003fa6270 */
[--C-:B------:R-:W-:Y:S01]  /*51b0*/  @!P3 IMAD.IADD R57, R57, 0x1, -R6.reuse ;  /* 0x000000013939b824 */ /* 0x100fe200078e0a06 */
[----:B------:R-:W-:Y:S01]  /*51c0*/  ISETP.GE.AND P3, PT, R136, RZ, PT ;  /* 0x000000ff8800720c */ /* 0x000fe20003f66270 */
[--C-:B------:R-:W-:Y:S01]  /*51d0*/  @!P4 IMAD.IADD R49, R49, 0x1, -R6.reuse ;  /* 0x000000013131c824 */ /* 0x100fe200078e0a06 */
[C---:B------:R-:W-:Y:S01]  /*51e0*/  ISETP.GT.U32.AND P4, PT, R6.reuse, R45, PT ;  /* 0x0000002d0600720c */ /* 0x040fe20003f84070 */
[----:B------:R-:W-:Y:S02]  /*51f0*/  @!P0 IMAD.IADD R59, R59, 0x1, -R6 ;  /* 0x000000013b3b8824 */ /* 0x000fe400078e0a06 */
[----:B------:R-:W-:Y:S01]  /*5200*/  @!P2 IMAD.MOV R63, RZ, RZ, -R63 ;  /* 0x000000ffff3fa224 */ /* 0x000fe200078e0a3f */
[C---:B------:R-:W-:Y:S01]  /*5210*/  ISETP.GT.U32.AND P2, PT, R6.reuse, R57, PT ;  /* 0x000000390600720c */ /* 0x040fe20003f44070 */
[----:B------:R-:W-:Y:S01]  /*5220*/  IMAD.MOV R4, RZ, RZ, -R4 ;  /* 0x000000ffff047224 */ /* 0x000fe200078e0a04 */
[----:B------:R-:W-:Y:S01]  /*5230*/  ISETP.GT.U32.AND P0, PT, R6, R59, PT ;  /* 0x0000003b0600720c */ /* 0x000fe20003f04070 */
[----:B------:R-:W-:Y:S01]  /*5240*/  @!P1 IMAD.IADD R55, R55, 0x1, -R6 ;  /* 0x0000000137379824 */ /* 0x000fe200078e0a06 */
[----:B------:R-:W-:Y:S01]  /*5250*/  ISETP.GE.AND P1, PT, R134, RZ, PT ;  /* 0x000000ff8600720c */ /* 0x000fe20003f26270 */
[----:B------:R-:W-:-:S02]  /*5260*/  IMAD R47, R6, R4, R47 ;  /* 0x00000004062f7224 */ /* 0x000fc400078e022f */
[----:B------:R-:W-:Y:S02]  /*5270*/  @!P3 IMAD.MOV R55, RZ, RZ, -R55 ;  /* 0x000000ffff37b224 */ /* 0x000fe400078e0a37 */
[----:B------:R-:W-:Y:S01]  /*5280*/  @!P4 IMAD.IADD R45, R45, 0x1, -R6 ;  /* 0x000000012d2dc824 */ /* 0x000fe200078e0a06 */
[----:B------:R-:W-:Y:S01]  /*5290*/  ISETP.GT.U32.AND P3, PT, R6, R47, PT ;  /* 0x0000002f0600720c */ /* 0x000fe20003f64070 */
[----:B------:R-:W-:-:S03]  /*52a0*/  IMAD.HI.U32 R5, R9, R41, RZ ;  /* 0x0000002909057227 */ /* 0x000fc600078e00ff */
[C---:B------:R-:W-:Y:S01]  /*52b0*/  ISETP.GT.U32.AND P4, PT, R6.reuse, R45, PT ;  /* 0x0000002d0600720c */ /* 0x040fe20003f84070 */
[----:B------:R-:W-:Y:S01]  /*52c0*/  @!P2 IMAD.IADD R57, R57, 0x1, -R6 ;  /* 0x000000013939a824 */ /* 0x000fe200078e0a06 */
[----:B------:R-:W-:Y:S01]  /*52d0*/  ISETP.GT.U32.AND P2, PT, R6, R51, PT ;  /* 0x000000330600720c */ /* 0x000fe20003f44070 */
[----:B------:R-:W-:-:S04]  /*52e0*/  IMAD.HI.U32 R2, R9, R39, RZ ;  /* 0x0000002709027227 */ /* 0x000fc800078e00ff */
[----:B------:R-:W-:Y:S01]  /*52f0*/  @!P0 IMAD.IADD R59, R59, 0x1, -R6 ;  /* 0x000000013b3b8824 */ /* 0x000fe200078e0a06 */
[----:B------:R-:W-:Y:S01]  /*5300*/  ISETP.GE.AND P0, PT, R138, RZ, PT ;  /* 0x000000ff8a00720c */ /* 0x000fe20003f06270 */
[----:B------:R-:W-:Y:S02]  /*5310*/  IMAD.MOV R5, RZ, RZ, -R5 ;  /* 0x000000ffff057224 */ /* 0x000fe400078e0a05 */
[----:B------:R-:W-:Y:S02]  /*5320*/  IMAD.MOV R2, RZ, RZ, -R2 ;  /* 0x000000ffff027224 */ /* 0x000fe400078e0a02 */
[--C-:B------:R-:W-:Y:S02]  /*5330*/  @!P3 IMAD.IADD R47, R47, 0x1, -R6.reuse ;  /* 0x000000012f2fb824 */ /* 0x100fe400078e0a06 */
[C---:B------:R-:W-:Y:S02]  /*5340*/  IMAD R41, R6.reuse, R5, R41 ;  /* 0x0000000506297224 */ /* 0x040fe400078e0229 */
[C---:B------:R-:W-:Y:S01]  /*5350*/  IMAD R39, R6.reuse, R2, R39 ;  /* 0x0000000206277224 */ /* 0x040fe200078e0227 */
[----:B------:R-:W-:Y:S01]  /*5360*/  ISETP.GT.U32.AND P3, PT, R6, R47, PT ;  /* 0x0000002f0600720c */ /* 0x000fe20003f64070 */
[----:B------:R-:W-:-:S02]  /*5370*/  @!P2 IMAD.IADD R51, R51, 0x1, -R6 ;  /* 0x000000013333a824 */ /* 0x000fc400078e0a06 */
[----:B------:R-:W-:Y:S01]  /*5380*/  @!P1 IMAD.MOV R49, RZ, RZ, -R49 ;  /* 0x000000ffff319224 */ /* 0x000fe200078e0a31 */
[C---:B------:R-:W-:Y:S01]  /*5390*/  ISETP.GT.U32.AND P1, PT, R6.reuse, R41, PT ;  /* 0x000000290600720c */ /* 0x040fe20003f24070 */
[----:B------:R-:W-:Y:S01]  /*53a0*/  @!P4 IMAD.IADD R45, R45, 0x1, -R6 ;  /* 0x000000012d2dc824 */ /* 0x000fe200078e0a06 */
[C---:B------:R-:W-:Y:S01]  /*53b0*/  ISETP.GT.U32.AND P4, PT, R6.reuse, R39, PT ;  /* 0x000000270600720c */ /* 0x040fe20003f84070 */
[----:B------:R-:W-:Y:S01]  /*53c0*/  IMAD.HI.U32 R4, R9, R43, RZ ;  /* 0x0000002b09047227 */ /* 0x000fe200078e00ff */
[----:B------:R-:W-:-:S03]  /*53d0*/  ISETP.GT.U32.AND P2, PT, R6, R51, PT ;  /* 0x000000330600720c */ /* 0x000fc60003f44070 */
[----:B------:R-:W-:Y:S01]  /*53e0*/  @!P0 IMAD.MOV R53, RZ, RZ, -R53 ;  /* 0x000000ffff358224 */ /* 0x000fe200078e0a35 */
[----:B------:R-:W-:Y:S01]  /*53f0*/  ISETP.GE.AND P0, PT, R126, RZ, PT ;  /* 0x000000ff7e00720c */ /* 0x000fe20003f06270 */
[----:B------:R-:W-:Y:S02]  /*5400*/  IMAD.MOV R4, RZ, RZ, -R4 ;  /* 0x000000ffff047224 */ /* 0x000fe400078e0a04 */
[----:B------:R-:W-:Y:S01]  /*5410*/  @!P6 IMAD.MOV R59, RZ, RZ, -R59 ;  /* 0x000000ffff3be224 */ /* 0x000fe200078e0a3b */
[----:B------:R-:W-:Y:S01]  /*5420*/  ISETP.GE.AND P6, PT, R132, RZ, PT ;  /* 0x000000ff8400720c */ /* 0x000fe20003fc6270 */
[----:B------:R-:W-:Y:S02]  /*5430*/  IMAD R43, R6, R4, R43 ;  /* 0x00000004062b7224 */ /* 0x000fe400078e022b */
[----:B------:R-:W-:-:S04]  /*5440*/  IMAD.HI.U32 R2, R9, R37, RZ ;  /* 0x0000002509027227 */ /* 0x000fc800078e00ff */
[--C-:B------:R-:W-:Y:S01]  /*5450*/  @!P3 IMAD.IADD R47, R47, 0x1, -R6.reuse ;  /* 0x000000012f2fb824 */ /* 0x100fe200078e0a06 */
[----:B------:R-:W-:Y:S01]  /*5460*/  ISETP.GT.U32.AND P3, PT, R6, R43, PT ;  /* 0x0000002b0600720c */ /* 0x000fe20003f64070 */
[--C-:B------:R-:W-:Y:S02]  /*5470*/  @!P1 IMAD.IADD R41, R41, 0x1, -R6.reuse ;  /* 0x0000000129299824 */ /* 0x100fe400078e0a06 */
[----:B------:R-:W-:Y:S01]  /*5480*/  @!P4 IMAD.IADD R39, R39, 0x1, -R6 ;  /* 0x000000012727c824 */ /* 0x000fe200078e0a06 */
[----:B------:R-:W-:Y:S01]  /*5490*/  ISETP.GE.AND P4, PT, R118, RZ, PT ;  /* 0x000000ff7600720c */ /* 0x000fe20003f86270 */
[----:B------:R-:W-:Y:S01]  /*54a0*/  IMAD.HI.U32 R4, R9, R35, RZ ;  /* 0x0000002309047227 */ /* 0x000fe200078e00ff */
[----:B------:R-:W-:-:S03]  /*54b0*/  ISETP.GT.U32.AND P1, PT, R6, R41, PT ;  /* 0x000000290600720c */ /* 0x000fc60003f24070 */
[----:B------:R-:W-:Y:S02]  /*54c0*/  IMAD.MOV R2, RZ, RZ, -R2 ;  /* 0x000000ffff027224 */ /* 0x000fe400078e0a02 */
[----:B------:R-:W-:Y:S01]  /*54d0*/  @!P2 IMAD.IADD R51, R51, 0x1, -R6 ;  /* 0x000000013333a824 */ /* 0x000fe200078e0a06 */
[----:B------:R-:W-:Y:S01]  /*54e0*/  ISETP.GE.AND P2, PT, R128, RZ, PT ;  /* 0x000000ff8000720c */ /* 0x000fe20003f46270 */
[----:B------:R-:W-:Y:S01]  /*54f0*/  @!P0 IMAD.MOV R45, RZ, RZ, -R45 ;  /* 0x000000ffff2d8224 */ /* 0x000fe200078e0a2d */
[C---:B------:R-:W-:Y:S01]  /*5500*/  ISETP.GT.U32.AND P0, PT, R6.reuse, R39, PT ;  /* 0x000000270600720c */ /* 0x040fe20003f04070 */
[----:B------:R-:W-:Y:S02]  /*5510*/  IMAD.MOV R4, RZ, RZ, -R4 ;  /* 0x000000ffff047224 */ /* 0x000fe400078e0a04 */
[----:B------:R-:W-:Y:S02]  /*5520*/  IMAD R37, R6, R2, R37 ;  /* 0x0000000206257224 */ /* 0x000fe400078e0225 */
[----:B------:R-:W-:-:S04]  /*5530*/  IMAD.HI.U32 R2, R9, R33, RZ ;  /* 0x0000002109027227 */ /* 0x000fc800078e00ff */
[----:B------:R-:W-:Y:S01]  /*5540*/  @!P6 IMAD.MOV R51, RZ, RZ, -R51 ;  /* 0x000000ffff33e224 */ /* 0x000fe200078e0a33 */
[----:B------:R-:W-:Y:S01]  /*5550*/  ISETP.GE.AND P6, PT, R124, RZ, PT ;  /* 0x000000ff7c00720c */ /* 0x000fe20003fc6270 */
[----:B------:R-:W-:Y:S02]  /*5560*/  IMAD R35, R6, R4, R35 ;  /* 0x0000000406237224 */ /* 0x000fe400078e0223 */
[----:B------:R-:W-:-:S04]  /*5570*/  IMAD.HI.U32 R4, R9, R31, RZ ;  /* 0x0000001f09047227 */ /* 0x000fc800078e00ff */
[----:B------:R-:W-:Y:S02]  /*5580*/  IMAD.MOV R5, RZ, RZ, -R2 ;  /* 0x000000ffff057224 */ /* 0x000fe400078e0a02 */
[----:B------:R-:W-:Y:S02]  /*5590*/  @!P3 IMAD.IADD R43, R43, 0x1, -R6 ;  /* 0x000000012b2bb824 */ /* 0x000fe400078e0a06 */
[----:B------:R-:W-:Y:S02]  /*55a0*/  IMAD.MOV R4, RZ, RZ, -R4 ;  /* 0x000000ffff047224 */ /* 0x000fe400078e0a04 */
[C---:B------:R-:W-:Y:S01]  /*55b0*/  IMAD R33, R6.reuse, R5, R33 ;  /* 0x0000000506217224 */ /* 0x040fe200078e0221 */
[C---:B------:R-:W-:Y:S01]  /*55c0*/  ISETP.GT.U32.AND P3, PT, R6.reuse, R43, PT ;  /* 0x0000002b0600720c */ /* 0x040fe20003f64070 */
[----:B------:R-:W-:Y:S01]  /*55d0*/  @!P1 IMAD.IADD R41, R41, 0x1, -R6 ;  /* 0x0000000129299824 */ /* 0x000fe200078e0a06 */
        /* <DEDUP_REMOVED lines=8> */
[----:B------:R-:W-:Y:S01]  /*5660*/  ISETP.GT.U32.AND P3, PT, R6, R37, PT ;  /* 0x000000250600720c */ /* 0x000fe20003f64070 */
[----:B------:R-:W-:Y:S02]  /*5670*/  IMAD.MOV R2, RZ, RZ, -R2 ;  /* 0x000000ffff027224 */ /* 0x000fe400078e0a02 */
[----:B------:R-:W-:Y:S02]  /*5680*/  @!P2 IMAD.MOV R43, RZ, RZ, -R43 ;  /* 0x000000ffff2ba224 */ /* 0x000fe400078e0a2b */
[--C-:B------:R-:W-:Y:S01]  /*5690*/  @!P0 IMAD.IADD R33, R33, 0x1, -R6.reuse ;  /* 0x0000000121218824 */ /* 0x100fe200078e0a06 */
[----:B------:R-:W-:Y:S01]  /*56a0*/  ISETP.GE.AND P0, PT, R112, RZ, PT ;  /* 0x000000ff7000720c */ /* 0x000fe20003f06270 */
[----:B------:R-:W-:Y:S02]  /*56b0*/  @!P6 IMAD.IADD R31, R31, 0x1, -R6 ;  /* 0x000000011f1fe824 */ /* 0x000fe400078e0a06 */
[C---:B------:R-:W-:Y:S01]  /*56c0*/  IMAD R29, R6.reuse, R2, R29 ;  /* 0x00000002061d7224 */ /* 0x040fe200078e021d */
[----:B------:R-:W-:Y:S01]  /*56d0*/  ISETP.GT.U32.AND P6, PT, R6, R33, PT ;  /* 0x000000210600720c */ /* 0x000fe20003fc4070 */
[----:B------:R-:W-:-:S04]  /*56e0*/  IMAD.HI.U32 R2, R9, R27, RZ ;  /* 0x0000001b09027227 */ /* 0x000fc800078e00ff */
[----:B------:R-:W-:Y:S02]  /*56f0*/  IMAD.MOV R2, RZ, RZ, -R2 ;  /* 0x000000ffff027224 */ /* 0x000fe400078e0a02 */
[--C-:B------:R-:W-:Y:S01]  /*5700*/  @!P3 IMAD.IADD R37, R37, 0x1, -R6.reuse ;  /* 0x000000012525b824 */ /* 0x100fe200078e0a06 */
[----:B------:R-:W-:Y:S01]  /*5710*/  ISETP.GE.AND P3, PT, R120, RZ, PT ;  /* 0x000000ff7800720c */ /* 0x000fe20003f66270 */
[C---:B------:R-:W-:Y:S02]  /*5720*/  IMAD R27, R6.reuse, R2, R27 ;  /* 0x00000002061b7224 */ /* 0x040fe400078e021b */
[----:B------:R-:W-:Y:S01]  /*5730*/  @!P5 IMAD.MOV R57, RZ, RZ, -R57 ;  /* 0x000000ffff39d224 */ /* 0x000fe200078e0a39 */
[C---:B------:R-:W-:Y:S01]  /*5740*/  ISETP.GT.U32.AND P2, PT, R6.reuse, R37, PT ;  /* 0x000000250600720c */ /* 0x040fe20003f44070 */
[--C-:B------:R-:W-:Y:S01]  /*5750*/  @!P6 IMAD.IADD R33, R33, 0x1, -R6.reuse ;  /* 0x000000012121e824 */ /* 0x100fe200078e0a06 */
[----:B------:R-:W-:Y:S01]  /*5760*/  ISETP.GT.U32.AND P6, PT, R6, R27, PT ;  /* 0x0000001b0600720c */ /* 0x000fe20003fc4070 */
[----:B------:R-:W-:Y:S01]  /*5770*/  @!P1 IMAD.IADD R35, R35, 0x1, -R6 ;  /* 0x0000000123239824 */ /* 0x000fe200078e0a06 */
[----:B------:R-:W-:Y:S01]  /*5780*/  ISETP.GE.AND P5, PT, R130, RZ, PT ;  /* 0x000000ff8200720c */ /* 0x000fe20003fa6270 */
[----:B------:R-:W-:-:S03]  /*5790*/  IMAD.HI.U32 R2, R9, R25, RZ ;  /* 0x0000001909027227 */ /* 0x000fc600078e00ff */
[----:B------:R-:W-:Y:S01]  /*57a0*/  ISETP.GT.U32.AND P1, PT, R6, R35, PT ;  /* 0x000000230600720c */ /* 0x000fe20003f24070 */
[----:B------:R-:W-:Y:S02]  /*57b0*/  IMAD.MOV R2, RZ, RZ, -R2 ;  /* 0x000000ffff027224 */ /* 0x000fe400078e0a02 */
[----:B------:R-:W-:-:S04]  /*57c0*/  IMAD.HI.U32 R5, R9, R7, RZ ;  /* 0x0000000709057227 */ /* 0x000fc800078e00ff */
[--C-:B------:R-:W-:Y:S01]  /*57d0*/  @!P2 IMAD.IADD R37, R37, 0x1, -R6.reuse ;  /* 0x000000012525a824 */ /* 0x100fe200078e0a06 */
[----:B------:R-:W-:Y:S01]  /*57e0*/  ISETP.GT.U32.AND P2, PT, R6, R29, PT ;  /* 0x0000001d0600720c */ /* 0x000fe20003f44070 */
[--C-:B------:R-:W-:Y:S02]  /*57f0*/  @!P6 IMAD.IADD R27, R27, 0x1, -R6.reuse ;  /* 0x000000011b1be824 */ /* 0x100fe400078e0a06 */
[----:B------:R-:W-:Y:S01]  /*5800*/  @!P5 IMAD.MOV R47, RZ, RZ, -R47 ;  /* 0x000000ffff2fd224 */ /* 0x000fe200078e0a2f */
[----:B------:R-:W-:Y:S01]  /*5810*/  ISETP.GE.AND P5, PT, R122, RZ, PT ;  /* 0x000000ff7a00720c */ /* 0x000fe20003fa6270 */
[C---:B------:R-:W-:Y:S01]  /*5820*/  IMAD R25, R6.reuse, R2, R25 ;  /* 0x0000000206197224 */ /* 0x040fe200078e0219 */
[----:B------:R-:W-:Y:S01]  /*5830*/  ISETP.GT.U32.AND P6, PT, R6, R27, PT ;  /* 0x0000001b0600720c */ /* 0x000fe20003fc4070 */
[----:B------:R-:W-:Y:S01]  /*5840*/  @!P1 IMAD.IADD R35, R35, 0x1, -R6 ;  /* 0x0000000123239824 */ /* 0x000fe200078e0a06 */
[----:B------:R-:W-:Y:S01]  /*5850*/  IABS R2, R15 ;  /* 0x0000000f00027213 */ /* 0x000fe20000000000 */
[----:B------:R-:W-:Y:S01]  /*5860*/  IMAD.MOV R5, RZ, RZ, -R5 ;  /* 0x000000ffff057224 */ /* 0x000fe200078e0a05 */
[----:B------:R-:W-:Y:S01]  /*5870*/  ISETP.GE.AND P1, PT, R116, RZ, PT ;  /* 0x000000ff7400720c */ /* 0x000fe20003f26270 */
[----:B------:R-:W-:-:S02]  /*5880*/  @!P3 IMAD.MOV R35, RZ, RZ, -R35 ;  /* 0x000000ffff23b224 */ /* 0x000fc400078e0a23 */
[--C-:B------:R-:W-:Y:S01]  /*5890*/  @!P2 IMAD.IADD R29, R29, 0x1, -R6.reuse ;  /* 0x000000011d1da824 */ /* 0x100fe200078e0a06 */
[----:B------:R-:W-:Y:S01]  /*58a0*/  ISETP.GE.AND P2, PT, R23, RZ, PT ;  /* 0x000000ff1700720c */ /* 0x000fe20003f46270 */
[----:B------:R-:W-:Y:S01]  /*58b0*/  @!P4 IMAD.MOV R37, RZ, RZ, -R37 ;  /* 0x000000ffff25c224 */ /* 0x000fe200078e0a25 */
[----:B------:R-:W-:Y:S01]  /*58c0*/  IABS R23, R110 ;  /* 0x0000006e00177213 */ /* 0x000fe20000000000 */
[----:B------:R-:W-:Y:S01]  /*58d0*/  @!P5 IMAD.MOV R39, RZ, RZ, -R39 ;  /* 0x000000ffff27d224 */ /* 0x000fe200078e0a27 */
[----:B------:R-:W-:Y:S01]  /*58e0*/  ISETP.GE.AND P5, PT, R114, RZ, PT ;  /* 0x000000ff7200720c */ /* 0x000fe20003fa6270 */
[----:B------:R-:W-:Y:S01]  /*58f0*/  @!P6 IMAD.IADD R27, R27, 0x1, -R6 ;  /* 0x000000011b1be824 */ /* 0x000fe200078e0a06 */
[C---:B------:R-:W-:Y:S01]  /*5900*/  ISETP.GT.U32.AND P6, PT, R6.reuse, R25, PT ;  /* 0x000000190600720c */ /* 0x040fe20003fc4070 */
[----:B------:R-:W-:Y:S01]  /*5910*/  IMAD.HI.U32 R4, R9, R23, RZ ;  /* 0x0000001709047227 */ /* 0x000fe200078e00ff */
[C---:B------:R-:W-:Y:S02]  /*5920*/  ISETP.GT.U32.AND P3, PT, R6.reuse, R29, PT ;  /* 0x0000001d0600720c */ /* 0x040fe40003f64070 */
[----:B------:R-:W-:Y:S01]  /*5930*/  ISETP.GT.U32.AND P4, PT, R6, R31, PT ;  /* 0x0000001f0600720c */ /* 0x000fe20003f84070 */
[----:B------:R-:W-:-:S02]  /*5940*/  IMAD.MOV R4, RZ, RZ, -R4 ;  /* 0x000000ffff047224 */ /* 0x000fc400078e0a04 */
[----:B------:R-:W-:Y:S02]  /*5950*/  @!P2 IMAD.MOV R27, RZ, RZ, -R27 ;  /* 0x000000ffff1ba224 */ /* 0x000fe400078e0a1b */
[----:B------:R-:W-:Y:S02]  /*5960*/  IMAD R23, R6, R4, R23 ;  /* 0x0000000406177224 */ /* 0x000fe400078e0217 */
[----:B------:R-:W-:Y:S01]  /*5970*/  @!P5 IMAD.MOV R33, RZ, RZ, -R33 ;  /* 0x000000ffff21d224 */ /* 0x000fe200078e0a21 */
[----:B------:R-:W-:Y:S01]  /*5980*/  ISETP.GE.AND P5, PT, R22, RZ, PT ;  /* 0x000000ff1600720c */ /* 0x000fe20003fa6270 */
[----:B------:R-:W-:Y:S01]  /*5990*/  @!P6 IMAD.IADD R25, R25, 0x1, -R6 ;  /* 0x000000011919e824 */ /* 0x000fe200078e0a06 */
[C---:B------:R-:W-:Y:S01]  /*59a0*/  ISETP.GT.U32.AND P6, PT, R6.reuse, R23, PT ;  /* 0x000000170600720c */ /* 0x040fe20003fc4070 */
[----:B------:R-:W-:Y:S02]  /*59b0*/  IMAD R22, R6, R5, R7 ;  /* 0x0000000506167224 */ /* 0x000fe400078e0207 */
[----:B------:R-:W-:-:S02]  /*59c0*/  IMAD.MOV.U32 R5, RZ, RZ, R2 ;  /* 0x000000ffff057224 */ /* 0x000fc400078e0002 */
[----:B------:R-:W-:Y:S01]  /*59d0*/  @!P3 IMAD.IADD R29, R29, 0x1, -R6 ;  /* 0x000000011d1db824 */ /* 0x000fe200078e0a06 */
[----:B------:R-:W-:Y:S01]  /*59e0*/  ISETP.GE.AND P3, PT, R110, RZ, PT ;  /* 0x000000ff6e00720c */ /* 0x000fe20003f66270 */
[----:B------:R-:W-:-:S04]  /*59f0*/  IMAD.HI.U32 R2, R9, R5, RZ ;  /* 0x0000000509027227 */ /* 0x000fc800078e00ff */
[----:B------:R-:W-:-:S04]  /*5a00*/  IMAD.HI.U32 R4, R9, R10, RZ ;  /* 0x0000000a09047227 */ /* 0x000fc800078e00ff */
[----:B------:R-:W-:Y:S02]  /*5a10*/  IMAD.MOV R7, RZ, RZ, -R2 ;  /* 0x000000ffff077224 */ /* 0x000fe400078e0a02 */
[----:B------:R-:W-:Y:S01]  /*5a20*/  @!P0 IMAD.MOV R29, RZ, RZ, -R29 ;  /* 0x000000ffff1d8224 */ /* 0x000fe200078e0a1d */
[----:B------:R-:W-:Y:S01]  /*5a30*/  ISETP.GT.U32.AND P0, PT, R6, R22, PT ;  /* 0x000000160600720c */ /* 0x000fe20003f04070 */
[----:B------:R-:W-:Y:S02]  /*5a40*/  IMAD.MOV R11, RZ, RZ, -R4 ;  /* 0x000000ffff0b7224 */ /* 0x000fe400078e0a04 */
[----:B------:R-:W-:-:S04]  /*5a50*/  IMAD.HI.U32 R4, R9, R13, RZ ;  /* 0x0000000d09047227 */ /* 0x000fc800078e00ff */
[--C-:B------:R-:W-:Y:S01]  /*5a60*/  @!P4 IMAD.IADD R31, R31, 0x1, -R6.reuse ;  /* 0x000000011f1fc824 */ /* 0x100fe200078e0a06 */
[----:B------:R-:W-:Y:S01]  /*5a70*/  ISETP.GE.AND P4, PT, R108, RZ, PT ;  /* 0x000000ff6c00720c */ /* 0x000fe20003f86270 */
[C---:B------:R-:W-:Y:S02]  /*5a80*/  IMAD R5, R6.reuse, R7, R5 ;  /* 0x0000000706057224 */ /* 0x040fe400078e0205 */
[----:B------:R-:W-:Y:S02]  /*5a90*/  @!P6 IMAD.IADD R23, R23, 0x1, -R6 ;  /* 0x000000011717e824 */ /* 0x000fe400078e0a06 */
[----:B------:R-:W-:Y:S01]  /*5aa0*/  IMAD.MOV R4, RZ, RZ, -R4 ;  /* 0x000000ffff047224 */ /* 0x000fe200078e0a04 */
[C---:B------:R-:W-:Y:S01]  /*5ab0*/  ISETP.GT.U32.AND P2, PT, R6.reuse, R5, PT ;  /* 0x000000050600720c */ /* 0x040fe20003f44070 */
[----:B------:R-:W-:Y:S01]  /*5ac0*/  @!P1 IMAD.MOV R31, RZ, RZ, -R31 ;  /* 0x000000ffff1f9224 */ /* 0x000fe200078e0a1f */
[C---:B------:R-:W-:Y:S01]  /*5ad0*/  ISETP.GT.U32.AND P1, PT, R6.reuse, R25, PT ;  /* 0x000000190600720c */ /* 0x040fe20003f24070 */
[----:B------:R-:W-:Y:S01]  /*5ae0*/  IMAD.HI.U32 R2, R9, R12, RZ ;  /* 0x0000000c09027227 */ /* 0x000fe200078e00ff */
[----:B------:R-:W-:-:S03]  /*5af0*/  ISETP.GT.U32.AND P6, PT, R6, R23, PT ;  /* 0x000000170600720c */ /* 0x000fc60003fc4070 */
[C---:B------:R-:W-:Y:S02]  /*5b00*/  IMAD R13, R6.reuse, R4, R13 ;  /* 0x00000004060d7224 */ /* 0x040fe400078e020d */
[----:B------:R-:W-:Y:S02]  /*5b10*/  IMAD R7, R6, R11, R10 ;  /* 0x0000000b06077224 */ /* 0x000fe400078e020a */
[----:B------:R-:W-:Y:S02]  /*5b20*/  IMAD.MOV R11, RZ, RZ, -R2 ;  /* 0x000000ffff0b7224 */ /* 0x000fe400078e0a02 */
[----:B------:R-:W-:Y:S01]  /*5b30*/  @!P0 IMAD.IADD R22, R22, 0x1, -R6 ;  /* 0x0000000116168824 */ /* 0x000fe200078e0a06 */
[C---:B------:R-:W-:Y:S01]  /*5b40*/  ISETP.GT.U32.AND P0, PT, R6.reuse, R13, PT ;  /* 0x0000000d0600720c */ /* 0x040fe20003f04070 */
[C---:B------:R-:W-:Y:S01]  /*5b50*/  IMAD R11, R6.reuse, R11, R12 ;  /* 0x0000000b060b7224 */ /* 0x040fe200078e020c */
[----:B------:R-:W-:Y:S01]  /*5b60*/  IABS R12, R100 ;  /* 0x00000064000c7213 */ /* 0x000fe20000000000 */
[--C-:B------:R-:W-:Y:S01]  /*5b70*/  @!P1 IMAD.IADD R25, R25, 0x1, -R6.reuse ;  /* 0x0000000119199824 */ /* 0x100fe200078e0a06 */
[C---:B------:R-:W-:Y:S01]  /*5b80*/  ISETP.GT.U32.AND P1, PT, R6.reuse, R7, PT ;  /* 0x000000070600720c */ /* 0x040fe20003f24070 */
[--C-:B------:R-:W-:Y:S01]  /*5b90*/  @!P6 IMAD.IADD R23, R23, 0x1, -R6.reuse ;  /* 0x000000011717e824 */ /* 0x100fe200078e0a06 */
[C---:B------:R-:W-:Y:S01]  /*5ba0*/  ISETP.GT.U32.AND P6, PT, R6.reuse, R11, PT ;  /* 0x0000000b0600720c */ /* 0x040fe20003fc4070 */
[----:B------:R-:W-:Y:S01]  /*5bb0*/  @!P2 IMAD.IADD R5, R5, 0x1, -R6 ;  /* 0x000000010505a824 */ /* 0x000fe200078e0a06 */
[----:B------:R-:W-:Y:S01]  /*5bc0*/  ISETP.GT.U32.AND P2, PT, R6, R22, PT ;  /* 0x000000160600720c */ /* 0x000fe20003f44070 */
[----:B------:R-:W-:-:S04]  /*5bd0*/  IMAD.HI.U32 R8, R9, R229, RZ ;  /* 0x000000e509087227 */ /* 0x000fc800078e00ff */
[----:B------:R-:W-:Y:S02]  /*5be0*/  IMAD.MOV R8, RZ, RZ, -R8 ;  /* 0x000000ffff087224 */ /* 0x000fe400078e0a08 */
[----:B------:R-:W-:Y:S02]  /*5bf0*/  @!P0 IMAD.IADD R13, R13, 0x1, -R6 ;  /* 0x000000010d0d8824 */ /* 0x000fe400078e0a06 */
[C---:B------:R-:W-:Y:S02]  /*5c00*/  IMAD R229, R6.reuse, R8, R229 ;  /* 0x0000000806e57224 */ /* 0x040fe400078e02e5 */
[----:B------:R-:W-:Y:S01]  /*5c10*/  @!P4 IMAD.MOV R25, RZ, RZ, -R25 ;  /* 0x000000ffff19c224 */ /* 0x000fe200078e0a19 */
[----:B------:R-:W-:Y:S01]  /*5c20*/  ISETP.GT.U32.AND P4, PT, R6, R13, PT ;  /* 0x0000000d0600720c */ /* 0x000fe20003f84070 */
[----:B------:R-:W-:-:S04]  /*5c30*/  IMAD.HI.U32 R2, R9, R239, RZ ;  /* 0x000000ef09027227 */ /* 0x000fc800078e00ff */
[----:B------:R-:W-:-:S04]  /*5c40*/  IMAD.HI.U32 R10, R9, R12, RZ ;  /* 0x0000000c090a7227 */ /* 0x000fc800078e00ff */
[--C-:B------:R-:W-:Y:S01]  /*5c50*/  @!P1 IMAD.IADD R7, R7, 0x1, -R6.reuse ;  /* 0x0000000107079824 */ /* 0x100fe200078e0a06 */
[----:B------:R-:W-:Y:S01]  /*5c60*/  ISETP.GT.U32.AND P1, PT, R6, R5, PT ;  /* 0x000000050600720c */ /* 0x000fe20003f24070 */
[--C-:B------:R-:W-:Y:S02]  /*5c70*/  @!P6 IMAD.IADD R11, R11, 0x1, -R6.reuse ;  /* 0x000000010b0be824 */ /* 0x100fe400078e0a06 */
[----:B------:R-:W-:Y:S01]  /*5c80*/  @!P2 IMAD.IADD R22, R22, 0x1, -R6 ;  /* 0x000000011616a824 */ /* 0x000fe200078e0a06 */
[C---:B------:R-:W-:Y:S01]  /*5c90*/  ISETP.GT.U32.AND P2, PT, R6.reuse, R229, PT ;  /* 0x000000e50600720c */ /* 0x040fe20003f44070 */
[----:B------:R-:W-:Y:S01]  /*5ca0*/  IMAD.MOV R2, RZ, RZ, -R2 ;  /* 0x000000ffff027224 */ /* 0x000fe200078e0a02 */
[C---:B------:R-:W-:Y:S01]  /*5cb0*/  ISETP.GT.U32.AND P0, PT, R6.reuse, R11, PT ;  /* 0x0000000b0600720c */ /* 0x040fe20003f04070 */
[----:B------:R-:W-:Y:S01]  /*5cc0*/  IMAD.MOV R10, RZ, RZ, -R10 ;  /* 0x000000ffff0a7224 */ /* 0x000fe200078e0a0a */
[----:B------:R-:W-:Y:S01]  /*5cd0*/  ISETP.GT.U32.AND P6, PT, R6, R7, PT ;  /* 0x000000070600720c */ /* 0x000fe20003fc4070 */
[----:B------:R-:W-:-:S04]  /*5ce0*/  IMAD.HI.U32 R4, R9, R249, RZ ;  /* 0x000000f909047227 */ /* 0x000fc800078e00ff */
[----:B------:R-:W-:Y:S02]  /*5cf0*/  IMAD R239, R6, R2, R239 ;  /* 0x0000000206ef7224 */ /* 0x000fe400078e02ef */
[----:B------:R-:W-:-:S04]  /*5d00*/  IMAD.HI.U32 R8, R9, R251, RZ ;  /* 0x000000fb09087227 */ /* 0x000fc800078e00ff */
[C---:B------:R-:W-:Y:S01]  /*5d10*/  IMAD R2, R6.reuse, R10, R12 ;  /* 0x0000000a06027224 */ /* 0x040fe200078e020c */
[----:B------:R-:W-:Y:S01]  /*5d20*/  IABS R10, R96 ;  /* 0x00000060000a7213 */ /* 0x000fe20000000000 */
[----:B------:R-:W-:Y:S01]  /*5d30*/  IMAD.MOV R4, RZ, RZ, -R4 ;  /* 0x000000ffff047224 */ /* 0x000fe200078e0a04 */
[----:B------:R-:W-:Y:S01]  /*5d40*/  IABS R12, R16 ;  /* 0x00000010000c7213 */ /* 0x000fe20000000000 */
[----:B------:R-:W-:Y:S02]  /*5d50*/  IMAD.MOV R8, RZ, RZ, -R8 ;  /* 0x000000ffff087224 */ /* 0x000fe400078e0a08 */
[----:B------:R-:W-:Y:S01]  /*5d60*/  @!P4 IMAD.IADD R13, R13, 0x1, -R6 ;  /* 0x000000010d0dc824 */ /* 0x000fe200078e0a06 */
[C---:B------:R-:W-:Y:S01]  /*5d70*/  ISETP.GT.U32.AND P4, PT, R6.reuse, R2, PT ;  /* 0x000000020600720c */ /* 0x040fe20003f84070 */
[----:B------:R-:W-:Y:S02]  /*5d80*/  IMAD R249, R6, R4, R249 ;  /* 0x0000000406f97224 */ /* 0x000fe400078e02f9 */
[----:B------:R-:W-:-:S04]  /*5d90*/  IMAD.HI.U32 R4, R9, R10, RZ ;  /* 0x0000000a09047227 */ /* 0x000fc800078e00ff */
[C---:B------:R-:W-:Y:S02]  /*5da0*/  IMAD R251, R6.reuse, R8, R251 ;  /* 0x0000000806fb7224 */ /* 0x040fe400078e02fb */
[--C-:B------:R-:W-:Y:S01]  /*5db0*/  @!P1 IMAD.IADD R5, R5, 0x1, -R6.reuse ;  /* 0x0000000105059824 */ /* 0x100fe200078e0a06 */
[C---:B------:R-:W-:Y:S01]  /*5dc0*/  ISETP.GT.U32.AND P1, PT, R6.reuse, R239, PT ;  /* 0x000000ef0600720c */ /* 0x040fe20003f24070 */
[----:B------:R-:W-:Y:S01]  /*5dd0*/  @!P2 IMAD.IADD R229, R229, 0x1, -R6 ;  /* 0x00000001e5e5a824 */ /* 0x000fe200078e0a06 */
[----:B------:R-:W-:Y:S01]  /*5de0*/  ISETP.GE.AND P2, PT, R15, RZ, PT ;  /* 0x000000ff0f00720c */ /* 0x000fe20003f46270 */
[----:B------:R-:W-:Y:S02]  /*5df0*/  IMAD.MOV R15, RZ, RZ, -R4 ;  /* 0x000000ffff0f7224 */ /* 0x000fe400078e0a04 */
[----:B------:R-:W-:Y:S01]  /*5e00*/  @!P0 IMAD.IADD R11, R11, 0x1, -R6 ;  /* 0x000000010b0b8824 */ /* 0x000fe200078e0a06 */
[C---:B------:R-:W-:Y:S01]  /*5e10*/  ISETP.GT.U32.AND P0, PT, R6.reuse, R251, PT ;  /* 0x000000fb0600720c */ /* 0x040fe20003f04070 */
[----:B------:R-:W-:-:S02]  /*5e20*/  IMAD R4, R6, R15, R10 ;  /* 0x0000000f06047224 */ /* 0x000fc400078e020a */
[----:B------:R-:W-:Y:S02]  /*5e30*/  @!P4 IMAD.IADD R2, R2, 0x1, -R6 ;  /* 0x000000010202c824 */ /* 0x000fe400078e0a06 */
[----:B------:R-:W-:Y:S01]  /*5e40*/  IMAD.HI.U32 R8, R9, R12, RZ ;  /* 0x0000000c09087227 */ /* 0x000fe200078e00ff */
[----:B------:R-:W-:-:S03]  /*5e50*/  ISETP.GT.U32.AND P4, PT, R6, R4, PT ;  /* 0x000000040600720c */ /* 0x000fc60003f84070 */
[--C-:B------:R-:W-:Y:S01]  /*5e60*/  @!P6 IMAD.IADD R7, R7, 0x1, -R6.reuse ;  /* 0x000000010707e824 */ /* 0x100fe200078e0a06 */
[C---:B------:R-:W-:Y:S01]  /*5e70*/  ISETP.GT.U32.AND P6, PT, R6.reuse, R249, PT ;  /* 0x000000f90600720c */ /* 0x040fe20003fc4070 */
[----:B------:R-:W-:Y:S01]  /*5e80*/  @!P1 IMAD.IADD R239, R239, 0x1, -R6 ;  /* 0x00000001efef9824 */ /* 0x000fe200078e0a06 */
[----:B------:R-:W-:Y:S01]  /*5e90*/  ISETP.GE.AND P1, PT, R17, RZ, PT ;  /* 0x000000ff1100720c */ /* 0x000fe20003f26270 */
[----:B------:R-:W-:Y:S02]  /*5ea0*/  IMAD.MOV R17, RZ, RZ, -R8 ;  /* 0x000000ffff117224 */ /* 0x000fe400078e0a08 */
[----:B------:R-:W-:Y:S01]  /*5eb0*/  @!P0 IMAD.IADD R251, R251, 0x1, -R6 ;  /* 0x00000001fbfb8824 */ /* 0x000fe200078e0a06 */
[----:B------:R-:W-:Y:S01]  /*5ec0*/  ISETP.GE.AND P0, PT, R21, RZ, PT ;  /* 0x000000ff1500720c */ /* 0x000fe20003f06270 */
[----:B------:R-:W-:Y:S01]  /*5ed0*/  IMAD R8, R6, R17, R12 ;  /* 0x0000001106087224 */ /* 0x000fe200078e020c */
[----:B------:R-:W-:Y:S01]  /*5ee0*/  IABS R21, R88 ;  /* 0x0000005800157213 */ /* 0x000fe20000000000 */
[----:B------:R-:W-:-:S02]  /*5ef0*/  @!P4 IMAD.IADD R4, R4, 0x1, -R6 ;  /* 0x000000010404c824 */ /* 0x000fc400078e0a06 */
[----:B------:R-:W-:Y:S01]  /*5f00*/  @!P3 IMAD.MOV R23, RZ, RZ, -R23 ;  /* 0x000000ffff17b224 */ /* 0x000fe200078e0a17 */
[C---:B------:R-:W-:Y:S01]  /*5f10*/  ISETP.GT.U32.AND P4, PT, R6.reuse, R8, PT ;  /* 0x000000080600720c */ /* 0x040fe20003f84070 */
[----:B------:R-:W-:Y:S01]  /*5f20*/  IMAD.HI.U32 R12, R9, R21, RZ ;  /* 0x00000015090c7227 */ /* 0x000fe200078e00ff */
[----:B------:R-:W-:-:S03]  /*5f30*/  ISETP.GT.U32.AND P3, PT, R6, R229, PT ;  /* 0x000000e50600720c */ /* 0x000fc60003f64070 */
[----:B------:R-:W-:Y:S01]  /*5f40*/  @!P6 IMAD.IADD R249, R249, 0x1, -R6 ;  /* 0x00000001f9f9e824 */ /* 0x000fe200078e0a06 */
[----:B------:R-:W-:Y:S01]  /*5f50*/  ISETP.GE.AND P6, PT, R19, RZ, PT ;  /* 0x000000ff1300720c */ /* 0x000fe20003fc6270 */
[----:B------:R-:W-:Y:S01]  /*5f60*/  IMAD.MOV R12, RZ, RZ, -R12 ;  /* 0x000000ffff0c7224 */ /* 0x000fe200078e0a0c */
[----:B------:R-:W-:Y:S01]  /*5f70*/  IABS R19, R18 ;  /* 0x0000001200137213 */ /* 0x000fe20000000000 */
[----:B------:R-:W-:-:S04]  /*5f80*/  IMAD.HI.U32 R15, R9, R24, RZ ;  /* 0x00000018090f7227 */ /* 0x000fc800078e00ff */
[----:B------:R-:W-:Y:S02]  /*5f90*/  IMAD R12, R6, R12, R21 ;  /* 0x0000000c060c7224 */ /* 0x000fe400078e0215 */
[----:B------:R-:W-:Y:S02]  /*5fa0*/  IMAD.MOV.U32 R21, RZ, RZ, R5 ;  /* 0x000000ffff157224 */ /* 0x000fe400078e0005 */
[----:B------:R-:W-:-:S04]  /*5fb0*/  IMAD.HI.U32 R10, R9, R19, RZ ;  /* 0x00000013090a7227 */ /* 0x000fc800078e00ff */
[----:B------:R-:W-:Y:S01]  /*5fc0*/  @!P4 IMAD.IADD R8, R8, 0x1, -R6 ;  /* 0x000000010808c824 */ /* 0x000fe200078e0a06 */
[C---:B------:R-:W-:Y:S01]  /*5fd0*/  ISETP.GT.U32.AND P4, PT, R6.reuse, R239, PT ;  /* 0x000000ef0600720c */ /* 0x040fe20003f84070 */
[----:B------:R-:W-:Y:S01]  /*5fe0*/  @!P2 IMAD.MOV R21, RZ, RZ, -R21 ;  /* 0x000000ffff15a224 */ /* 0x000fe200078e0a15 */
[C---:B------:R-:W-:Y:S01]  /*5ff0*/  ISETP.GT.U32.AND P2, PT, R6.reuse, R249, PT ;  /* 0x000000f90600720c */ /* 0x040fe20003f44070 */
[----:B------:R-:W-:Y:S02]  /*6000*/  IMAD.MOV R10, RZ, RZ, -R10 ;  /* 0x000000ffff0a7224 */ /* 0x000fe400078e0a0a */
[----:B------:R-:W-:Y:S02]  /*6010*/  IMAD.MOV R15, RZ, RZ, -R15 ;  /* 0x000000ffff0f7224 */ /* 0x000fe400078e0a0f */
[----:B------:R-:W-:Y:S02]  /*6020*/  IMAD R10, R6, R10, R19 ;  /* 0x0000000a060a7224 */ /* 0x000fe400078e0213 */
[----:B------:R-:W-:-:S02]  /*6030*/  IMAD.MOV.U32 R19, RZ, RZ, R7 ;  /* 0x000000ffff137224 */ /* 0x000fc400078e0007 */
[----:B------:R-:W-:-:S04]  /*6040*/  IMAD.HI.U32 R17, R9, R26, RZ ;  /* 0x0000001a09117227 */ /* 0x000fc800078e00ff */
[C---:B------:R-:W-:Y:S02]  /*6050*/  IMAD R24, R6.reuse, R15, R24 ;  /* 0x0000000f06187224 */ /* 0x040fe400078e0218 */
[----:B------:R-:W-:Y:S01]  /*6060*/  @!P1 IMAD.MOV R19, RZ, RZ, -R19 ;  /* 0x000000ffff139224 */ /* 0x000fe200078e0a13 */
[C---:B------:R-:W-:Y:S01]  /*6070*/  ISETP.GT.U32.AND P1, PT, R6.reuse, R251, PT ;  /* 0x000000fb0600720c */ /* 0x040fe20003f24070 */
[----:B------:R-:W-:Y:S02]  /*6080*/  IMAD.MOV R17, RZ, RZ, -R17 ;  /* 0x000000ffff117224 */ /* 0x000fe400078e0a11 */
[----:B------:R-:W-:Y:S02]  /*6090*/  IMAD.MOV.U32 R15, RZ, RZ, R13 ;  /* 0x000000ffff0f7224 */ /* 0x000fe400078e000d */
[--C-:B------:R-:W-:Y:S01]  /*60a0*/  @!P4 IMAD.IADD R239, R239, 0x1, -R6.reuse ;  /* 0x00000001efefc824 */ /* 0x100fe200078e0a06 */
[C---:B------:R-:W-:Y:S01]  /*60b0*/  ISETP.GT.U32.AND P4, PT, R6.reuse, R12, PT ;  /* 0x0000000c0600720c */ /* 0x040fe20003f84070 */
[----:B------:R-:W-:Y:S01]  /*60c0*/  @!P2 IMAD.IADD R249, R249, 0x1, -R6 ;  /* 0x00000001f9f9a824 */ /* 0x000fe200078e0a06 */
[C---:B------:R-:W-:Y:S01]  /*60d0*/  ISETP.GT.U32.AND P2, PT, R6.reuse, R24, PT ;  /* 0x000000180600720c */ /* 0x040fe20003f44070 */
[----:B------:R-:W-:-:S02]  /*60e0*/  IMAD R26, R6, R17, R26 ;  /* 0x00000011061a7224 */ /* 0x000fc400078e021a */
[----:B------:R-:W-:Y:S01]  /*60f0*/  @!P5 IMAD.MOV R22, RZ, RZ, -R22 ;  /* 0x000000ffff16d224 */ /* 0x000fe200078e0a16 */
[C---:B------:R-:W-:Y:S01]  /*6100*/  ISETP.GT.U32.AND P5, PT, R6.reuse, R2, PT ;  /* 0x000000020600720c */ /* 0x040fe20003fa4070 */
[----:B------:R-:W-:Y:S01]  /*6110*/  @!P0 IMAD.MOV R15, RZ, RZ, -R15 ;  /* 0x000000ffff0f8224 */ /* 0x000fe200078e0a0f */
[C---:B------:R-:W-:Y:S01]  /*6120*/  ISETP.GT.U32.AND P0, PT, R6.reuse, R4, PT ;  /* 0x000000040600720c */ /* 0x040fe20003f04070 */
[----:B------:R-:W-:Y:S01]  /*6130*/  @!P3 IMAD.IADD R229, R229, 0x1, -R6 ;  /* 0x00000001e5e5b824 */ /* 0x000fe200078e0a06 */
[----:B------:R-:W-:Y:S01]  /*6140*/  ISETP.GT.U32.AND P3, PT, R6, R10, PT ;  /* 0x0000000a0600720c */ /* 0x000fe20003f64070 */
[----:B------:R-:W-:Y:S02]  /*6150*/  IMAD.MOV.U32 R17, RZ, RZ, R11 ;  /* 0x000000ffff117224 */ /* 0x000fe400078e000b */
[----:B------:R-:W-:-:S04]  /*6160*/  IMAD.HI.U32 R9, R9, R28, RZ ;  /* 0x0000001c09097227 */ /* 0x000fc800078e00ff */
[----:B------:R-:W-:Y:S01]  /*6170*/  @!P6 IMAD.MOV R17, RZ, RZ, -R17 ;  /* 0x000000ffff11e224 */ /* 0x000fe200078e0a11 */
[C---:B------:R-:W-:Y:S01]  /*6180*/  ISETP.GT.U32.AND P6, PT, R6.reuse, R8, PT ;  /* 0x000000080600720c */ /* 0x040fe20003fc4070 */
[----:B------:R-:W-:Y:S02]  /*6190*/  IMAD.MOV R9, RZ, RZ, -R9 ;  /* 0x000000ffff097224 */ /* 0x000fe400078e0a09 */
[----:B------:R-:W-:Y:S01]  /*61a0*/  @!P1 IMAD.IADD R251, R251, 0x1, -R6 ;  /* 0x00000001fbfb9824 */ /* 0x000fe200078e0a06 */
[C---:B------:R-:W-:Y:S01]  /*61b0*/  ISETP.GT.U32.AND P1, PT, R6.reuse, R26, PT ;  /* 0x0000001a0600720c */ /* 0x040fe20003f24070 */
[----:B------:R-:W-:Y:S02]  /*61c0*/  IMAD R28, R6, R9, R28 ;  /* 0x00000009061c7224 */ /* 0x000fe400078e021c */
[--C-:B------:R-:W-:Y:S01]  /*61d0*/  @!P4 IMAD.IADD R12, R12, 0x1, -R6.reuse ;  /* 0x000000010c0cc824 */ /* 0x100fe200078e0a06 */
[----:B------:R-:W-:Y:S01]  /*61e0*/  ISETP.GE.AND P4, PT, R104, RZ, PT ;  /* 0x000000ff6800720c */ /* 0x000fe20003f86270 */
[--C-:B------:R-:W-:Y:S01]  /*61f0*/  @!P2 IMAD.IADD R24, R24, 0x1, -R6.reuse ;  /* 0x000000011818a824 */ /* 0x100fe200078e0a06 */
[----:B------:R-:W-:Y:S01]  /*6200*/  ISETP.GE.AND P2, PT, R100, RZ, PT ;  /* 0x000000ff6400720c */ /* 0x000fe20003f46270 */
[--C-:B------:R-:W-:Y:S01]  /*6210*/  @!P5 IMAD.IADD R2, R2, 0x1, -R6.reuse ;  /* 0x000000010202d824 */ /* 0x100fe200078e0a06 */
[----:B------:R-:W-:Y:S01]  /*6220*/  ISETP.GT.U32.AND P5, PT, R6, R28, PT ;  /* 0x0000001c0600720c */ /* 0x000fe20003fa4070 */
[--C-:B------:R-:W-:Y:S01]  /*6230*/  @!P0 IMAD.IADD R4, R4, 0x1, -R6.reuse ;  /* 0x0000000104048824 */ /* 0x100fe200078e0a06 */
[----:B------:R-:W-:Y:S01]  /*6240*/  ISETP.GE.AND P0, PT, R98, RZ, PT ;  /* 0x000000ff6200720c */ /* 0x000fe20003f06270 */
[--C-:B------:R-:W-:Y:S01]  /*6250*/  @!P3 IMAD.IADD R10, R10, 0x1, -R6.reuse ;  /* 0x000000010a0ab824 */ /* 0x100fe200078e0a06 */
[----:B------:R-:W-:Y:S01]  /*6260*/  ISETP.GE.AND P3, PT, R106, RZ, PT ;  /* 0x000000ff6a00720c */ /* 0x000fe20003f66270 */
[--C-:B------:R-:W-:Y:S01]  /*6270*/  @!P6 IMAD.IADD R8, R8, 0x1, -R6.reuse ;  /* 0x000000010808e824 */ /* 0x100fe200078e0a06 */
[----:B------:R-:W-:Y:S01]  /*6280*/  ISETP.GE.AND P6, PT, R102, RZ, PT ;  /* 0x000000ff6600720c */ /* 0x000fe20003fc6270 */
[----:B------:R-:W-:Y:S01]  /*6290*/  @!P1 IMAD.IADD R26, R26, 0x1, -R6 ;  /* 0x000000011a1a9824 */ /* 0x000fe200078e0a06 */
[----:B------:R-:W-:Y:S01]  /*62a0*/  ISETP.GE.AND P1, PT, R96, RZ, PT ;  /* 0x000000ff6000720c */ /* 0x000fe20003f26270 */
[----:B------:R-:W-:-:S02]  /*62b0*/  IMAD.MOV.U32 R7, RZ, RZ, R251 ;  /* 0x000000ffff077224 */ /* 0x000fc400078e00fb */
[----:B------:R-:W-:Y:S02]  /*62c0*/  IMAD.MOV.U32 R5, RZ, RZ, R2 ;  /* 0x000000ffff057224 */ /* 0x000fe400078e0002 */
[----:B------:R-:W-:Y:S01]  /*62d0*/  IMAD.MOV.U32 R13, RZ, RZ, R229 ;  /* 0x000000ffff0d7224 */ /* 0x000fe200078e00e5 */
[----:B------:R-:W-:Y:S01]  /*62e0*/  SHF.R.S32.HI R229, RZ, 0x1f, R20 ;  /* 0x0000001fffe57819 */ /* 0x000fe20000011414 */
[----:B------:R-:W-:Y:S02]  /*62f0*/  IMAD.MOV.U32 R9, RZ, RZ, R249 ;  /* 0x000000ffff097224 */ /* 0x000fe400078e00f9 */
[----:B------:R-:W-:Y:S01]  /*6300*/  @!P4 IMAD.MOV R7, RZ, RZ, -R7 ;  /* 0x000000ffff07c224 */ /* 0x000fe200078e0a07 */
[----:B------:R-:W-:Y:S01]  /*6310*/  ISETP.GT.U32.AND P4, PT, R6, R26, PT ;  /* 0x0000001a0600720c */ /* 0x000fe20003f84070 */
[----:B------:R-:W-:Y:S01]  /*6320*/  @!P2 IMAD.MOV R5, RZ, RZ, -R5 ;  /* 0x000000ffff05a224 */ /* 0x000fe200078e0a05 */
[----:B------:R-:W-:Y:S01]  /*6330*/  ISETP.GE.AND P2, PT, R16, RZ, PT ;  /* 0x000000ff1000720c */ /* 0x000fe20003f46270 */
[----:B------:R-:W-:Y:S01]  /*6340*/  @!P5 IMAD.IADD R28, R28, 0x1, -R6 ;  /* 0x000000011c1cd824 */ /* 0x000fe200078e0a06 */
[C---:B------:R-:W-:Y:S01]  /*6350*/  ISETP.GT.U32.AND P5, PT, R6.reuse, R12, PT ;  /* 0x0000000c0600720c */ /* 0x040fe20003fa4070 */
[----:B------:R-:W-:Y:S01]  /*6360*/  @!P0 IMAD.MOV R13, RZ, RZ, -R13 ;  /* 0x000000ffff0d8224 */ /* 0x000fe200078e0a0d */
[C---:B------:R-:W-:Y:S01]  /*6370*/  ISETP.GT.U32.AND P0, PT, R6.reuse, R10, PT ;  /* 0x0000000a0600720c */ /* 0x040fe20003f04070 */
[----:B------:R-:W-:Y:S01]  /*6380*/  @!P3 IMAD.MOV R9, RZ, RZ, -R9 ;  /* 0x000000ffff09b224 */ /* 0x000fe200078e0a09 */
[----:B------:R-:W-:Y:S01]  /*6390*/  ISETP.GT.U32.AND P3, PT, R6, R24, PT ;  /* 0x000000180600720c */ /* 0x000fe20003f64070 */
[----:B------:R-:W-:Y:S01]  /*63a0*/  IMAD.MOV.U32 R11, RZ, RZ, R239 ;  /* 0x000000ffff0b7224 */ /* 0x000fe200078e00ef */
[----:B------:R-:W-:Y:S01]  /*63b0*/  LEA.HI R20, R229, R20, RZ, 0x7 ;  /* 0x00000014e5147211 */ /* 0x000fe200078f38ff */
[----:B------:R-:W-:-:S02]  /*63c0*/  IMAD.MOV.U32 R251, RZ, RZ, R4 ;  /* 0x000000fffffb7224 */ /* 0x000fc400078e0004 */
[----:B------:R-:W-:Y:S01]  /*63d0*/  @!P6 IMAD.MOV R11, RZ, RZ, -R11 ;  /* 0x000000ffff0be224 */ /* 0x000fe200078e0a0b */
[----:B------:R-:W-:Y:S01]  /*63e0*/  ISETP.GT.U32.AND P6, PT, R6, R28, PT ;  /* 0x0000001c0600720c */ /* 0x000fe20003fc4070 */
[----:B------:R-:W-:Y:S01]  /*63f0*/  @!P1 IMAD.MOV R251, RZ, RZ, -R251 ;  /* 0x000000fffffb9224 */ /* 0x000fe200078e0afb */
[----:B------:R-:W-:Y:S01]  /*6400*/  ISETP.GE.AND P1, PT, R18, RZ, PT ;  /* 0x000000ff1200720c */ /* 0x000fe20003f26270 */
[----:B------:R-:W-:Y:S01]  /*6410*/  @!P4 IMAD.IADD R26, R26, 0x1, -R6 ;  /* 0x000000011a1ac824 */ /* 0x000fe200078e0a06 */
[----:B------:R-:W-:Y:S01]  /*6420*/  ISETP.GE.AND P4, PT, R94, RZ, PT ;  /* 0x000000ff5e00720c */ /* 0x000fe20003f86270 */
[----:B------:R-:W-:Y:S01]  /*6430*/  @!P2 IMAD.MOV R8, RZ, RZ, -R8 ;  /* 0x000000ffff08a224 */ /* 0x000fe200078e0a08 */
[----:B------:R-:W-:Y:S01]  /*6440*/  ISETP.NE.AND P2, PT, R159, RZ, PT ;  /* 0x000000ff9f00720c */ /* 0x000fe20003f45270 */
[--C-:B------:R-:W-:Y:S01]  /*6450*/  @!P0 IMAD.IADD R10, R10, 0x1, -R6.reuse ;  /* 0x000000010a0a8824 */ /* 0x100fe200078e0a06 */
[----:B------:R-:W-:Y:S01]  /*6460*/  LOP3.LUT R18, RZ, R159, RZ, 0x33, !PT ;  /* 0x0000009fff127212 */ /* 0x000fe200078e33ff */
[--C-:B------:R-:W-:Y:S01]  /*6470*/  @!P5 IMAD.IADD R12, R12, 0x1, -R6.reuse ;  /* 0x000000010c0cd824 */ /* 0x100fe200078e0a06 */
[----:B------:R-:W-:Y:S01]  /*6480*/  ISETP.GE.AND P0, PT, R88, RZ, PT ;  /* 0x000000ff5800720c */ /* 0x000fe20003f06270 */
[--C-:B------:R-:W-:Y:S01]  /*6490*/  @!P3 IMAD.IADD R24, R24, 0x1, -R6.reuse ;  /* 0x000000011818b824 */ /* 0x100fe200078e0a06 */
[----:B------:R-:W-:Y:S01]  /*64a0*/  ISETP.GE.AND P5, PT, R90, RZ, PT ;  /* 0x000000ff5a00720c */ /* 0x000fe20003fa6270 */
[----:B------:R-:W-:Y:S01]  /*64b0*/  @!P6 IMAD.IADD R28, R28, 0x1, -R6 ;  /* 0x000000011c1ce824 */ /* 0x000fe200078e0a06 */
[----:B------:R-:W-:Y:S01]  /*64c0*/  ISETP.GE.AND P3, PT, R92, RZ, PT ;  /* 0x000000ff5c00720c */ /* 0x000fe20003f66270 */
[----:B------:R-:W-:Y:S01]  /*64d0*/  IMAD R2, R204, UR60, RZ ;  /* 0x0000003ccc027c24 */ /* 0x000fe2000f8e02ff */
[C---:B------:R-:W-:Y:S01]  /*64e0*/  SEL R245, R18.reuse, R245, !P2 ;  /* 0x000000f512f57207 */ /* 0x040fe20005000000 */
[----:B------:R-:W-:Y:S01]  /*64f0*/  IMAD.MOV.U32 R229, RZ, RZ, R28 ;  /* 0x000000ffffe57224 */ /* 0x000fe200078e001c */
[----:B------:R-:W-:Y:S01]  /*6500*/  SEL R243, R18, R243, !P2 ;  /* 0x000000f312f37207 */ /* 0x000fe20005000000 */
[----:B------:R-:W-:Y:S01]  /*6510*/  IMAD.MOV.U32 R249, RZ, RZ, R24 ;  /* 0x000000fffff97224 */ /* 0x000fe200078e0018 */
[----:B------:R-:W-:Y:S01]  /*6520*/  LEA R4, P6, R2, UR8, 0x1 ;  /* 0x0000000802047c11 */ /* 0x000fe2000f8c08ff */
[----:B------:R-:W-:Y:S01]  /*6530*/  IMAD R245, R245, UR10, RZ ;  /* 0x0000000af5f57c24 */ /* 0x000fe2000f8e02ff */
[C---:B------:R-:W-:Y:S01]  /*6540*/  SEL R227, R18.reuse, R227, !P2 ;  /* 0x000000e312e37207 */ /* 0x040fe20005000000 */
[----:B------:R-:W-:Y:S01]  /*6550*/  IMAD.MOV.U32 R239, RZ, RZ, R26 ;  /* 0x000000ffffef7224 */ /* 0x000fe200078e001a */
[----:B------:R-:W-:Y:S01]  /*6560*/  SEL R233, R18, R233, !P2 ;  /* 0x000000e912e97207 */ /* 0x000fe20005000000 */
[----:B------:R-:W-:Y:S01]  /*6570*/  @!P4 IMAD.MOV R229, RZ, RZ, -R229 ;  /* 0x000000ffffe5c224 */ /* 0x000fe200078e0ae5 */
[----:B------:R-:W-:Y:S01]  /*6580*/  LEA R152, P4, R245, R4, 0x1 ;  /* 0x00000004f5987211 */ /* 0x000fe200078808ff */
[----:B------:R-:W-:Y:S01]  /*6590*/  @!P1 IMAD.MOV R10, RZ, RZ, -R10 ;  /* 0x000000ffff0a9224 */ /* 0x000fe200078e0a0a */
[----:B------:R-:W-:Y:S01]  /*65a0*/  LEA.HI.X.SX32 R2, R2, UR9, 0x1, P6 ;  /* 0x0000000902027c11 */ /* 0x000fe2000b0f0eff */
[----:B------:R-:W-:Y:S01]  /*65b0*/  @!P0 IMAD.MOV R12, RZ, RZ, -R12 ;  /* 0x000000ffff0c8224 */ /* 0x000fe200078e0a0c */
[C---:B------:R-:W-:Y:S01]  /*65c0*/  SEL R231, R18.reuse, R231, !P2 ;  /* 0x000000e712e77207 */ /* 0x040fe20005000000 */
[----:B------:R-:W-:Y:S01]  /*65d0*/  @!P5 IMAD.MOV R249, RZ, RZ, -R249 ;  /* 0x000000fffff9d224 */ /* 0x000fe200078e0af9 */
[C---:B------:R-:W-:Y:S01]  /*65e0*/  SEL R159, R18.reuse, R14, !P2 ;  /* 0x0000000e129f7207 */ /* 0x040fe20005000000 */
[----:B------:R-:W-:Y:S01]  /*65f0*/  @!P3 IMAD.MOV R239, RZ, RZ, -R239 ;  /* 0x000000ffffefb224 */ /* 0x000fe200078e0aef */
[C---:B------:R-:W-:Y:S01]  /*6600*/  SEL R217, R18.reuse, R217, !P2 ;  /* 0x000000d912d97207 */ /* 0x040fe20005000000 */
[----:B------:R-:W-:Y:S01]  /*6610*/  IMAD R243, R243, UR10, RZ ;  /* 0x0000000af3f37c24 */ /* 0x000fe2000f8e02ff */
[C---:B------:R-:W-:Y:S01]  /*6620*/  SEL R241, R18.reuse, R241, !P2 ;  /* 0x000000f112f17207 */ /* 0x040fe20005000000 */
[----:B------:R0:W-:Y:S01]  /*6630*/  STL [R1+0x80c], R152 ;  /* 0x00080c9801007387 */ /* 0x0001e20000100800 */
[C---:B------:R-:W-:Y:S01]  /*6640*/  SEL R237, R18.reuse, R237, !P2 ;  /* 0x000000ed12ed7207 */ /* 0x040fe20005000000 */
[----:B------:R-:W-:Y:S01]  /*6650*/  IMAD R227, R227, UR10, RZ ;  /* 0x0000000ae3e37c24 */ /* 0x000fe2000f8e02ff */
        /* <DEDUP_REMOVED lines=216> */
[----:B------:R-:W-:Y:S01]  /*73e0*/  SEL R11, R18, R11, !P2 ;  /* 0x0000000b120b7207 */ /* 0x000fe20005000000 */
        /* <DEDUP_REMOVED lines=21> */
[----:B0-----:R-:W-:Y:S01]  /*7540*/  LEA.HI.X.SX32 R152, R245, R2, 0x1, P4 ;  /* 0x00000002f5987211 */ /* 0x001fe200020f0eff */
[----:B------:R-:W-:Y:S01]  /*7550*/  IMAD R8, R8, UR10, RZ ;  /* 0x0000000a08087c24 */ /* 0x000fe2000f8e02ff */
[-C--:B------:R-:W-:Y:S01]  /*7560*/  LEA R224, P2, R243, R4.reuse, 0x1 ;  /* 0x00000004f3e07211 */ /* 0x080fe200078408ff */
[----:B------:R-:W-:Y:S01]  /*7570*/  IMAD R10, R10, UR10, RZ ;  /* 0x0000000a0a0a7c24 */ /* 0x000fe2000f8e02ff */
[----:B------:R-:W-:Y:S01]  /*7580*/  LEA R229, P1, R227, R4, 0x1 ;  /* 0x00000004e3e57211 */ /* 0x000fe200078208ff */
[----:B------:R0:W-:Y:S01]  /*7590*/  STL [R1+0x808], R152 ;  /* 0x0008089801007387 */ /* 0x0001e20000100800 */
[----:B------:R-:W-:Y:S01]  /*75a0*/  LEA.HI.X.SX32 R222, R243, R2, 0x1, P2 ;  /* 0x00000002f3de7211 */ /* 0x000fe200010f0eff */
[----:B------:R-:W-:Y:S01]  /*75b0*/  IMAD R12, R12, UR10, RZ ;  /* 0x0000000a0c0c7c24 */ /* 0x000fe2000f8e02ff */
[----:B------:R-:W-:Y:S01]  /*75c0*/  LEA R234, P0, R231, R4, 0x1 ;  /* 0x00000004e7ea7211 */ /* 0x000fe200078008ff */
[----:B------:R-:W-:Y:S01]  /*75d0*/  IMAD R14, R14, UR10, RZ ;  /* 0x0000000a0e0e7c24 */ /* 0x000fe2000f8e02ff */
[----:B------:R-:W-:Y:S01]  /*75e0*/  LEA.HI.X.SX32 R227, R227, R2, 0x1, P1 ;  /* 0x00000002e3e37211 */ /* 0x000fe200008f0eff */
[----:B------:R-:W-:Y:S01]  /*75f0*/  IMAD R16, R16, UR10, RZ ;  /* 0x0000000a10107c24 */ /* 0x000fe2000f8e02ff */
[-C--:B------:R-:W-:Y:S01]  /*7600*/  LEA R154, P1, R225, R4.reuse, 0x1 ;  /* 0x00000004e19a7211 */ /* 0x080fe200078208ff */
[----:B------:R-:W-:Y:S01]  /*7610*/  IMAD R18, R18, UR10, RZ ;  /* 0x0000000a12127c24 */ /* 0x000fe2000f8e02ff */
[-C--:B------:R-:W-:Y:S01]  /*7620*/  LEA R239, P6, R241, R4.reuse, 0x1 ;  /* 0x00000004f1ef7211 */ /* 0x080fe200078c08ff */
[----:B------:R-:W-:Y:S01]  /*7630*/  ULDC.64 UR8, c[0x0][0x210] ;  /* 0x0000840000087ab9 */ /* 0x000fe20000000a00 */
[----:B0-----:R-:W-:Y:S01]  /*7640*/  LEA R152, P2, R233, R4, 0x1 ;  /* 0x00000004e9987211 */ /* 0x001fe200078408ff */
[----:B------:R-:W-:Y:S01]  /*7650*/  USHF.L.U32 UR60, UR60, 0x7, URZ ;  /* 0x000000073c3c7899 */ /* 0x000fe2000800063f */
[----:B------:R-:W-:-:S02]  /*7660*/  LEA.HI.X.SX32 R231, R231, R2, 0x1, P0 ;  /* 0x00000002e7e77211 */ /* 0x000fc400000f0eff */
[-C--:B------:R-:W-:Y:S01]  /*7670*/  LEA R244, P5, R237, R4.reuse, 0x1 ;  /* 0x00000004edf47211 */ /* 0x080fe200078a08ff */
[----:B------:R0:W-:Y:S01]  /*7680*/  STL [R1+0x4], R152 ;  /* 0x0000049801007387 */ /* 0x0001e20000100800 */
[----:B------:R-:W-:Y:S01]  /*7690*/  LEA R220, P3, R217, R4, 0x1 ;  /* 0x00000004d9dc7211 */ /* 0x000fe200078608ff */
[----:B------:R-:W-:Y:S01]  /*76a0*/  USHF.R.S32.HI UR10, URZ, 0x1f, UR60 ;  /* 0x0000001f3f0a7899 */ /* 0x000fe2000801143c */
[----:B------:R-:W-:Y:S01]  /*76b0*/  LEA.HI.X.SX32 R236, R241, R2, 0x1, P6 ;  /* 0x00000002f1ec7211 */ /* 0x000fe200030f0eff */
[----:B------:R1:W-:Y:S01]  /*76c0*/  STL [R1+0xc], R154 ;  /* 0x00000c9a01007387 */ /* 0x0003e20000100800 */
[----:B------:R-:W-:Y:S01]  /*76d0*/  LEA R248, P4, R247, R4, 0x1 ;  /* 0x00000004f7f87211 */ /* 0x000fe200078808ff */
[----:B------:R-:W-:Y:S01]  /*76e0*/  USHF.L.U32 UR5, UR60, 0x1, URZ ;  /* 0x000000013c057899 */ /* 0x000fe2000800063f */
[-C--:B------:R-:W-:Y:S01]  /*76f0*/  LEA.HI.X.SX32 R242, R237, R2.reuse, 0x1, P5 ;  /* 0x00000002edf27211 */ /* 0x080fe200028f0eff */
[----:B------:R-:W-:Y:S01]  /*7700*/  USHF.L.U64.HI UR60, UR60, 0x1, UR10 ;  /* 0x000000013c3c7899 */ /* 0x000fe2000801020a */
[----:B------:R-:W-:-:S02]  /*7710*/  LEA.HI.X.SX32 R217, R217, R2, 0x1, P3 ;  /* 0x00000002d9d97211 */ /* 0x000fc400018f0eff */
[-C--:B0-----:R-:W-:Y:S02]  /*7720*/  LEA R152, P0, R223, R4.reuse, 0x1 ;  /* 0x00000004df987211 */ /* 0x081fe400078008ff */
[-C--:B------:R-:W-:Y:S02]  /*7730*/  LEA R252, P3, R235, R4.reuse, 0x1 ;  /* 0x00000004ebfc7211 */ /* 0x080fe400078608ff */
[----:B-1----:R-:W-:Y:S01]  /*7740*/  LEA R154, P6, R221, R4, 0x1 ;  /* 0x00000004dd9a7211 */ /* 0x002fe200078c08ff */
[----:B------:R0:W-:Y:S01]  /*7750*/  STL [R1+0x14], R152 ;  /* 0x0000149801007387 */ /* 0x0001e20000100800 */
[-C--:B------:R-:W-:Y:S02]  /*7760*/  LEA.HI.X.SX32 R247, R247, R2.reuse, 0x1, P4 ;  /* 0x00000002f7f77211 */ /* 0x080fe400020f0eff */
[----:B------:R-:W-:Y:S01]  /*7770*/  LEA.HI.X.SX32 R250, R235, R2, 0x1, P3 ;  /* 0x00000002ebfa7211 */ /* 0x000fe200018f0eff */
[----:B------:R1:W-:Y:S01]  /*7780*/  STL [R1+0x1c], R154 ;  /* 0x00001c9a01007387 */ /* 0x0003e20000100800 */
[----:B0-----:R-:W-:-:S02]  /*7790*/  LEA R152, P5, R219, R4, 0x1 ;  /* 0x00000004db987211 */ /* 0x001fc400078a08ff */
[----:B-1----:R-:W-:-:S03]  /*77a0*/  LEA R154, P4, R215, R4, 0x1 ;  /* 0x00000004d79a7211 */ /* 0x002fc600078808ff */
[----:B------:R0:W-:Y:S04]  /*77b0*/  STL [R1+0x24], R152 ;  /* 0x0000249801007387 */ /* 0x0001e80000100800 */
[----:B------:R1:W-:Y:S01]  /*77c0*/  STL [R1+0x78], R154 ;  /* 0x0000789a01007387 */ /* 0x0003e20000100800 */
[----:B0-----:R-:W-:Y:S02]  /*77d0*/  LEA R152, P3, R213, R4, 0x1 ;  /* 0x00000004d5987211 */ /* 0x001fe400078608ff */
[----:B-1----:R-:W-:-:S03]  /*77e0*/  LEA.HI.X.SX32 R154, R233, R2, 0x1, P2 ;  /* 0x00000002e99a7211 */ /* 0x002fc600010f0eff */
[----:B------:R0:W-:Y:S01]  /*77f0*/  STL [R1+0x80], R152 ;  /* 0x0000809801007387 */ /* 0x0001e20000100800 */
[----:B------:R-:W-:-:S03]  /*7800*/  LEA R156, P2, R211, R4, 0x1 ;  /* 0x00000004d39c7211 */ /* 0x000fc600078408ff */
[----:B------:R1:W-:Y:S04]  /*7810*/  STL [R1], R154 ;  /* 0x0000009a01007387 */ /* 0x0003e80000100800 */
[----:B------:R2:W-:Y:S01]  /*7820*/  STL [R1+0x88], R156 ;  /* 0x0000889c01007387 */ /* 0x0005e20000100800 */
[----:B0-----:R-:W-:Y:S02]  /*7830*/  LEA.HI.X.SX32 R152, R225, R2, 0x1, P1 ;  /* 0x00000002e1987211 */ /* 0x001fe400008f0eff */
[----:B-1----:R-:W-:-:S03]  /*7840*/  LEA R154, P1, R209, R4, 0x1 ;  /* 0x00000004d19a7211 */ /* 0x002fc600078208ff */
[----:B------:R0:W-:Y:S01]  /*7850*/  STL [R1+0x8], R152 ;  /* 0x0000089801007387 */ /* 0x0001e20000100800 */
[----:B--2---:R-:W-:-:S03]  /*7860*/  LEA.HI.X.SX32 R156, R223, R2, 0x1, P0 ;  /* 0x00000002df9c7211 */ /* 0x004fc600000f0eff */
[----:B------:R1:W-:Y:S04]  /*7870*/  STL [R1+0x90], R154 ;  /* 0x0000909a01007387 */ /* 0x0003e80000100800 */
[----:B------:R2:W-:Y:S01]  /*7880*/  STL [R1+0x10], R156 ;  /* 0x0000109c01007387 */ /* 0x0005e20000100800 */
[----:B0-----:R-:W-:Y:S02]  /*7890*/  LEA R152, P0, R207, R4, 0x1 ;  /* 0x00000004cf987211 */ /* 0x001fe400078008ff */
[----:B-1----:R-:W-:-:S03]  /*78a0*/  LEA.HI.X.SX32 R154, R221, R2, 0x1, P6 ;  /* 0x00000002dd9a7211 */ /* 0x002fc600030f0eff */
[----:B------:R0:W-:Y:S01]  /*78b0*/  STL [R1+0x98], R152 ;  /* 0x0000989801007387 */ /* 0x0001e20000100800 */
[----:B--2---:R-:W-:-:S03]  /*78c0*/  LEA R156, P6, R205, R4, 0x1 ;  /* 0x00000004cd9c7211 */ /* 0x004fc600078c08ff */
[----:B------:R1:W-:Y:S04]  /*78d0*/  STL [R1+0x18], R154 ;  /* 0x0000189a01007387 */ /* 0x0003e80000100800 */
        /* <DEDUP_REMOVED lines=101> */
[----:B------:R1:W-:Y:S01]  /*7f30*/  STL [R1+0x168], R154 ;  /* 0x0001689a01007387 */ /* 0x0003e20000100800 */
[----:B------:R-:W-:-:S03]  /*7f40*/  LEA.HI.X.SX32 R155, R155, R2, 0x1, P2 ;  /* 0x000000029b9b7211 */ /* 0x000fc600010f0eff */
        /* <DEDUP_REMOVED lines=18> */
[----:B------:R-:W-:Y:S01]  /*8070*/  STL [R1+0x190], R156 ;  /* 0x0001909c01007387 */ /* 0x000fe20000100800 */
[----:B0-----:R-:W-:Y:S02]  /*8080*/  LEA.HI.X.SX32 R152, R157, R2, 0x1, P3 ;  /* 0x000000029d987211 */ /* 0x001fe400018f0eff */
[----:B-1----:R-:W-:-:S03]  /*8090*/  LEA R154, P3, R143, R4, 0x1 ;  /* 0x000000048f9a7211 */ /* 0x002fc600078608ff */
[----:B------:R0:W-:Y:S04]  /*80a0*/  STL [R1+0x15c], R152 ;  /* 0x00015c9801007387 */ /* 0x0001e80000100800 */
[----:B------:R1:W-:Y:S04]  /*80b0*/  STL [R1+0x198], R154 ;  /* 0x0001989a01007387 */ /* 0x0003e80000100800 */
[----:B------:R-:W-:Y:S01]  /*80c0*/  STL [R1+0x164], R155 ;  /* 0x0001649b01007387 */ /* 0x000fe20000100800 */
[----:B0-----:R-:W-:Y:S02]  /*80d0*/  LEA R152, P2, R141, R4, 0x1 ;  /* 0x000000048d987211 */ /* 0x001fe400078408ff */
[----:B-1----:R-:W-:-:S03]  /*80e0*/  LEA.HI.X.SX32 R154, R153, R2, 0x1, P1 ;  /* 0x00000002999a7211 */ /* 0x002fc600008f0eff */
[----:B------:R0:W-:Y:S01]  /*80f0*/  STL [R1+0x1a0], R152 ;  /* 0x0001a09801007387 */ /* 0x0001e20000100800 */
[----:B------:R-:W-:-:S03]  /*8100*/  LEA R153, P1, R139, R4, 0x1 ;  /* 0x000000048b997211 */ /* 0x000fc600078208ff */
[----:B------:R1:W-:Y:S04]  /*8110*/  STL [R1+0x16c], R154 ;  /* 0x00016c9a01007387 */ /* 0x0003e80000100800 */
[----:B------:R2:W-:Y:S01]  /*8120*/  STL [R1+0x1a8], R153 ;  /* 0x0001a89901007387 */ /* 0x0005e20000100800 */
[----:B0-----:R-:W-:Y:S02]  /*8130*/  LEA.HI.X.SX32 R152, R151, R2, 0x1, P0 ;  /* 0x0000000297987211 */ /* 0x001fe400000f0eff */
[----:B------:R-:W-:Y:S02]  /*8140*/  CS2R R150, SRZ ;  /* 0x0000000000967805 */ /* 0x000fe4000001ff00 */
[----:B-1----:R-:W-:Y:S01]  /*8150*/  LEA R154, P0, R137, R4, 0x1 ;  /* 0x00000004899a7211 */ /* 0x002fe200078008ff */
[----:B------:R0:W-:Y:S01]  /*8160*/  STL [R1+0x174], R152 ;  /* 0x0001749801007387 */ /* 0x0001e20000100800 */
[----:B--2---:R-:W-:-:S03]  /*8170*/  LEA.HI.X.SX32 R153, R149, R2, 0x1, P6 ;  /* 0x0000000295997211 */ /* 0x004fc600030f0eff */
[----:B------:R1:W-:Y:S01]  /*8180*/  STL [R1+0x1b0], R154 ;  /* 0x0001b09a01007387 */ /* 0x0003e20000100800 */
[----:B------:R-:W-:-:S03]  /*8190*/  CS2R R148, SRZ ;  /* 0x0000000000947805 */ /* 0x000fc6000001ff00 */
[----:B------:R2:W-:Y:S01]  /*81a0*/  STL [R1+0x17c], R153 ;  /* 0x00017c9901007387 */ /* 0x0005e20000100800 */
[----:B0-----:R-:W-:Y:S02]  /*81b0*/  LEA R152, P6, R135, R4, 0x1 ;  /* 0x0000000487987211 */ /* 0x001fe400078c08ff */
[----:B-1----:R-:W-:-:S03]  /*81c0*/  LEA.HI.X.SX32 R154, R147, R2, 0x1, P5 ;  /* 0x00000002939a7211 */ /* 0x002fc600028f0eff */
[----:B------:R0:W-:Y:S01]  /*81d0*/  STL [R1+0x1b8], R152 ;  /* 0x0001b89801007387 */ /* 0x0001e20000100800 */
[----:B------:R-:W-:Y:S02]  /*81e0*/  CS2R R146, SRZ ;  /* 0x0000000000927805 */ /* 0x000fe4000001ff00 */
[----:B--2---:R-:W-:Y:S01]  /*81f0*/  LEA R153, P5, R133, R4, 0x1 ;  /* 0x0000000485997211 */ /* 0x004fe200078a08ff */
[----:B------:R1:W-:Y:S04]  /*8200*/  STL [R1+0x184], R154 ;  /* 0x0001849a01007387 */ /* 0x0003e80000100800 */
[----:B------:R2:W-:Y:S01]  /*8210*/  STL [R1+0x1c0], R153 ;  /* 0x0001c09901007387 */ /* 0x0005e20000100800 */
[----:B0-----:R-:W-:Y:S02]  /*8220*/  LEA.HI.X.SX32 R152, R145, R2, 0x1, P4 ;  /* 0x0000000291987211 */ /* 0x001fe400020f0eff */
[----:B------:R-:W-:-:S02]  /*8230*/  CS2R R144, SRZ ;  /* 0x0000000000907805 */ /* 0x000fc4000001ff00 */
        /* <DEDUP_REMOVED lines=264> */
[C---:B--2---:R-:W-:Y:S01]  /*92c0*/  LEA R153, P4, R21.reuse, R4, 0x1 ;  /* 0x0000000415997211 */ /* 0x044fe200078808ff */
[----:B------:R1:W-:Y:S03]  /*92d0*/  STL [R1+0x34c], R154 ;  /* 0x00034c9a01007387 */ /* 0x0003e60000100800 */
[-C--:B------:R-:W-:Y:S01]  /*92e0*/  LEA.HI.X.SX32 R21, R21, R2.reuse, 0x1, P4 ;  /* 0x0000000215157211 */ /* 0x080fe200020f0eff */
        /* <DEDUP_REMOVED lines=22> */
[----:B------:R-:W-:Y:S01]  /*9450*/  STL [R1+0x3a8], R154 ;  /* 0x0003a89a01007387 */ /* 0x000fe20000100800 */
[----:B------:R-:W-:Y:S02]  /*9460*/  LEA.HI.X.SX32 R23, R22, R2, 0x1, P5 ;  /* 0x0000000216177211 */ /* 0x000fe400028f0eff */
[-C--:B------:R-:W-:Y:S01]  /*9470*/  LEA R22, P5, R9, R4.reuse, 0x1 ;  /* 0x0000000409167211 */ /* 0x080fe200078a08ff */
[----:B------:R-:W-:Y:S01]  /*9480*/  STL [R1+0x374], R153 ;  /* 0x0003749901007387 */ /* 0x000fe20000100800 */
[----:B0-----:R-:W-:Y:S02]  /*9490*/  LEA R152, P6, R11, R4, 0x1 ;  /* 0x000000040b987211 */ /* 0x001fe400078c08ff */
[----:B------:R-:W-:-:S03]  /*94a0*/  LEA.HI.X.SX32 R9, R9, R2, 0x1, P5 ;  /* 0x0000000209097211 */ /* 0x000fc600028f0eff */
[----:B------:R-:W-:Y:S04]  /*94b0*/  STL [R1+0x3b0], R152 ;  /* 0x0003b09801007387 */ /* 0x000fe80000100800 */
[----:B------:R0:W-:Y:S04]  /*94c0*/  STL [R1+0x37c], R23 ;  /* 0x00037c1701007387 */ /* 0x0001e80000100800 */
[----:B------:R1:W-:Y:S04]  /*94d0*/  STL [R1+0x3c4], R22 ;  /* 0x0003c41601007387 */ /* 0x0003e80000100800 */
[----:B------:R2:W-:Y:S01]  /*94e0*/  STL [R1+0x384], R21 ;  /* 0x0003841501007387 */ /* 0x0005e20000100800 */
[----:B0-----:R-:W-:-:S02]  /*94f0*/  LEA R23, P4, R7, R4, 0x1 ;  /* 0x0000000407177211 */ /* 0x001fc400078808ff */
[----:B-1----:R-:W-:-:S03]  /*9500*/  LEA.HI.X.SX32 R22, R19, R2, 0x1, P3 ;  /* 0x0000000213167211 */ /* 0x002fc600018f0eff */
[----:B------:R-:W-:Y:S01]  /*9510*/  STL [R1+0x3cc], R23 ;  /* 0x0003cc1701007387 */ /* 0x000fe20000100800 */
[----:B------:R-:W-:Y:S02]  /*9520*/  LEA.HI.X.SX32 R19, R17, R2, 0x1, P2 ;  /* 0x0000000211137211 */ /* 0x000fe400010f0eff */
[-C--:B--2---:R-:W-:Y:S01]  /*9530*/  LEA R21, P3, R5, R4.reuse, 0x1 ;  /* 0x0000000405157211 */ /* 0x084fe200078608ff */
[----:B------:R-:W-:Y:S01]  /*9540*/  STL [R1+0x38c], R22 ;  /* 0x00038c1601007387 */ /* 0x000fe20000100800 */
[----:B------:R-:W-:-:S03]  /*9550*/  LEA R17, P2, R6, R4, 0x1 ;  /* 0x0000000406117211 */ /* 0x000fc600078408ff */
        /* <DEDUP_REMOVED lines=21> */
[----:B------:R-:W-:Y:S02]  /*96b0*/  LEA R5, P3, R18, R4, 0x1 ;  /* 0x0000000412057211 */ /* 0x000fe400078608ff */
[-C--:B------:R-:W-:Y:S01]  /*96c0*/  LEA.HI.X.SX32 R4, R6, R2.reuse, 0x1, P2 ;  /* 0x0000000206047211 */ /* 0x080fe200010f0eff */
[----:B------:R-:W-:Y:S01]  /*96d0*/  STL [R1+0x800], R9 ;  /* 0x0008000901007387 */ /* 0x000fe20000100800 */
[----:B------:R-:W-:-:S03]  /*96e0*/  LEA.HI.X.SX32 R6, R12, R2, 0x1, P6 ;  /* 0x000000020c067211 */ /* 0x000fc600030f0eff */
[----:B------:R0:W-:Y:S04]  /*96f0*/  STL [R1+0x3d0], R7 ;  /* 0x0003d00701007387 */ /* 0x0001e80000100800 */
[----:B------:R1:W-:Y:S04]  /*9700*/  STL [R1+0x804], R5 ;  /* 0x0008040501007387 */ /* 0x0003e80000100800 */
[----:B------:R2:W-:Y:S01]  /*9710*/  STL [R1+0x3d8], R4 ;  /* 0x0003d80401007387 */ /* 0x0005e20000100800 */
[----:B0-----:R-:W-:Y:S01]  /*9720*/  LEA R7, P2, R3, UR8, 0x1 ;  /* 0x0000000803077c11 */ /* 0x001fe2000f8408ff */
[----:B------:R-:W-:-:S02]  /*9730*/  UMOV UR8, URZ ;  /* 0x0000003f00087c82 */ /* 0x000fc40008000000 */
[----:B------:R-:W-:Y:S01]  /*9740*/  UIADD3.X UR12, UR8, 0x40000040, URZ, UP0, !UPT ;  /* 0x40000040080c7890 */ /* 0x000fe200087fe43f */
[-C--:B-1----:R-:W-:Y:S01]  /*9750*/  LEA.HI.X.SX32 R5, R8, R2.reuse, 0x1, P1 ;  /* 0x0000000208057211 */ /* 0x082fe200008f0eff */
[----:B------:R-:W-:Y:S01]  /*9760*/  UIADD3 UR14, UP0, UR38, 0x2, URZ ;  /* 0x00000002260e7890 */ /* 0x000fe2000ff1e03f */
[----:B------:R-:W0:Y:S01]  /*9770*/  LDC R8, c[0x0][0x238] ;  /* 0x00008e00ff087b82 */ /* 0x000e220000000800 */
[----:B------:R-:W-:Y:S01]  /*9780*/  LEA.HI.X.SX32 R3, R3, UR9, 0x1, P2 ;  /* 0x0000000903037c11 */ /* 0x000fe200090f0eff */
[----:B------:R-:W-:Y:S01]  /*9790*/  UMOV UR9, URZ ;  /* 0x0000003f00097c82 */ /* 0x000fe20008000000 */
[----:B--2---:R-:W-:Y:S01]  /*97a0*/  LEA.HI.X.SX32 R4, R10, R2, 0x1, P0 ;  /* 0x000000020a047211 */ /* 0x004fe200000f0eff */
[----:B------:R1:W-:Y:S01]  /*97b0*/  STL [R1+0x3e0], R5 ;  /* 0x0003e00501007387 */ /* 0x0003e20000100800 */
[----:B------:R-:W-:Y:S01]  /*97c0*/  UIADD3.X UR15, UR9, 0x40000040, URZ, UP0, !UPT ;  /* 0x40000040090f7890 */ /* 0x000fe200087fe43f */
[----:B------:R-:W-:Y:S02]  /*97d0*/  UMOV UR8, UR11 ;  /* 0x0000000b00087c82 */ /* 0x000fe40008000000 */
[----:B------:R2:W-:Y:S01]  /*97e0*/  STL [R1+0x3e8], R4 ;  /* 0x0003e80401007387 */ /* 0x0005e20000100800 */
[----:B------:R-:W-:-:S02]  /*97f0*/  UMOV UR9, UR12 ;  /* 0x0000000c00097c82 */ /* 0x000fc40008000000 */
[----:B------:R-:W-:Y:S01]  /*9800*/  UIADD3.64 UR10, UR8, 0x380, URZ ;  /* 0x00000380080a7897 */ /* 0x000fe2000fffe03f */
[----:B------:R-:W-:Y:S01]  /*9810*/  STL [R1+0x3f0], R6 ;  /* 0x0003f00601007387 */ /* 0x000fe20000100800 */
[----:B------:R-:W-:Y:S01]  /*9820*/  UIADD3.64 UR10, UR8, 0x480, URZ ;  /* 0x00000480080a7897 */ /* 0x000fe2000fffe03f */
[-C--:B-1----:R-:W-:Y:S01]  /*9830*/  LEA.HI.X.SX32 R5, R14, R2.reuse, 0x1, P5 ;  /* 0x000000020e057211 */ /* 0x082fe200028f0eff */
[----:B------:R-:W-:Y:S02]  /*9840*/  UIADD3.64 UR18, UR8, 0x400, URZ ;  /* 0x0000040008127897 */ /* 0x000fe4000fffe03f */
[----:B------:R-:W-:Y:S01]  /*9850*/  UIADD3.64 UR12, UR8, 0x80, URZ ;  /* 0x00000080080c7897 */ /* 0x000fe2000fffe03f */
[-C--:B--2---:R-:W-:Y:S01]  /*9860*/  LEA.HI.X.SX32 R4, R16, R2.reuse, 0x1, P4 ;  /* 0x0000000210047211 */ /* 0x084fe200020f0eff */
[----:B------:R-:W-:Y:S01]  /*9870*/  STL [R1+0x3f8], R5 ;  /* 0x0003f80501007387 */ /* 0x000fe20000100800 */
[----:B------:R-:W-:Y:S01]  /*9880*/  LEA.HI.X.SX32 R2, R18, R2, 0x1, P3 ;  /* 0x0000000212027211 */ /* 0x000fe200018f0eff */
[----:B------:R-:W-:Y:S01]  /*9890*/  UMOV UR10, UR14 ;  /* 0x0000000e000a7c82 */ /* 0x000fe20008000000 */
[----:B------:R-:W-:Y:S01]  /*98a0*/  UMOV UR11, UR15 ;  /* 0x0000000f000b7c82 */ /* 0x000fe20008000000 */
[----:B------:R1:W-:Y:S01]  /*98b0*/  STL [R1+0x7fc], R4 ;  /* 0x0007fc0401007387 */ /* 0x0003e20000100800 */
[C---:B0-----:R-:W-:Y:S01]  /*98c0*/  IMAD R164, R8.reuse, 0xfe, RZ ;  /* 0x000000fe08a47824 */ /* 0x041fe200078e02ff */
[----:B------:R-:W-:Y:S01]  /*98d0*/  UIADD3.64 UR16, UR8, 0x100, URZ ;  /* 0x0000010008107897 */ /* 0x000fe2000fffe03f */
[C---:B------:R-:W-:Y:S01]  /*98e0*/  IMAD R165, R8.reuse, 0xfa, RZ ;  /* 0x000000fa08a57824 */ /* 0x040fe200078e02ff */
[----:B------:R-:W-:Y:S01]  /*98f0*/  STL [R1+0x3fc], R2 ;  /* 0x0003fc0201007387 */ /* 0x000fe20000100800 */
[C---:B------:R-:W-:Y:S01]  /*9900*/  IMAD R166, R8.reuse, 0xf6, RZ ;  /* 0x000000f608a67824 */ /* 0x040fe200078e02ff */
[----:B------:R-:W-:Y:S01]  /*9910*/  UIADD3.64 UR20, UR8, 0x180, URZ ;  /* 0x0000018008147897 */ /* 0x000fe2000fffe03f */
[C---:B------:R-:W-:Y:S01]  /*9920*/  IMAD R167, R8.reuse, 0xf2, RZ ;  /* 0x000000f208a77824 */ /* 0x040fe200078e02ff */
[-C--:B------:R-:W-:Y:S01]  /*9930*/  IADD3 R165, P4, R165, R7.reuse, RZ ;  /* 0x00000007a5a57210 */ /* 0x080fe20007f9e0ff */
[C---:B------:R-:W-:Y:S01]  /*9940*/  IMAD R168, R8.reuse, 0xee, RZ ;  /* 0x000000ee08a87824 */ /* 0x040fe200078e02ff */
[----:B-1----:R-:W-:Y:S01]  /*9950*/  SHF.R.S32.HI R4, RZ, 0x7, R20 ;  /* 0x00000007ff047819 */ /* 0x002fe20000011414 */
[----:B------:R-:W-:Y:S01]  /*9960*/  IMAD R169, R8, 0xea, RZ ;  /* 0x000000ea08a97824 */ /* 0x000fe200078e02ff */
[-C--:B------:R-:W-:Y:S01]  /*9970*/  IADD3 R20, P2, R164, R7.reuse, RZ ;  /* 0x00000007a4147210 */ /* 0x080fe20007f5e0ff */
[----:B------:R-:W-:Y:S01]  /*9980*/  IMAD R170, R8, 0xe6, RZ ;  /* 0x000000e608aa7824 */ /* 0x000fe200078e02ff */
[-C--:B------:R-:W-:Y:S01]  /*9990*/  IADD3 R164, P5, R166, R7.reuse, RZ ;  /* 0x00000007a6a47210 */ /* 0x080fe20007fbe0ff */
[----:B------:R-:W-:Y:S01]  /*99a0*/  STL [R1+0x844], R4 ;  /* 0x0008440401007387 */ /* 0x000fe20000100800 */
[C---:B------:R-:W-:Y:S01]  /*99b0*/  IMAD R171, R8.reuse, 0x7f, RZ ;  /* 0x0000007f08ab7824 */ /* 0x040fe200078e02ff */
[----:B------:R-:W-:Y:S01]  /*99c0*/  UIADD3.64 UR24, UR8, 0x200, URZ ;  /* 0x0000020008187897 */ /* 0x000fe2000fffe03f */
[C---:B------:R-:W-:Y:S01]  /*99d0*/  IMAD R172, R8.reuse, 0xe2, RZ ;  /* 0x000000e208ac7824 */ /* 0x040fe200078e02ff */
[----:B------:R0:W-:Y:S01]  /*99e0*/  STL [R1+0x404], R20 ;  /* 0x0004041401007387 */ /* 0x0001e20000100800 */
        /* <DEDUP_REMOVED lines=9> */
[-C--:B0-----:R-:W-:Y:S01]  /*9a80*/  IADD3 R20, P6, R167, R7.reuse, RZ ;  /* 0x00000007a7147210 */ /* 0x081fe20007fde0ff */
[C---:B------:R-:W-:Y:S01]  /*9a90*/  IMAD R178, R8.reuse, 0xd6, RZ ;  /* 0x000000d608b27824 */ /* 0x040fe200078e02ff */
[----:B------:R-:W0:Y:S01]  /*9aa0*/  S2R R6, SR_TID.X ;  /* 0x0000000000067919 */ /* 0x000e220000002100 */
[----:B------:R-:W-:Y:S01]  /*9ab0*/  IMAD R179, R8, 0x77, RZ ;  /* 0x0000007708b37824 */ /* 0x000fe200078e02ff */
[-C--:B-1----:R-:W-:Y:S01]  /*9ac0*/  IADD3 R165, P0, R168, R7.reuse, RZ ;  /* 0x00000007a8a57210 */ /* 0x082fe20007f1e0ff */
[C---:B------:R-:W-:Y:S01]  /*9ad0*/  IMAD R180, R8.reuse, 0xd2, RZ ;  /* 0x000000d208b47824 */ /* 0x040fe200078e02ff */
[----:B------:R1:W-:Y:S01]  /*9ae0*/  STL [R1+0x434], R20 ;  /* 0x0004341401007387 */ /* 0x0003e20000100800 */
[C---:B------:R-:W-:Y:S01]  /*9af0*/  IMAD R181, R8.reuse, 0x75, RZ ;  /* 0x0000007508b57824 */ /* 0x040fe200078e02ff */
[-C--:B--2---:R-:W-:Y:S01]  /*9b00*/  IADD3 R164, P3, R169, R7.reuse, RZ ;  /* 0x00000007a9a47210 */ /* 0x084fe20007f7e0ff */
[C---:B------:R-:W-:Y:S01]  /*9b10*/  IMAD R182, R8.reuse, 0xce, RZ ;  /* 0x000000ce08b67824 */ /* 0x040fe200078e02ff */
[----:B------:R2:W-:Y:S01]  /*9b20*/  STL [R1+0x444], R165 ;  /* 0x000444a501007387 */ /* 0x0005e20000100800 */
[C---:B------:R-:W-:Y:S01]  /*9b30*/  IMAD R183, R8.reuse, 0x73, RZ ;  /* 0x0000007308b77824 */ /* 0x040fe200078e02ff */
[----:B------:R-:W-:Y:S01]  /*9b40*/  UIADD3.64 UR40, UR8, 0x500, URZ ;  /* 0x0000050008287897 */ /* 0x000fe2000fffe03f */
[C---:B------:R-:W-:Y:S01]  /*9b50*/  IMAD R184, R8.reuse, 0xca, RZ ;  /* 0x000000ca08b87824 */ /* 0x040fe200078e02ff */
[----:B------:R3:W-:Y:S01]  /*9b60*/  STL [R1+0x454], R164 ;  /* 0x000454a401007387 */ /* 0x0007e20000100800 */
[----:B------:R-:W-:Y:S01]  /*9b70*/  IMAD R185, R8, 0x71, RZ ;  /* 0x0000007108b97824 */ /* 0x000fe200078e02ff */
[----:B-1----:R-:W-:Y:S01]  /*9b80*/  IADD3 R20, P1, R170, R7, RZ ;  /* 0x00000007aa147210 */ /* 0x002fe20007f3e0ff */
[C---:B------:R-:W-:Y:S01]  /*9b90*/  IMAD R186, R8.reuse, 0xc6, RZ ;  /* 0x000000c608ba7824 */ /* 0x040fe200078e02ff */
[----:B------:R-:W-:Y:S01]  /*9ba0*/  UIADD3.64 UR44, UR8, 0x580, URZ ;  /* 0x00000580082c7897 */ /* 0x000fe2000fffe03f */
[C---:B------:R-:W-:Y:S01]  /*9bb0*/  IMAD R187, R8.reuse, 0x6f, RZ ;  /* 0x0000006f08bb7824 */ /* 0x040fe200078e02ff */
[----:B--2---:R-:W-:Y:S01]  /*9bc0*/  LEA.HI.X.SX32 R165, R171, R3, 0x1, P2 ;  /* 0x00000003aba57211 */ /* 0x004fe200010f0eff */
[----:B------:R1:W-:Y:S01]  /*9bd0*/  STL [R1+0x464], R20 ;  /* 0x0004641401007387 */ /* 0x0003e20000100800 */
[----:B------:R-:W-:Y:S01]  /*9be0*/  IMAD R188, R8, 0xc2, RZ ;  /* 0x000000c208bc7824 */ /* 0x000fe200078e02ff */
[----:B------:R-:W-:Y:S01]  /*9bf0*/  UIADD3.64 UR48, UR8, 0x600, URZ ;  /* 0x0000060008307897 */ /* 0x000fe2000fffe03f */
[----:B---3--:R-:W-:Y:S01]  /*9c00*/  IADD3 R164, P2, R172, R7, RZ ;  /* 0x00000007aca47210 */ /* 0x008fe20007f5e0ff */
[----:B------:R2:W-:Y:S01]  /*9c10*/  STL [R1+0x400], R165 ;  /* 0x000400a501007387 */ /* 0x0005e20000100800 */
[C---:B------:R-:W-:Y:S01]  /*9c20*/  IMAD R189, R8.reuse, 0x6d, RZ ;  /* 0x0000006d08bd7824 */ /* 0x040fe200078e02ff */
[----:B------:R-:W-:Y:S01]  /*9c30*/  UIADD3.64 UR52, UR8, 0x680, URZ ;  /* 0x0000068008347897 */ /* 0x000fe2000fffe03f */
[C---:B------:R-:W-:Y:S01]  /*9c40*/  IMAD R190, R8.reuse, 0xbe, RZ ;  /* 0x000000be08be7824 */ /* 0x040fe200078e02ff */
[----:B------:R3:W-:Y:S01]  /*9c50*/  STL [R1+0x474], R164 ;  /* 0x000474a401007387 */ /* 0x0007e20000100800 */
[C---:B------:R-:W-:Y:S01]  /*9c60*/  IMAD R191, R8.reuse, 0x6b, RZ ;  /* 0x0000006b08bf7824 */ /* 0x040fe200078e02ff */
[----:B-1----:R-:W-:Y:S01]  /*9c70*/  LEA.HI.X.SX32 R20, R173, R3, 0x1, P4 ;  /* 0x00000003ad147211 */ /* 0x002fe200020f0eff */
[C---:B------:R-:W-:Y:S01]  /*9c80*/  IMAD R192, R8.reuse, 0xba, RZ ;  /* 0x000000ba08c07824 */ /* 0x040fe200078e02ff */
[----:B------:R-:W-:Y:S01]  /*9c90*/  UIADD3.64 UR56, UR8, 0x700, URZ ;  /* 0x0000070008387897 */ /* 0x000fe2000fffe03f */
[----:B------:R-:W-:Y:S01]  /*9ca0*/  IMAD R193, R8, 0x69, RZ ;  /* 0x0000006908c17824 */ /* 0x000fe200078e02ff */
[----:B--2---:R-:W-:Y:S01]  /*9cb0*/  IADD3 R165, P4, R174, R7, RZ ;  /* 0x00000007aea57210 */ /* 0x004fe20007f9e0ff */
[----:B------:R1:W-:Y:S01]  /*9cc0*/  STL [R1+0x410], R20 ;  /* 0x0004101401007387 */ /* 0x0003e20000100800 */
[C---:B------:R-:W-:Y:S01]  /*9cd0*/  IMAD R194, R8.reuse, 0xb6, RZ ;  /* 0x000000b608c27824 */ /* 0x040fe200078e02ff */
[----:B------:R-:W-:Y:S01]  /*9ce0*/  UIADD3.64 UR14, UR10, 0x2, URZ ;  /* 0x000000020a0e7897 */ /* 0x000fe2000fffe03f */
[----:B---3--:R-:W-:Y:S01]  /*9cf0*/  LEA.HI.X.SX32 R164, R175, R3, 0x1, P5 ;  /* 0x00000003afa47211 */ /* 0x008fe200028f0eff */
        /* <DEDUP_REMOVED lines=27> */
[----:B------:R-:W-:Y:S01]  /*9eb0*/  IMAD R206, R8, 0x9e, RZ ;  /* 0x0000009e08ce7824 */ /* 0x000fe200078e02ff */
[----:B---3--:R-:W-:-:S02]  /*9ec0*/  LEA.HI.X.SX32 R164, R181, R3, 0x1, P3 ;  /* 0x00000003b5a47211 */ /* 0x008fc400018f0eff */
[----:B------:R2:W-:Y:S01]  /*9ed0*/  STL [R1+0x4b4], R165 ;  /* 0x0004b4a501007387 */ /* 0x0005e20000100800 */
[C---:B------:R-:W-:Y:S02]  /*9ee0*/  IMAD R207, R8.reuse, 0x5b, RZ ;  /* 0x0000005b08cf7824 */ /* 0x040fe400078e02ff */
[C---:B------:R-:W-:Y:S01]  /*9ef0*/  IMAD R208, R8.reuse, 0x9a, RZ ;  /* 0x0000009a08d07824 */ /* 0x040fe200078e02ff */
[----:B------:R3:W-:Y:S01]  /*9f00*/  STL [R1+0x450], R164 ;  /* 0x000450a401007387 */ /* 0x0007e20000100800 */
[----:B------:R-:W-:Y:S01]  /*9f10*/  IMAD R209, R8, 0x59, RZ ;  /* 0x0000005908d17824 */ /* 0x000fe200078e02ff */
[----:B-1----:R-:W-:Y:S01]  /*9f20*/  IADD3 R20, P3, R182, R7, RZ ;  /* 0x00000007b6147210 */ /* 0x002fe20007f7e0ff */
[C---:B------:R-:W-:Y:S02]  /*9f30*/  IMAD R210, R8.reuse, 0x96, RZ ;  /* 0x0000009608d27824 */ /* 0x040fe400078e02ff */
[C---:B------:R-:W-:Y:S01]  /*9f40*/  IMAD R211, R8.reuse, 0x57, RZ ;  /* 0x0000005708d37824 */ /* 0x040fe200078e02ff */
[----:B--2---:R-:W-:Y:S01]  /*9f50*/  LEA.HI.X.SX32 R165, R183, R3, 0x1, P1 ;  /* 0x00000003b7a57211 */ /* 0x004fe200008f0eff */
[----:B------:R1:W-:Y:S01]  /*9f60*/  STL [R1+0x4c4], R20 ;  /* 0x0004c41401007387 */ /* 0x0003e20000100800 */
[----:B------:R-:W-:Y:S01]  /*9f70*/  IMAD R212, R8, 0x92, RZ ;  /* 0x0000009208d47824 */ /* 0x000fe200078e02ff */
[----:B---3--:R-:W-:-:S02]  /*9f80*/  IADD3 R164, P1, R184, R7, RZ ;  /* 0x00000007b8a47210 */ /* 0x008fc40007f3e0ff */
[----:B------:R2:W-:Y:S01]  /*9f90*/  STL [R1+0x460], R165 ;  /* 0x000460a501007387 */ /* 0x0005e20000100800 */
[C---:B------:R-:W-:Y:S02]  /*9fa0*/  IMAD R213, R8.reuse, 0x55, RZ ;  /* 0x0000005508d57824 */ /* 0x040fe400078e02ff */
[C---:B------:R-:W-:Y:S01]  /*9fb0*/  IMAD R214, R8.reuse, 0x8e, RZ ;  /* 0x0000008e08d67824 */ /* 0x040fe200078e02ff */
[----:B------:R3:W-:Y:S01]  /*9fc0*/  STL [R1+0x4d4], R164 ;  /* 0x0004d4a401007387 */ /* 0x0007e20000100800 */
[C---:B------:R-:W-:Y:S01]  /*9fd0*/  IMAD R215, R8.reuse, 0x53, RZ ;  /* 0x0000005308d77824 */ /* 0x040fe200078e02ff */
[----:B-1----:R-:W-:Y:S01]  /*9fe0*/  LEA.HI.X.SX32 R20, R185, R3, 0x1, P2 ;  /* 0x00000003b9147211 */ /* 0x002fe200010f0eff */
[C---:B------:R-:W-:Y:S02]  /*9ff0*/  IMAD R216, R8.reuse, 0x8a, RZ ;  /* 0x0000008a08d87824 */ /* 0x040fe400078e02ff */
        /* <DEDUP_REMOVED lines=129> */
[C---:B------:R-:W-:Y:S01]  /*a810*/  IMAD R86, R8.reuse, 0x70, RZ ;  /* 0x0000007008567824 */ /* 0x040fe200078e02ff */
        /* <DEDUP_REMOVED lines=25> */
[C---:B------:R-:W-:Y:S02]  /*a9b0*/  IMAD.SHL.U32 R163, R8.reuse, 0x2, RZ ;  /* 0x0000000208a37824 */ /* 0x040fe400078e00ff */
[----:B------:R-:W-:Y:S01]  /*a9c0*/  IMAD.SHL.U32 R166, R8, 0x20, RZ ;  /* 0x0000002008a67824 */ /* 0x000fe200078e00ff */
[----:B--2---:R-:W-:Y:S01]  /*a9d0*/  LEA.HI.X.SX32 R165, R232, R3, 0x1, P1 ;  /* 0x00000003e8a57211 */ /* 0x004fe200008f0eff */
[----:B------:R1:W-:Y:S01]  /*a9e0*/  STL [R1+0x42c], R20 ;  /* 0x00042c1401007387 */ /* 0x0003e20000100800 */
[----:B0-----:R-:W-:Y:S01]  /*a9f0*/  IMAD R6, R6, 0x80, R6 ;  /* 0x0000008006067824 */ /* 0x001fe200078e0206 */
[----:B---3--:R-:W-:-:S02]  /*aa00*/  IADD3 R164, P1, R233, R7, RZ ;  /* 0x00000007e9a47210 */ /* 0x008fc40007f3e0ff */
[----:B------:R0:W-:Y:S01]  /*aa10*/  STL [R1+0x5b0], R165 ;  /* 0x0005b0a501007387 */ /* 0x0001e20000100800 */
[----:B------:R-:W-:Y:S02]  /*aa20*/  IMAD.SHL.U32 R6, R6, 0x2, RZ ;  /* 0x0000000206067824 */ /* 0x000fe400078e00ff */
[----:B------:R-:W-:Y:S01]  /*aa30*/  IMAD.SHL.U32 R5, R8, 0x80, RZ ;  /* 0x0000008008057824 */ /* 0x000fe200078e00ff */
[----:B------:R2:W-:Y:S01]  /*aa40*/  STL [R1+0x44c], R164 ;  /* 0x00044ca401007387 */ /* 0x0005e20000100800 */
[----:B------:R-:W-:Y:S01]  /*aa50*/  IMAD.MOV.U32 R2, RZ, RZ, RZ ;  /* 0x000000ffff027224 */ /* 0x000fe200078e00ff */
[----:B-1----:R-:W-:Y:S02]  /*aa60*/  LEA.HI.X.SX32 R20, R235, R3, 0x1, P2 ;  /* 0x00000003eb147211 */ /* 0x002fe400010f0eff */
[----:B------:R-:W-:Y:S02]  /*aa70*/  LOP3.LUT R6, R6, 0x407e, RZ, 0xc0, !PT ;  /* 0x0000407e06067812 */ /* 0x000fe400078ec0ff */
[----:B0-----:R-:W-:Y:S01]  /*aa80*/  IADD3 R165, P2, R237, R7, RZ ;  /* 0x00000007eda57210 */ /* 0x001fe20007f5e0ff */
[----:B------:R0:W-:Y:S01]  /*aa90*/  STL [R1+0x5c0], R20 ;  /* 0x0005c01401007387 */ /* 0x0001e20000100800 */
[----:B------:R-:W-:-:S02]  /*aaa0*/  SHF.R.S32.HI R4, RZ, 0x1f, R5 ;  /* 0x0000001fff047819 */ /* 0x000fc40000011405 */
[----:B--2---:R-:W-:Y:S01]  /*aab0*/  LEA.HI.X.SX32 R164, R238, R3, 0x1, P4 ;  /* 0x00000003eea47211 */ /* 0x004fe200020f0eff */
[----:B------:R1:W-:Y:S01]  /*aac0*/  STL [R1+0x46c], R165 ;  /* 0x00046ca501007387 */ /* 0x0003e20000100800 */
[C---:B------:R-:W-:Y:S01]  /*aad0*/  SHF.L.U64.HI R4, R5.reuse, 0x1, R4 ;  /* 0x0000000105047819 */ /* 0x040fe20000010204 */
[----:B------:R-:W-:Y:S02]  /*aae0*/  IMAD.SHL.U32 R5, R5, 0x2, RZ ;  /* 0x0000000205057824 */ /* 0x000fe400078e00ff */
[----:B------:R2:W-:Y:S01]  /*aaf0*/  STL [R1+0x5d0], R164 ;  /* 0x0005d0a401007387 */ /* 0x0005e20000100800 */
[----:B0-----:R-:W-:Y:S02]  /*ab00*/  IADD3 R20, P4, R240, R7, RZ ;  /* 0x00000007f0147210 */ /* 0x001fe40007f9e0ff */
[----:B-1----:R-:W-:-:S03]  /*ab10*/  LEA.HI.X.SX32 R165, R241, R3, 0x1, P5 ;  /* 0x00000003f1a57211 */ /* 0x002fc600028f0eff */
[----:B------:R0:W-:Y:S01]  /*ab20*/  STL [R1+0x48c], R20 ;  /* 0x00048c1401007387 */ /* 0x0001e20000100800 */
[----:B--2---:R-:W-:-:S03]  /*ab30*/  IADD3 R164, P5, R9, R7, RZ ;  /* 0x0000000709a47210 */ /* 0x004fc60007fbe0ff */
[----:B------:R1:W-:Y:S04]  /*ab40*/  STL [R1+0x5e0], R165 ;  /* 0x0005e0a501007387 */ /* 0x0003e80000100800 */
[----:B------:R2:W-:Y:S01]  /*ab50*/  STL [R1+0x604], R164 ;  /* 0x000604a401007387 */ /* 0x0005e20000100800 */
[----:B0-----:R-:W-:Y:S02]  /*ab60*/  LEA.HI.X.SX32 R20, R243, R3, 0x1, P6 ;  /* 0x00000003f3147211 */ /* 0x001fe400030f0eff */
[----:B-1----:R-:W-:-:S03]  /*ab70*/  IADD3 R165, P6, R245, R7, RZ ;  /* 0x00000007f5a57210 */ /* 0x002fc60007fde0ff */
[----:B------:R0:W-:Y:S01]  /*ab80*/  STL [R1+0x5f0], R20 ;  /* 0x0005f01401007387 */ /* 0x0001e20000100800 */
[----:B--2---:R-:W-:-:S03]  /*ab90*/  LEA.HI.X.SX32 R164, R9, R3, 0x1, P0 ;  /* 0x0000000309a47211 */ /* 0x004fc600000f0eff */
[----:B------:R1:W-:Y:S01]  /*aba0*/  STL [R1+0x4ac], R165 ;  /* 0x0004aca501007387 */ /* 0x0003e20000100800 */
[----:B------:R-:W-:-:S03]  /*abb0*/  LEA.HI.X.SX32 R9, R246, R3, 0x1, P5 ;  /* 0x00000003f6097211 */ /* 0x000fc600028f0eff */
[----:B------:R2:W-:Y:S01]  /*abc0*/  STL [R1+0x408], R164 ;  /* 0x000408a401007387 */ /* 0x0005e20000100800 */
[----:B0-----:R-:W-:Y:S01]  /*abd0*/  IADD3 R20, P0, R10, R7, RZ ;  /* 0x000000070a147210 */ /* 0x001fe20007f1e0ff */
[----:B-1----:R-:W-:-:S04]  /*abe0*/  IMAD.SHL.U32 R165, R8, 0x10, RZ ;  /* 0x0000001008a57824 */ /* 0x002fc800078e00ff */
[----:B------:R0:W-:Y:S01]  /*abf0*/  STL [R1+0x614], R20 ;  /* 0x0006141401007387 */ /* 0x0001e20000100800 */
[----:B--2---:R-:W-:-:S03]  /*ac00*/  IADD3 R164, P5, R249, R7, RZ ;  /* 0x00000007f9a47210 */ /* 0x004fc60007fbe0ff */
[----:B------:R1:W-:Y:S04]  /*ac10*/  STL [R1+0x600], R9 ;  /* 0x0006000901007387 */ /* 0x0003e80000100800 */
[----:B------:R2:W-:Y:S01]  /*ac20*/  STL [R1+0x4cc], R164 ;  /* 0x0004cca401007387 */ /* 0x0005e20000100800 */
[----:B0-----:R-:W-:Y:S01]  /*ac30*/  IMAD R20, R8, 0xc4, RZ ;  /* 0x000000c408147824 */ /* 0x001fe200078e02ff */
[-C--:B-1----:R-:W-:Y:S02]  /*ac40*/  LEA.HI.X.SX32 R9, R10, R3.reuse, 0x1, P3 ;  /* 0x000000030a097211 */ /* 0x082fe400018f0eff */
[----:B------:R-:W-:Y:S02]  /*ac50*/  LEA.HI.X.SX32 R10, R251, R3, 0x1, P0 ;  /* 0x00000003fb0a7211 */ /* 0x000fe400000f0eff */
[-C--:B--2---:R-:W-:Y:S01]  /*ac60*/  IADD3 R164, P3, R11, R7.reuse, RZ ;  /* 0x000000070ba47210 */ /* 0x084fe20007f7e0ff */
[----:B------:R0:W-:Y:S04]  /*ac70*/  STL [R1+0x428], R9 ;  /* 0x0004280901007387 */ /* 0x0001e80000100800 */
[----:B------:R1:W-:Y:S04]  /*ac80*/  STL [R1+0x624], R164 ;  /* 0x000624a401007387 */ /* 0x0003e80000100800 */
[----:B------:R2:W-:Y:S01]  /*ac90*/  STL [R1+0x610], R10 ;  /* 0x0006100a01007387 */ /* 0x0005e20000100800 */
[----:B0-----:R-:W-:Y:S01]  /*aca0*/  IADD3 R9, P0, R20, R7, RZ ;  /* 0x0000000714097210 */ /* 0x001fe20007f1e0ff */
[----:B------:R-:W-:-:S02]  /*acb0*/  IMAD R20, R8, 0xbc, RZ ;  /* 0x000000bc08147824 */ /* 0x000fc400078e02ff */
[----:B-1----:R-:W-:Y:S02]  /*acc0*/  IMAD R164, R8, 0x3b, RZ ;  /* 0x0000003b08a47824 */ /* 0x002fe400078e02ff */
[----:B------:R0:W-:Y:S03]  /*acd0*/  STL [R1+0x4ec], R9 ;  /* 0x0004ec0901007387 */ /* 0x0001e60000100800 */
[-C--:B--2---:R-:W-:Y:S01]  /*ace0*/  LEA.HI.X.SX32 R10, R164, R3.reuse, 0x1, P3 ;  /* 0x00000003a40a7211 */ /* 0x084fe200018f0eff */
[----:B------:R-:W-:Y:S01]  /*acf0*/  IMAD R164, R8, 0x39, RZ ;  /* 0x0000003908a47824 */ /* 0x000fe200078e02ff */
[----:B0-----:R-:W-:Y:S02]  /*ad00*/  LEA.HI.X.SX32 R9, R11, R3, 0x1, P1 ;  /* 0x000000030b097211 */ /* 0x001fe400008f0eff */
[----:B------:R-:W-:-:S03]  /*ad10*/  IADD3 R11, P1, R12, R7, RZ ;  /* 0x000000070c0b7210 */ /* 0x000fc60007f3e0ff */
[----:B------:R0:W-:Y:S04]  /*ad20*/  STL [R1+0x448], R9 ;  /* 0x0004480901007387 */ /* 0x0001e80000100800 */
[----:B------:R-:W-:Y:S04]  /*ad30*/  STL [R1+0x634], R11 ;  /* 0x0006340b01007387 */ /* 0x000fe80000100800 */
[----:B------:R1:W-:Y:S01]  /*ad40*/  STL [R1+0x620], R10 ;  /* 0x0006200a01007387 */ /* 0x0003e20000100800 */
[----:B0-----:R-:W-:Y:S01]  /*ad50*/  IADD3 R9, P3, R20, R7, RZ ;  /* 0x0000000714097210 */ /* 0x001fe20007f7e0ff */
[----:B------:R-:W-:-:S04]  /*ad60*/  IMAD R20, R8, 0xb4, RZ ;  /* 0x000000b408147824 */ /* 0x000fc800078e02ff */
[----:B------:R0:W-:Y:S01]  /*ad70*/  STL [R1+0x50c], R9 ;  /* 0x00050c0901007387 */ /* 0x0001e20000100800 */
[-C--:B-1----:R-:W-:Y:S01]  /*ad80*/  LEA.HI.X.SX32 R10, R164, R3.reuse, 0x1, P1 ;  /* 0x00000003a40a7211 */ /* 0x082fe200008f0eff */
        /* <DEDUP_REMOVED lines=99> */
[----:B-1----:R-:W-:Y:S02]  /*b3c0*/  LEA.HI.X.SX32 R10, R23, R3, 0x1, P5 ;  /* 0x00000003170a7211 */ /* 0x002fe400028f0eff */
[----:B------:R-:W-:-:S03]  /*b3d0*/  IADD3 R11, P5, R56, R7, RZ ;  /* 0x00000007380b7210 */ /* 0x000fc60007fbe0ff */
[----:B------:R1:W-:Y:S01]  /*b3e0*/  STL [R1+0x5a8], R10 ;  /* 0x0005a80a01007387 */ /* 0x0003e20000100800 */
[----:B0-----:R-:W-:Y:S01]  /*b3f0*/  LEA.HI.X.SX32 R9, R164, R3, 0x1, P6 ;  /* 0x00000003a4097211 */ /* 0x001fe200030f0eff */
[----:B------:R-:W-:Y:S02]  /*b400*/  IMAD R164, R8, 0xb8, RZ ;  /* 0x000000b808a47824 */ /* 0x000fe400078e02ff */
[----:B------:R0:W-:Y:S04]  /*b410*/  STL [R1+0x6e4], R11 ;  /* 0x0006e40b01007387 */ /* 0x0001e80000100800 */
[----:B------:R2:W-:Y:S01]  /*b420*/  STL [R1+0x6d0], R9 ;  /* 0x0006d00901007387 */ /* 0x0005e20000100800 */
[----:B-1----:R-:W-:Y:S01]  /*b430*/  IADD3 R10, P6, R20, R7, RZ ;  /* 0x00000007140a7210 */ /* 0x002fe20007fde0ff */
[----:B------:R-:W-:Y:S01]  /*b440*/  IMAD R20, R8, 0x23, RZ ;  /* 0x0000002308147824 */ /* 0x000fe200078e02ff */
[----:B0-----:R-:W-:-:S03]  /*b450*/  LEA.HI.X.SX32 R11, R57, R3, 0x1, P3 ;  /* 0x00000003390b7211 */ /* 0x001fc600018f0eff */
[----:B------:R0:W-:Y:S01]  /*b460*/  STL [R1+0x4dc], R10 ;  /* 0x0004dc0a01007387 */ /* 0x0001e20000100800 */
[----:B--2---:R-:W-:-:S05]  /*b470*/  LEA.HI.X.SX32 R9, R56, R3, 0x1, P0 ;  /* 0x0000000338097211 */ /* 0x004fca00000f0eff */
[----:B------:R1:W-:Y:S01]  /*b480*/  STL [R1+0x5c8], R9 ;  /* 0x0005c80901007387 */ /* 0x0003e20000100800 */
[----:B0-----:R-:W-:Y:S02]  /*b490*/  IADD3 R10, P0, R57, R7, RZ ;  /* 0x00000007390a7210 */ /* 0x001fe40007f1e0ff */
[----:B------:R-:W-:-:S03]  /*b4a0*/  CS2R R56, SRZ ;  /* 0x0000000000387805 */ /* 0x000fc6000001ff00 */
[----:B------:R0:W-:Y:S01]  /*b4b0*/  STL [R1+0x6f4], R10 ;  /* 0x0006f40a01007387 */ /* 0x0001e20000100800 */
[----:B-1----:R-:W-:Y:S01]  /*b4c0*/  LEA.HI.X.SX32 R9, R20, R3, 0x1, P5 ;  /* 0x0000000314097211 */ /* 0x002fe200028f0eff */
[----:B------:R-:W-:-:S04]  /*b4d0*/  IMAD R20, R8, 0x21, RZ ;  /* 0x0000002108147824 */ /* 0x000fc800078e02ff */
[----:B------:R1:W-:Y:S01]  /*b4e0*/  STL [R1+0x6e0], R9 ;  /* 0x0006e00901007387 */ /* 0x0003e20000100800 */
[----:B0-----:R-:W-:Y:S01]  /*b4f0*/  IADD3 R10, P5, R164, R7, RZ ;  /* 0x00000007a40a7210 */ /* 0x001fe20007fbe0ff */
[----:B------:R-:W-:-:S04]  /*b500*/  IMAD R164, R8, 0xa8, RZ ;  /* 0x000000a808a47824 */ /* 0x000fc800078e02ff */
[----:B------:R0:W-:Y:S01]  /*b510*/  STL [R1+0x51c], R10 ;  /* 0x00051c0a01007387 */ /* 0x0001e20000100800 */
[----:B-1----:R-:W-:-:S03]  /*b520*/  IADD3 R9, P3, R58, R7, RZ ;  /* 0x000000073a097210 */ /* 0x002fc60007f7e0ff */
[----:B------:R1:W-:Y:S04]  /*b530*/  STL [R1+0x5e8], R11 ;  /* 0x0005e80b01007387 */ /* 0x0003e80000100800 */
[----:B------:R2:W-:Y:S01]  /*b540*/  STL [R1+0x60c], R9 ;  /* 0x00060c0901007387 */ /* 0x0005e20000100800 */
[-C--:B0-----:R-:W-:Y:S01]  /*b550*/  LEA.HI.X.SX32 R10, R20, R3.reuse, 0x1, P0 ;  /* 0x00000003140a7211 */ /* 0x081fe200000f0eff */
[----:B------:R-:W-:Y:S01]  /*b560*/  IMAD R20, R8, 0x1f, RZ ;  /* 0x0000001f08147824 */ /* 0x000fe200078e02ff */
[----:B-1----:R-:W-:-:S03]  /*b570*/  LEA.HI.X.SX32 R11, R59, R3, 0x1, P3 ;  /* 0x000000033b0b7211 */ /* 0x002fc600018f0eff */
[----:B------:R0:W-:Y:S01]  /*b580*/  STL [R1+0x6f0], R10 ;  /* 0x0006f00a01007387 */ /* 0x0001e20000100800 */
[----:B--2---:R-:W-:-:S05]  /*b590*/  IADD3 R9, P0, R59, R7, RZ ;  /* 0x000000073b097210 */ /* 0x004fca0007f1e0ff */
[----:B------:R1:W-:Y:S01]  /*b5a0*/  STL [R1+0x704], R9 ;  /* 0x0007040901007387 */ /* 0x0003e20000100800 */
[----:B0-----:R-:W-:Y:S02]  /*b5b0*/  LEA.HI.X.SX32 R10, R58, R3, 0x1, P1 ;  /* 0x000000033a0a7211 */ /* 0x001fe400008f0eff */
[----:B------:R-:W-:-:S03]  /*b5c0*/  CS2R R58, SRZ ;  /* 0x00000000003a7805 */ /* 0x000fc6000001ff00 */
[----:B------:R0:W-:Y:S01]  /*b5d0*/  STL [R1+0x418], R10 ;  /* 0x0004180a01007387 */ /* 0x0001e20000100800 */
[----:B-1----:R-:W-:Y:S01]  /*b5e0*/  IADD3 R9, P1, R164, R7, RZ ;  /* 0x00000007a4097210 */ /* 0x002fe20007f3e0ff */
[----:B------:R-:W-:-:S04]  /*b5f0*/  IMAD R164, R8, 0x98, RZ ;  /* 0x0000009808a47824 */ /* 0x000fc800078e02ff */
[----:B------:R1:W-:Y:S01]  /*b600*/  STL [R1+0x55c], R9 ;  /* 0x00055c0901007387 */ /* 0x0003e20000100800 */
[----:B0-----:R-:W-:-:S03]  /*b610*/  IADD3 R10, P3, R60, R7, RZ ;  /* 0x000000073c0a7210 */ /* 0x001fc60007f7e0ff */
[----:B------:R0:W-:Y:S04]  /*b620*/  STL [R1+0x608], R11 ;  /* 0x0006080b01007387 */ /* 0x0001e80000100800 */
[----:B------:R2:W-:Y:S01]  /*b630*/  STL [R1+0x62c], R10 ;  /* 0x00062c0a01007387 */ /* 0x0005e20000100800 */
[-C--:B-1----:R-:W-:Y:S01]  /*b640*/  LEA.HI.X.SX32 R9, R20, R3.reuse, 0x1, P0 ;  /* 0x0000000314097211 */ /* 0x082fe200000f0eff */
[----:B------:R-:W-:Y:S01]  /*b650*/  IMAD R20, R8, 0x1d, RZ ;  /* 0x0000001d08147824 */ /* 0x000fe200078e02ff */
[----:B0-----:R-:W-:-:S03]  /*b660*/  LEA.HI.X.SX32 R11, R61, R3, 0x1, P3 ;  /* 0x000000033d0b7211 */ /* 0x001fc600018f0eff */
        /* <DEDUP_REMOVED lines=85> */
[----:B------:R-:W-:Y:S04]  /*bbc0*/  STL [R1+0x6c8], R11 ;  /* 0x0006c80b01007387 */ /* 0x000fe80000100800 */
[----:B------:R0:W-:Y:S01]  /*bbd0*/  STL [R1+0x6ec], R10 ;  /* 0x0006ec0a01007387 */ /* 0x0001e20000100800 */
[----:B-1----:R-:W-:Y:S01]  /*bbe0*/  LEA.HI.X.SX32 R9, R20, R3, 0x1, P0 ;  /* 0x0000000314097211 */ /* 0x002fe200000f0eff */
[----:B------:R-:W-:-:S04]  /*bbf0*/  IMAD R20, R8, 0x11, RZ ;  /* 0x0000001108147824 */ /* 0x000fc800078e02ff */
[----:B------:R1:W-:Y:S01]  /*bc00*/  STL [R1+0x760], R9 ;  /* 0x0007600901007387 */ /* 0x0003e20000100800 */
[----:B0-----:R-:W-:-:S05]  /*bc10*/  IADD3 R10, P0, R73, R7, RZ ;  /* 0x00000007490a7210 */ /* 0x001fca0007f1e0ff */
[----:B------:R0:W-:Y:S01]  /*bc20*/  STL [R1+0x774], R10 ;  /* 0x0007740a01007387 */ /* 0x0001e20000100800 */
[----:B-1----:R-:W-:Y:S02]  /*bc30*/  LEA.HI.X.SX32 R9, R72, R3, 0x1, P4 ;  /* 0x0000000348097211 */ /* 0x002fe400020f0eff */
[----:B------:R-:W-:Y:S01]  /*bc40*/  IADD3 R11, P4, R164, R7, RZ ;  /* 0x00000007a40b7210 */ /* 0x000fe20007f9e0ff */
[----:B------:R-:W-:Y:S02]  /*bc50*/  IMAD R164, R8, 0xa0, RZ ;  /* 0x000000a008a47824 */ /* 0x000fe400078e02ff */
[----:B------:R1:W-:Y:S01]  /*bc60*/  STL [R1+0x5d8], R9 ;  /* 0x0005d80901007387 */ /* 0x0003e20000100800 */
[----:B0-----:R-:W-:-:S03]  /*bc70*/  LEA.HI.X.SX32 R10, R73, R3, 0x1, P3 ;  /* 0x00000003490a7211 */ /* 0x001fc600018f0eff */
[----:B------:R0:W-:Y:S01]  /*bc80*/  STL [R1+0x47c], R11 ;  /* 0x00047c0b01007387 */ /* 0x0001e20000100800 */
[----:B------:R-:W-:-:S03]  /*bc90*/  CS2R R72, SRZ ;  /* 0x0000000000487805 */ /* 0x000fc6000001ff00 */
[----:B------:R2:W-:Y:S01]  /*bca0*/  STL [R1+0x6e8], R10 ;  /* 0x0006e80a01007387 */ /* 0x0005e20000100800 */
[----:B-1----:R-:W-:Y:S02]  /*bcb0*/  IADD3 R9, P3, R74, R7, RZ ;  /* 0x000000074a097210 */ /* 0x002fe40007f7e0ff */
[----:B0-----:R-:W-:-:S03]  /*bcc0*/  LEA.HI.X.SX32 R11, R20, R3, 0x1, P0 ;  /* 0x00000003140b7211 */ /* 0x001fc600000f0eff */
[----:B------:R0:W-:Y:S01]  /*bcd0*/  STL [R1+0x61c], R9 ;  /* 0x00061c0901007387 */ /* 0x0001e20000100800 */
[----:B------:R-:W-:Y:S01]  /*bce0*/  IMAD R20, R8, 0xf, RZ ;  /* 0x0000000f08147824 */ /* 0x000fe200078e02ff */
[----:B--2---:R-:W-:Y:S02]  /*bcf0*/  IADD3 R10, P0, R75, R7, RZ ;  /* 0x000000074b0a7210 */ /* 0x004fe40007f1e0ff */
[----:B------:R-:W-:Y:S04]  /*bd00*/  STL [R1+0x770], R11 ;  /* 0x0007700b01007387 */ /* 0x000fe80000100800 */
[----:B------:R1:W-:Y:S01]  /*bd10*/  STL [R1+0x70c], R10 ;  /* 0x00070c0a01007387 */ /* 0x0003e20000100800 */
[----:B0-----:R-:W-:-:S05]  /*bd20*/  LEA.HI.X.SX32 R9, R74, R3, 0x1, P6 ;  /* 0x000000034a097211 */ /* 0x001fca00030f0eff */
[----:B------:R0:W-:Y:S01]  /*bd30*/  STL [R1+0x438], R9 ;  /* 0x0004380901007387 */ /* 0x0001e20000100800 */
[----:B-1----:R-:W-:-:S05]  /*bd40*/  IADD3 R10, P6, R76, R7, RZ ;  /* 0x000000074c0a7210 */ /* 0x002fca0007fde0ff */
[----:B------:R-:W-:Y:S01]  /*bd50*/  STL [R1+0x784], R10 ;  /* 0x0007840a01007387 */ /* 0x000fe20000100800 */
[----:B0-----:R-:W-:Y:S02]  /*bd60*/  LEA.HI.X.SX32 R9, R75, R3, 0x1, P3 ;  /* 0x000000034b097211 */ /* 0x001fe400018f0eff */
[----:B------:R-:W-:Y:S02]  /*bd70*/  CS2R R74, SRZ ;  /* 0x00000000004a7805 */ /* 0x000fe4000001ff00 */
[----:B------:R-:W-:Y:S01]  /*bd80*/  IADD3 R11, P3, R164, R7, RZ ;  /* 0x00000007a40b7210 */ /* 0x000fe20007f7e0ff */
[----:B------:R-:W-:Y:S01]  /*bd90*/  IMAD R164, R8, 0xc0, RZ ;  /* 0x000000c008a47824 */ /* 0x000fe200078e02ff */
[----:B------:R0:W-:Y:S04]  /*bda0*/  STL [R1+0x618], R9 ;  /* 0x0006180901007387 */ /* 0x0001e80000100800 */
[----:B------:R1:W-:Y:S01]  /*bdb0*/  STL [R1+0x57c], R11 ;  /* 0x00057c0b01007387 */ /* 0x0003e20000100800 */
[----:B0-----:R-:W-:-:S02]  /*bdc0*/  LEA.HI.X.SX32 R9, R76, R3, 0x1, P0 ;  /* 0x000000034c097211 */ /* 0x001fc400000f0eff */
[----:B------:R-:W-:Y:S02]  /*bdd0*/  IADD3 R10, P0, R77, R7, RZ ;  /* 0x000000074d0a7210 */ /* 0x000fe40007f1e0ff */
[----:B-1----:R-:W-:Y:S01]  /*bde0*/  LEA.HI.X.SX32 R11, R20, R3, 0x1, P6 ;  /* 0x00000003140b7211 */ /* 0x002fe200030f0eff */
[----:B------:R0:W-:Y:S01]  /*bdf0*/  STL [R1+0x708], R9 ;  /* 0x0007080901007387 */ /* 0x0001e20000100800 */
[----:B------:R-:W-:-:S03]  /*be00*/  IMAD R20, R8, 0xd, RZ ;  /* 0x0000000d08147824 */ /* 0x000fc600078e02ff */
[----:B------:R1:W-:Y:S04]  /*be10*/  STL [R1+0x65c], R10 ;  /* 0x00065c0a01007387 */ /* 0x0003e80000100800 */
[----:B------:R-:W-:Y:S01]  /*be20*/  STL [R1+0x780], R11 ;  /* 0x0007800b01007387 */ /* 0x000fe20000100800 */
[----:B0-----:R-:W-:Y:S02]  /*be30*/  IADD3 R9, P6, R78, R7, RZ ;  /* 0x000000074e097210 */ /* 0x001fe40007fde0ff */
[----:B-1----:R-:W-:-:S03]  /*be40*/  LEA.HI.X.SX32 R10, R77, R3, 0x1, P5 ;  /* 0x000000034d0a7211 */ /* 0x002fc600028f0eff */
[----:B------:R0:W-:Y:S01]  /*be50*/  STL [R1+0x72c], R9 ;  /* 0x00072c0901007387 */ /* 0x0001e20000100800 */
[----:B------:R-:W-:-:S03]  /*be60*/  CS2R R76, SRZ ;  /* 0x00000000004c7805 */ /* 0x000fc6000001ff00 */
[----:B------:R1:W-:Y:S01]  /*be70*/  STL [R1+0x4b8], R10 ;  /* 0x0004b80a01007387 */ /* 0x0003e20000100800 */
[----:B0-----:R-:W-:Y:S02]  /*be80*/  IADD3 R9, P5, R79, R7, RZ ;  /* 0x000000074f097210 */ /* 0x001fe40007fbe0ff */
[----:B-1----:R-:W-:-:S03]  /*be90*/  LEA.HI.X.SX32 R10, R78, R3, 0x1, P0 ;  /* 0x000000034e0a7211 */ /* 0x002fc600000f0eff */
[----:B------:R0:W-:Y:S04]  /*bea0*/  STL [R1+0x794], R9 ;  /* 0x0007940901007387 */ /* 0x0001e80000100800 */
[----:B------:R1:W-:Y:S01]  /*beb0*/  STL [R1+0x658], R10 ;  /* 0x0006580a01007387 */ /* 0x0003e20000100800 */
[----:B0-----:R-:W-:Y:S01]  /*bec0*/  IADD3 R9, P0, R164, R7, RZ ;  /* 0x00000007a4097210 */ /* 0x001fe20007f1e0ff */
[----:B------:R-:W-:Y:S01]  /*bed0*/  IMAD R164, R8, 0x3, RZ ;  /* 0x0000000308a47824 */ /* 0x000fe200078e02ff */
[----:B-1----:R-:W-:-:S03]  /*bee0*/  LEA.HI.X.SX32 R10, R79, R3, 0x1, P6 ;  /* 0x000000034f0a7211 */ /* 0x002fc600030f0eff */
[----:B------:R0:W-:Y:S01]  /*bef0*/  STL [R1+0x4fc], R9 ;  /* 0x0004fc0901007387 */ /* 0x0001e20000100800 */
[----:B------:R-:W-:Y:S02]  /*bf00*/  IADD3 R11, P6, R80, R7, RZ ;  /* 0x00000007500b7210 */ /* 0x000fe40007fde0ff */
[----:B------:R-:W-:Y:S01]  /*bf10*/  CS2R R78, SRZ ;  /* 0x00000000004e7805 */ /* 0x000fe2000001ff00 */
[----:B------:R1:W-:Y:S04]  /*bf20*/  STL [R1+0x728], R10 ;  /* 0x0007280a01007387 */ /* 0x0003e80000100800 */
[----:B------:R2:W-:Y:S01]  /*bf30*/  STL [R1+0x69c], R11 ;  /* 0x00069c0b01007387 */ /* 0x0005e20000100800 */
[----:B0-----:R-:W-:Y:S01]  /*bf40*/  LEA.HI.X.SX32 R9, R20, R3, 0x1, P5 ;  /* 0x0000000314097211 */ /* 0x001fe200028f0eff */
[----:B------:R-:W-:Y:S01]  /*bf50*/  IMAD R20, R8, 0xb, RZ ;  /* 0x0000000b08147824 */ /* 0x000fe200078e02ff */
[----:B-1----:R-:W-:-:S03]  /*bf60*/  IADD3 R10, P5, R81, R7, RZ ;  /* 0x00000007510a7210 */ /* 0x002fc60007fbe0ff */
[----:B------:R0:W-:Y:S01]  /*bf70*/  STL [R1+0x790], R9 ;  /* 0x0007900901007387 */ /* 0x0001e20000100800 */
[----:B--2---:R-:W-:-:S03]  /*bf80*/  LEA.HI.X.SX32 R11, R80, R3, 0x1, P1 ;  /* 0x00000003500b7211 */ /* 0x004fc600008f0eff */
        /* <DEDUP_REMOVED lines=9> */
[----:B------:R0:W-:Y:S01]  /*c020*/  STL [R1+0x6dc], R9 ;  /* 0x0006dc0901007387 */ /* 0x0001e20000100800 */
[----:B------:R-:W-:-:S03]  /*c030*/  IADD3 R11, P5, R84, R7, RZ ;  /* 0x00000007540b7210 */ /* 0x000fc60007fbe0ff */
[----:B------:R1:W-:Y:S04]  /*c040*/  STL [R1+0x748], R10 ;  /* 0x0007480a01007387 */ /* 0x0003e80000100800 */
[----:B------:R2:W-:Y:S01]  /*c050*/  STL [R1+0x76c], R11 ;  /* 0x00076c0b01007387 */ /* 0x0005e20000100800 */
[----:B0-----:R-:W-:Y:S01]  /*c060*/  LEA.HI.X.SX32 R9, R20, R3, 0x1, P1 ;  /* 0x0000000314097211 */ /* 0x001fe200008f0eff */
[----:B------:R-:W-:Y:S01]  /*c070*/  IMAD R20, R8, 0x9, RZ ;  /* 0x0000000908147824 */ /* 0x000fe200078e02ff */
[----:B-1----:R-:W-:-:S03]  /*c080*/  IADD3 R10, P1, R85, R7, RZ ;  /* 0x00000007550a7210 */ /* 0x002fc60007f3e0ff */
[----:B------:R0:W-:Y:S01]  /*c090*/  STL [R1+0x7a0], R9 ;  /* 0x0007a00901007387 */ /* 0x0001e20000100800 */
[----:B--2---:R-:W-:-:S03]  /*c0a0*/  LEA.HI.X.SX32 R11, R83, R3, 0x1, P2 ;  /* 0x00000003530b7211 */ /* 0x004fc600010f0eff */
[----:B------:R1:W-:Y:S01]  /*c0b0*/  STL [R1+0x7b4], R10 ;  /* 0x0007b40a01007387 */ /* 0x0003e20000100800 */
[----:B------:R-:W-:-:S03]  /*c0c0*/  CS2R R82, SRZ ;  /* 0x0000000000527805 */ /* 0x000fc6000001ff00 */
[----:B------:R2:W-:Y:S01]  /*c0d0*/  STL [R1+0x5b8], R11 ;  /* 0x0005b80b01007387 */ /* 0x0005e20000100800 */
[----:B0-----:R-:W-:Y:S02]  /*c0e0*/  IADD3 R9, P2, R86, R7, RZ ;  /* 0x0000000756097210 */ /* 0x001fe40007f5e0ff */
[----:B-1----:R-:W-:-:S03]  /*c0f0*/  LEA.HI.X.SX32 R10, R84, R3, 0x1, P6 ;  /* 0x00000003540a7211 */ /* 0x002fc600030f0eff */
[----:B------:R0:W-:Y:S01]  /*c100*/  STL [R1+0x63c], R9 ;  /* 0x00063c0901007387 */ /* 0x0001e20000100800 */
[----:B--2---:R-:W-:-:S03]  /*c110*/  LEA.HI.X.SX32 R11, R85, R3, 0x1, P5 ;  /* 0x00000003550b7211 */ /* 0x004fc600028f0eff */
[----:B------:R1:W-:Y:S01]  /*c120*/  STL [R1+0x6d8], R10 ;  /* 0x0006d80a01007387 */ /* 0x0003e20000100800 */
[----:B------:R-:W-:Y:S02]  /*c130*/  CS2R R84, SRZ ;  /* 0x0000000000547805 */ /* 0x000fe4000001ff00 */
[-C--:B0-----:R-:W-:Y:S02]  /*c140*/  IADD3 R9, P6, R87, R7.reuse, RZ ;  /* 0x0000000757097210 */ /* 0x081fe40007fde0ff */
[----:B-1----:R-:W-:-:S03]  /*c150*/  IADD3 R10, P5, R152, R7, RZ ;  /* 0x00000007980a7210 */ /* 0x002fc60007fbe0ff */
[----:B------:R0:W-:Y:S04]  /*c160*/  STL [R1+0x71c], R9 ;  /* 0x00071c0901007387 */ /* 0x0001e80000100800 */
        /* <DEDUP_REMOVED lines=8> */
[----:B------:R2:W-:Y:S01]  /*c1f0*/  STL [R1+0x478], R10 ;  /* 0x0004780a01007387 */ /* 0x0005e20000100800 */
[----:B0-----:R-:W-:Y:S02]  /*c200*/  IADD3 R9, P4, R154, R7, RZ ;  /* 0x000000079a097210 */ /* 0x001fe40007f9e0ff */
[----:B-1----:R-:W-:-:S03]  /*c210*/  LEA.HI.X.SX32 R11, R87, R3, 0x1, P2 ;  /* 0x00000003570b7211 */ /* 0x002fc600010f0eff */
[----:B------:R0:W-:Y:S01]  /*c220*/  STL [R1+0x6bc], R9 ;  /* 0x0006bc0901007387 */ /* 0x0001e20000100800 */
[----:B------:R-:W-:Y:S02]  /*c230*/  CS2R R86, SRZ ;  /* 0x0000000000567805 */ /* 0x000fe4000001ff00 */
[----:B--2---:R-:W-:Y:S01]  /*c240*/  IADD3 R10, P2, R155, R7, RZ ;  /* 0x000000079b0a7210 */ /* 0x004fe20007f5e0ff */
[----:B------:R1:W-:Y:S04]  /*c250*/  STL [R1+0x638], R11 ;  /* 0x0006380b01007387 */ /* 0x0003e80000100800 */
[----:B------:R2:W-:Y:S01]  /*c260*/  STL [R1+0x75c], R10 ;  /* 0x00075c0a01007387 */ /* 0x0005e20000100800 */
[-C--:B0-----:R-:W-:Y:S02]  /*c270*/  LEA.HI.X.SX32 R9, R152, R3.reuse, 0x1, P6 ;  /* 0x0000000398097211 */ /* 0x081fe400030f0eff */
[----:B-1----:R-:W-:-:S03]  /*c280*/  LEA.HI.X.SX32 R11, R153, R3, 0x1, P5 ;  /* 0x00000003990b7211 */ /* 0x002fc600028f0eff */
[----:B------:R0:W-:Y:S01]  /*c290*/  STL [R1+0x718], R9 ;  /* 0x0007180901007387 */ /* 0x0001e20000100800 */
[----:B--2---:R-:W-:-:S05]  /*c2a0*/  IADD3 R10, P6, R156, R7, RZ ;  /* 0x000000079c0a7210 */ /* 0x004fca0007fde0ff */
[----:B------:R1:W-:Y:S01]  /*c2b0*/  STL [R1+0x7ac], R10 ;  /* 0x0007ac0a01007387 */ /* 0x0003e20000100800 */
[----:B0-----:R-:W-:-:S03]  /*c2c0*/  IADD3 R9, P5, R157, R7, RZ ;  /* 0x000000079d097210 */ /* 0x001fc60007fbe0ff */
[----:B------:R0:W-:Y:S04]  /*c2d0*/  STL [R1+0x788], R11 ;  /* 0x0007880b01007387 */ /* 0x0001e80000100800 */
[----:B------:R2:W-:Y:S01]  /*c2e0*/  STL [R1+0x7d4], R9 ;  /* 0x0007d40901007387 */ /* 0x0005e20000100800 */
[----:B-1----:R-:W-:Y:S01]  /*c2f0*/  LEA.HI.X.SX32 R10, R20, R3, 0x1, P1 ;  /* 0x00000003140a7211 */ /* 0x002fe200008f0eff */
[----:B------:R-:W-:Y:S01]  /*c300*/  IMAD R20, R8, 0x5, RZ ;  /* 0x0000000508147824 */ /* 0x000fe200078e02ff */
[----:B0-----:R-:W-:-:S03]  /*c310*/  IADD3 R11, P1, R158, R7, RZ ;  /* 0x000000079e0b7210 */ /* 0x001fc60007f3e0ff */
[----:B------:R0:W-:Y:S01]  /*c320*/  STL [R1+0x7c0], R10 ;  /* 0x0007c00a01007387 */ /* 0x0001e20000100800 */
[----:B--2---:R-:W-:-:S03]  /*c330*/  LEA.HI.X.SX32 R9, R154, R3, 0x1, P3 ;  /* 0x000000039a097211 */ /* 0x004fc600018f0eff */
[----:B------:R1:W-:Y:S04]  /*c340*/  STL [R1+0x67c], R11 ;  /* 0x00067c0b01007387 */ /* 0x0003e80000100800 */
[----:B------:R2:W-:Y:S01]  /*c350*/  STL [R1+0x578], R9 ;  /* 0x0005780901007387 */ /* 0x0005e20000100800 */
[----:B0-----:R-:W-:Y:S02]  /*c360*/  IADD3 R10, P3, R159, R7, RZ ;  /* 0x000000079f0a7210 */ /* 0x001fe40007f7e0ff */
[----:B-1----:R-:W-:-:S03]  /*c370*/  LEA.HI.X.SX32 R11, R155, R3, 0x1, P4 ;  /* 0x000000039b0b7211 */ /* 0x002fc600020f0eff */
[----:B------:R0:W-:Y:S01]  /*c380*/  STL [R1+0x73c], R10 ;  /* 0x00073c0a01007387 */ /* 0x0001e20000100800 */
[----:B--2---:R-:W-:-:S03]  /*c390*/  IADD3 R9, P4, R160, R7, RZ ;  /* 0x00000007a0097210 */ /* 0x004fc60007f9e0ff */
        /* <DEDUP_REMOVED lines=11> */
[C---:B------:R-:W-:Y:S01]  /*c450*/  IMAD.SHL.U32 R20, R8.reuse, 0x40, RZ ;  /* 0x0000004008147824 */ /* 0x040fe200078e00ff */
[----:B0-----:R-:W-:-:S03]  /*c460*/  LEA R11, P5, R8, R7, 0x7 ;  /* 0x00000007080b7211 */ /* 0x001fc600078a38ff */
        /* <DEDUP_REMOVED lines=19> */
[----:B------:R-:W-:Y:S01]  /*c5a0*/  IMAD.SHL.U32 R164, R8, 0x8, RZ ;  /* 0x0000000808a47824 */ /* 0x000fe200078e00ff */
[----:B--2---:R-:W-:-:S05]  /*c5b0*/  LEA.HI.X.SX32 R10, R162, R3, 0x1, P2 ;  /* 0x00000003a20a7211 */ /* 0x004fca00010f0eff */
[----:B------:R1:W-:Y:S01]  /*c5c0*/  STL [R1+0x7c8], R10 ;  /* 0x0007c80a01007387 */ /* 0x0003e20000100800 */
[----:B0-----:R-:W-:-:S05]  /*c5d0*/  IADD3 R9, P2, R163, R7, RZ ;  /* 0x00000007a3097210 */ /* 0x001fca0007f5e0ff */
[----:B------:R0:W-:Y:S01]  /*c5e0*/  STL [R1+0x7f4], R9 ;  /* 0x0007f40901007387 */ /* 0x0001e20000100800 */
[----:B-1----:R-:W-:-:S03]  /*c5f0*/  LEA R10, P6, R8, R7, 0x2 ;  /* 0x00000007080a7211 */ /* 0x002fc600078c10ff */
[----:B------:R1:W-:Y:S04]  /*c600*/  STL [R1+0x7e0], R11 ;  /* 0x0007e00b01007387 */ /* 0x0003e80000100800 */
[----:B------:R2:W-:Y:S01]  /*c610*/  STL [R1+0x7ec], R10 ;  /* 0x0007ec0a01007387 */ /* 0x0005e20000100800 */
[-C--:B0-----:R-:W-:Y:S01]  /*c620*/  LEA.HI.X.SX32 R9, R20, R3.reuse, 0x1, P5 ;  /* 0x0000000314097211 */ /* 0x081fe200028f0eff */
[----:B------:R-:W-:Y:S01]  /*c630*/  IMAD.SHL.U32 R20, R8, 0x4, RZ ;  /* 0x0000000408147824 */ /* 0x000fe200078e00ff */
[----:B-1----:R-:W-:-:S03]  /*c640*/  LEA.HI.X.SX32 R11, R164, R3, 0x1, P3 ;  /* 0x00000003a40b7211 */ /* 0x002fc600018f0eff */
[----:B------:R0:W-:Y:S01]  /*c650*/  STL [R1+0x5f8], R9 ;  /* 0x0005f80901007387 */ /* 0x0001e20000100800 */
[----:B--2---:R-:W-:-:S05]  /*c660*/  LEA.HI.X.SX32 R10, R166, R3, 0x1, P0 ;  /* 0x00000003a60a7211 */ /* 0x004fca00000f0eff */
[----:B------:R1:W-:Y:S01]  /*c670*/  STL [R1+0x6f8], R10 ;  /* 0x0006f80a01007387 */ /* 0x0003e20000100800 */
[----:B0-----:R-:W-:-:S05]  /*c680*/  LEA.HI.X.SX32 R9, R165, R3, 0x1, P1 ;  /* 0x00000003a5097211 */ /* 0x001fca00008f0eff */
[----:B------:R0:W-:Y:S01]  /*c690*/  STL [R1+0x778], R9 ;  /* 0x0007780901007387 */ /* 0x0001e20000100800 */
[----:B-1----:R-:W-:-:S03]  /*c6a0*/  LEA.HI.X.SX32 R10, R20, R3, 0x1, P4 ;  /* 0x00000003140a7211 */ /* 0x002fc600020f0eff */
[----:B------:R-:W-:Y:S04]  /*c6b0*/  STL [R1+0x7b8], R11 ;  /* 0x0007b80b01007387 */ /* 0x000fe80000100800 */
[----:B------:R1:W-:Y:S01]  /*c6c0*/  STL [R1+0x7d8], R10 ;  /* 0x0007d80a01007387 */ /* 0x0003e20000100800 */
[-C--:B0-----:R-:W-:Y:S02]  /*c6d0*/  LEA.HI.X.SX32 R9, R8, R3.reuse, 0x1, P2 ;  /* 0x0000000308097211 */ /* 0x081fe400010f0eff */
[----:B------:R-:W-:-:S03]  /*c6e0*/  LEA.HI.X.SX32 R8, R163, R3, 0x1, P6 ;  /* 0x00000003a3087211 */ /* 0x000fc600030f0eff */
[----:B------:R0:W-:Y:S01]  /*c6f0*/  STL [R1+0x7f0], R9 ;  /* 0x0007f00901007387 */ /* 0x0001e20000100800 */
[----:B-1----:R-:W-:-:S03]  /*c700*/  LOP3.LUT R10, R6, 0x20, RZ, 0x3c, !PT ;  /* 0x00000020060a7812 */ /* 0x002fc600078e3cff */
[----:B------:R1:W-:Y:S01]  /*c710*/  STL [R1+0x7e8], R8 ;  /* 0x0007e80801007387 */ /* 0x0003e20000100800 */
[C---:B------:R-:W-:Y:S02]  /*c720*/  LOP3.LUT R10, R6.reuse, 0x50, RZ, 0x3c, !PT ;  /* 0x00000050060a7812 */ /* 0x040fe400078e3cff */
[C---:B0-----:R-:W-:Y:S02]  /*c730*/  LOP3.LUT R9, R6.reuse, 0x30, RZ, 0x3c, !PT ;  /* 0x0000003006097812 */ /* 0x041fe400078e3cff */
[C---:B------:R-:W-:Y:S02]  /*c740*/  LOP3.LUT R9, R6.reuse, 0x60, RZ, 0x3c, !PT ;  /* 0x0000006006097812 */ /* 0x040fe400078e3cff */
[C---:B-1----:R-:W-:Y:S02]  /*c750*/  LOP3.LUT R8, R6.reuse, 0x10, RZ, 0x3c, !PT ;  /* 0x0000001006087812 */ /* 0x042fe400078e3cff */
[C---:B------:R-:W-:Y:S02]  /*c760*/  LOP3.LUT R8, R6.reuse, 0x40, RZ, 0x3c, !PT ;  /* 0x0000004006087812 */ /* 0x040fe400078e3cff */
[----:B------:R-:W-:-:S07]  /*c770*/  LOP3.LUT R8, R6, 0x70, RZ, 0x3c, !PT ;  /* 0x0000007006087812 */ /* 0x000fce00078e3cff */
.L_x_1:
[----:B------:R-:W0:Y:S01]  /*c780*/  LDC R16, c[0x0][0x230] ;  /* 0x00008c00ff107b82 */ /* 0x000e220000000800 */
[----:B------:R-:W-:Y:S04]  /*c790*/  STL [R1+0x908], R242 ;  /* 0x000908f201007387 */ /* 0x000fe80000100800 */
[----:B------:R-:W-:Y:S04]  /*c7a0*/  STL [R1+0x904], R239 ;  /* 0x000904ef01007387 */ /* 0x000fe80000100800 */
[----:B------:R-:W-:Y:S04]  /*c7b0*/  STL [R1+0x900], R236 ;  /* 0x000900ec01007387 */ /* 0x000fe80000100800 */
[----:B------:R-:W-:Y:S04]  /*c7c0*/  STL [R1+0x8d0], R234 ;  /* 0x0008d0ea01007387 */ /* 0x000fe80000100800 */
[----:B------:R-:W-:Y:S04]  /*c7d0*/  STL [R1+0x8cc], R231 ;  /* 0x0008cce701007387 */ /* 0x000fe80000100800 */
[----:B------:R-:W-:Y:S01]  /*c7e0*/  STL [R1+0x8c8], R229 ;  /* 0x0008c8e501007387 */ /* 0x000fe20000100800 */
[----:B------:R-:W-:-:S03]  /*c7f0*/  MOV R8, UR49 ;  /* 0x0000003100087c02 */ /* 0x000fc60008000f00 */
[----:B------:R-:W-:Y:S01]  /*c800*/  STL [R1+0x8c4], R227 ;  /* 0x0008c4e301007387 */ /* 0x000fe20000100800 */
[----:B0-----:R-:W-:-:S03]  /*c810*/  IMAD R16, R2, -0x80, R16 ;  /* 0xffffff8002107824 */ /* 0x001fc600078e0210 */
[----:B------:R-:W-:Y:S01]  /*c820*/  STL [R1+0x8c0], R224 ;  /* 0x0008c0e001007387 */ /* 0x000fe20000100800 */
[----:B------:R-:W-:-:S03]  /*c830*/  MOV R5, UR48 ;  /* 0x0000003000057c02 */ /* 0x000fc60008000f00 */
[----:B------:R-:W-:Y:S04]  /*c840*/  STL [R1+0x8bc], R222 ;  /* 0x0008bcde01007387 */ /* 0x000fe80000100800 */
[----:B------:R-:W-:Y:S01]  /*c850*/  STL [R1+0x8b8], R220 ;  /* 0x0008b8dc01007387 */ /* 0x000fe20000100800 */
[----:B------:R-:W-:-:S03]  /*c860*/  MOV R9, UR53 ;  /* 0x0000003500097c02 */ /* 0x000fc60008000f00 */
[----:B------:R-:W-:Y:S01]  /*c870*/  STL [R1+0x8b4], R217 ;  /* 0x0008b4d901007387 */ /* 0x000fe20000100800 */
[----:B------:R-:W-:-:S03]  /*c880*/  ISETP.GT.AND P0, PT, R16, RZ, PT ;  /* 0x000000ff1000720c */ /* 0x000fc60003f04270 */
[----:B------:R0:W-:Y:S04]  /*c890*/  STL [R1+0x89c], R4 ;  /* 0x00089c0401007387 */ /* 0x0001e80000100800 */
[----:B0-----:R-:W2:Y:S04]  /*c8a0*/  LDL.LU R4, [R1+0x7e4] ;  /* 0x0007e40001047983 */ /* 0x001ea80000300800 */
[----:B-----5:R-:W-:Y:S04]  /*c8b0*/  STL [R1+0x84c], R0 ;  /* 0x00084c0001007387 */ /* 0x020fe80000100800 */
[----:B------:R0:W-:Y:S04]  /*c8c0*/  STL [R1+0x824], R8 ;  /* 0x0008240801007387 */ /* 0x0001e80000100800 */
[----:B------:R1:W-:Y:S04]  /*c8d0*/  STL [R1+0x820], R5 ;  /* 0x0008200501007387 */ /* 0x0003e80000100800 */
[----:B------:R-:W-:Y:S01]  /*c8e0*/  STL [R1+0x81c], R9 ;  /* 0x00081c0901007387 */ /* 0x000fe20000100800 */
[----:B0-----:R-:W-:-:S03]  /*c8f0*/  MOV R8, UR52 ;  /* 0x0000003400087c02 */ /* 0x001fc60008000f00 */
[----:B------:R-:W3:Y:S01]  /*c900*/  LDL R10, [R1+0x7f4] ;  /* 0x0007f400010a7983 */ /* 0x000ee20000100800 */
[----:B-1----:R-:W-:-:S03]  /*c910*/  MOV R5, UR57 ;  /* 0x0000003900057c02 */ /* 0x002fc60008000f00 */
[----:B------:R0:W-:Y:S04]  /*c920*/  STL [R1+0x818], R8 ;  /* 0x0008180801007387 */ /* 0x0001e80000100800 */
[----:B------:R-:W4:Y:S04]  /*c930*/  LDL R13, [R1+0x7e8] ;  /* 0x0007e800010d7983 */ /* 0x000f280000100800 */
[----:B------:R1:W-:Y:S01]  /*c940*/  STL [R1+0x814], R5 ;  /* 0x0008140501007387 */ /* 0x0003e20000100800 */
[----:B------:R-:W-:Y:S01]  /*c950*/  PRMT R154, RZ, 0x7610, R154 ;  /* 0x00007610ff9a7816 */ /* 0x000fe2000000009a */
[----:B0-----:R-:W-:-:S02]  /*c960*/  @P0 IMAD.MOV.U32 R8, RZ, RZ, R7 ;  /* 0x000000ffff080224 */ /* 0x001fc400078e0007 */
[----:B------:R-:W2:Y:S01]  /*c970*/  LDL R12, [R1+0x7e0] ;  /* 0x0007e000010c7983 */ /* 0x000ea20000100800 */
[----:B------:R-:W-:Y:S01]  /*c980*/  @P0 IMAD.MOV.U32 R9, RZ, RZ, R3 ;  /* 0x000000ffff090224 */ /* 0x000fe200078e0003 */
[----:B-1----:R-:W-:-:S04]  /*c990*/  MOV R5, UR56 ;  /* 0x0000003800057c02 */ /* 0x002fc80008000f00 */
[----:B------:R3:W2:Y:S04]  /*c9a0*/  @P0 LDG.E.U16 R154, desc[UR6][R8.64] ;  /* 0x00000006089a0981 */ /* 0x0006a8000c1e1500 */
[----:B------:R-:W-:Y:S04]  /*c9b0*/  STL [R1+0x8a4], R5 ;  /* 0x0008a40501007387 */ /* 0x000fe80000100800 */
[----:B------:R-:W-:Y:S04]  /*c9c0*/  STL [R1+0x8a8], R2 ;  /* 0x0008a80201007387 */ /* 0x000fe80000100800 */
[----:B------:R-:W-:Y:S04]  /*c9d0*/  STL [R1+0x8ac], R7 ;  /* 0x0008ac0701007387 */ /* 0x000fe80000100800 */
[----:B------:R0:W-:Y:S04]  /*c9e0*/  STL [R1+0x8a0], R3 ;  /* 0x0008a00301007387 */ /* 0x0001e80000100800 */
[----:B0-----:R-:W4:Y:S04]  /*c9f0*/  LDL.LU R3, [R1+0x7ec] ;  /* 0x0007ec0001037983 */ /* 0x001f280000300800 */
[----:B------:R-:W2:Y:S01]  /*ca00*/  LDL R9, [R1+0x7f0] ;  /* 0x0007f00001097983 */ /* 0x000ea20000100800 */
[----:B------:R-:W-:-:S02]  /*ca10*/  ISETP.GT.AND P1, PT, R16, 0x1, PT ;  /* 0x000000011000780c */ /* 0x000fc40003f24270 */
[C---:B------:R-:W-:Y:S02]  /*ca20*/  ISETP.GT.AND P2, PT, R16.reuse, 0x2, PT ;  /* 0x000000021000780c */ /* 0x040fe40003f44270 */
[----:B------:R-:W-:Y:S02]  /*ca30*/  PRMT R170, RZ, 0x7610, R170 ;  /* 0x00007610ffaa7816 */ /* 0x000fe400000000aa */
[----:B------:R-:W-:Y:S02]  /*ca40*/  ISETP.GT.AND P3, PT, R16, 0x3, PT ;  /* 0x000000031000780c */ /* 0x000fe40003f64270 */
[----:B------:R-:W-:Y:S02]  /*ca50*/  PRMT R186, RZ, 0x7610, R186 ;  /* 0x00007610ffba7816 */ /* 0x000fe400000000ba */
[----:B------:R-:W-:-:S03]  /*ca60*/  PRMT R203, RZ, 0x7610, R203 ;  /* 0x00007610ffcb7816 */ /* 0x000fc600000000cb */
[----:B---3--:R-:W-:Y:S02]  /*ca70*/  @P1 IMAD.MOV.U32 R8, RZ, RZ, R10 ;  /* 0x000000ffff081224 */ /* 0x008fe400078e000a */
[----:B------:R-:W3:Y:S04]  /*ca80*/  LDL R10, [R1+0x7d4] ;  /* 0x0007d400010a7983 */ /* 0x000ee80000100800 */
[----:B--2---:R4:W2:Y:S02]  /*ca90*/  @P1 LDG.E.U16 R170, desc[UR6][R8.64] ;  /* 0x0000000608aa1981 */ /* 0x0048a4000c1e1500 */
[----:B----4-:R-:W-:Y:S02]  /*caa0*/  @P2 IMAD.MOV.U32 R8, RZ, RZ, R3 ;  /* 0x000000ffff082224 */ /* 0x010fe400078e0003 */
[----:B------:R-:W-:-:S02]  /*cab0*/  @P2 IMAD.MOV.U32 R9, RZ, RZ, R13 ;  /* 0x000000ffff092224 */ /* 0x000fc400078e000d */
[----:B------:R-:W4:Y:S04]  /*cac0*/  LDL R13, [R1+0x7cc] ;  /* 0x0007cc00010d7983 */ /* 0x000f280000100800 */
[----:B------:R0:W2:Y:S04]  /*cad0*/  @P2 LDG.E.U16 R186, desc[UR6][R8.64] ;  /* 0x0000000608ba2981 */ /* 0x0000a8000c1e1500 */
[----:B------:R1:W-:Y:S01]  /*cae0*/  STL [R1+0x8b0], R3 ;  /* 0x0008b00301007387 */ /* 0x0003e20000100800 */
[----:B0-----:R-:W-:Y:S02]  /*caf0*/  @P3 IMAD.MOV.U32 R8, RZ, RZ, R4 ;  /* 0x000000ffff083224 */ /* 0x001fe400078e0004 */
[----:B------:R-:W-:-:S02]  /*cb00*/  @P3 IMAD.MOV.U32 R9, RZ, RZ, R12 ;  /* 0x000000ffff093224 */ /* 0x000fc400078e000c */
[----:B------:R-:W2:Y:S04]  /*cb10*/  LDL R12, [R1+0x7c4] ;  /* 0x0007c400010c7983 */ /* 0x000ea80000100800 */
[----:B------:R-:W-:Y:S04]  /*cb20*/  STL [R1+0x8d4], R4 ;  /* 0x0008d40401007387 */ /* 0x000fe80000100800 */
[----:B------:R0:W2:Y:S04]  /*cb30*/  @P3 LDG.E.U16 R203, desc[UR6][R8.64] ;  /* 0x0000000608cb3981 */ /* 0x0000a8000c1e1500 */
[----:B------:R-:W0:Y:S04]  /*cb40*/  LDL R8, [R1+0x7d8] ;  /* 0x0007d80001087983 */ /* 0x000e280000100800 */
[----:B------:R-:W0:Y:S01]  /*cb50*/  LDL R9, [R1+0x7dc] ;  /* 0x0007dc0001097983 */ /* 0x000e220000100800 */
[----:B------:R-:W-:-:S02]  /*cb60*/  ISETP.GT.AND P0, PT, R16, 0x4, PT ;  /* 0x000000041000780c */ /* 0x000fc40003f04270 */
[----:B------:R-:W-:-:S11]  /*cb70*/  PRMT R242, RZ, 0x7610, R242 ;  /* 0x00007610fff27816 */ /* 0x000fd600000000f2 */
[----:B0-----:R-:W-:-:S04]  /*cb80*/  @P0 LOP3.LUT R9, R9, R8, RZ, 0x3c, !PT ;  /* 0x0000000809090212 */ /* 0x001fc800078e3cff */
[----:B------:R-:W-:-:S04]  /*cb90*/  @P0 LOP3.LUT R8, R9, R8, RZ, 0x3c, !PT ;  /* 0x0000000809080212 */ /* 0x000fc800078e3cff */
[----:B------:R-:W-:-:S05]  /*cba0*/  @P0 LOP3.LUT R9, R9, R8, RZ, 0x3c, !PT ;  /* 0x0000000809090212 */ /* 0x000fca00078e3cff */
[----:B------:R-:W3:Y:S01]  /*cbb0*/  @P0 LDG.E.U16 R242, desc[UR6][R8.64] ;  /* 0x0000000608f20981 */ /* 0x000ee2000c1e1500 */
[C---:B------:R-:W-:Y:S02]  /*cbc0*/  ISETP.GT.AND P1, PT, R16.reuse, 0x5, PT ;  /* 0x000000051000780c */ /* 0x040fe40003f24270 */
[----:B-1----:R-:W-:Y:S01]  /*cbd0*/  PRMT R3, RZ, 0x7610, R3 ;  /* 0x00007610ff037816 */ /* 0x002fe20000000003 */
[----:B---3--:R0:W-:Y:S04]  /*cbe0*/  STL [R1+0x70], R242 ;  /* 0x000070f201007387 */ /* 0x0081e80000100800 */
[----:B0-----:R-:W3:Y:S04]  /*cbf0*/  LDL.LU R242, [R1+0x908] ;  /* 0x0009080001f27983 */ /* 0x001ee80000300800 */
[----:B------:R-:W4:Y:S02]  /*cc00*/  LDL R9, [R1+0x7d0] ;  /* 0x0007d00001097983 */ /* 0x000f240000100800 */
[----:B------:R-:W-:Y:S01]  /*cc10*/  @P1 IMAD.MOV.U32 R8, RZ, RZ, R10 ;  /* 0x000000ffff081224 */ /* 0x000fe200078e000a */
[----:B------:R-:W-:-:S02]  /*cc20*/  ISETP.GT.AND P2, PT, R16, 0x6, PT ;  /* 0x000000061000780c */ /* 0x000fc40003f44270 */
[----:B------:R-:W-:Y:S01]  /*cc30*/  PRMT R11, RZ, 0x7610, R11 ;  /* 0x00007610ff0b7816 */ /* 0x000fe2000000000b */
[----:B------:R-:W3:Y:S04]  /*cc40*/  LDL R10, [R1+0x7b0] ;  /* 0x0007b000010a7983 */ /* 0x000ee80000100800 */
[----:B----4-:R0:W4:Y:S04]  /*cc50*/  @P1 LDG.E.U16 R3, desc[UR6][R8.64] ;  /* 0x0000000608031981 */ /* 0x010128000c1e1500 */
[----:B------:R-:W2:Y:S02]  /*cc60*/  LDL R9, [R1+0x7c8] ;  /* 0x0007c80001097983 */ /* 0x000ea40000100800 */
[----:B0-----:R-:W-:Y:S01]  /*cc70*/  @P2 IMAD.MOV.U32 R8, RZ, RZ, R13 ;  /* 0x000000ffff082224 */ /* 0x001fe200078e000d */
[----:B------:R-:W-:Y:S01]  /*cc80*/  ISETP.GT.AND P3, PT, R16, 0x7, PT ;  /* 0x000000071000780c */ /* 0x000fe20003f64270 */
[----:B----4-:R0:W-:Y:S01]  /*cc90*/  STL [R1+0x6c], R3 ;  /* 0x00006c0301007387 */ /* 0x0101e20000100800 */
[----:B------:R-:W-:-:S03]  /*cca0*/  PRMT R0, RZ, 0x7610, R0 ;  /* 0x00007610ff007816 */ /* 0x000fc60000000000 */
[----:B------:R-:W4:Y:S04]  /*ccb0*/  LDL R13, [R1+0x7a8] ;  /* 0x0007a800010d7983 */ /* 0x000f280000100800 */
[----:B--2---:R1:W2:Y:S04]  /*ccc0*/  @P2 LDG.E.U16 R11, desc[UR6][R8.64] ;  /* 0x00000006080b2981 */ /* 0x0042a8000c1e1500 */
[----:B0-----:R-:W3:Y:S04]  /*ccd0*/  LDL R3, [R1+0x7b4] ;  /* 0x0007b40001037983 */ /* 0x001ee80000100800 */
[----:B------:R-:W4:Y:S01]  /*cce0*/  LDL R9, [R1+0x7c0] ;  /* 0x0007c00001097983 */ /* 0x000f220000100800 */
[----:B-1----:R-:W-:-:S05]  /*ccf0*/  @P3 IMAD.MOV.U32 R8, RZ, RZ, R12 ;  /* 0x000000ffff083224 */ /* 0x002fca00078e000c */
[----:B----4-:R-:W4:Y:S04]  /*cd00*/  @P3 LDG.E.U16 R0, desc[UR6][R8.64] ;  /* 0x0000000608003981 */ /* 0x010f28000c1e1500 */
[----:B--2---:R0:W-:Y:S04]  /*cd10*/  STL [R1+0x68], R11 ;  /* 0x0000680b01007387 */ /* 0x0041e80000100800 */
[----:B------:R-:W2:Y:S04]  /*cd20*/  LDL R12, [R1+0x7a0] ;  /* 0x0007a000010c7983 */ /* 0x000ea80000100800 */
[----:B------:R-:W3:Y:S04]  /*cd30*/  LDL R8, [R1+0x7b8] ;  /* 0x0007b80001087983 */ /* 0x000ee80000100800 */
[----:B------:R-:W3:Y:S04]  /*cd40*/  LDL R9, [R1+0x7bc] ;  /* 0x0007bc0001097983 */ /* 0x000ee80000100800 */
[----:B0-----:R-:W2:Y:S01]  /*cd50*/  LDL R11, [R1+0x7ac] ;  /* 0x0007ac00010b7983 */ /* 0x001ea20000100800 */
[----:B------:R-:W-:-:S02]  /*cd60*/  ISETP.GT.AND P0, PT, R16, 0x8, PT ;  /* 0x000000081000780c */ /* 0x000fc40003f04270 */
[----:B------:R-:W-:Y:S01]  /*cd70*/  ISETP.GT.AND P1, PT, R16, 0x9, PT ;  /* 0x000000091000780c */ /* 0x000fe20003f24270 */
[----:B----4-:R0:W-:Y:S04]  /*cd80*/  STL [R1+0x64], R0 ;  /* 0x0000640001007387 */ /* 0x0101e80000100800 */
[----:B0-----:R-:W4:Y:S06]  /*cd90*/  LDL R0, [R1+0x7a4] ;  /* 0x0007a40001007983 */ /* 0x001f2c0000100800 */
[----:B---3--:R-:W-:-:S04]  /*cda0*/  @P0 LOP3.LUT R9, R9, R8, RZ, 0x3c, !PT ;  /* 0x0000000809090212 */ /* 0x008fc800078e3cff */
[C---:B------:R-:W-:Y:S02]  /*cdb0*/  @P0 LOP3.LUT R8, R9.reuse, R8, RZ, 0x3c, !PT ;  /* 0x0000000809080212 */ /* 0x040fe400078e3cff */
[----:B------:R-:W-:Y:S02]  /*cdc0*/  PRMT R157, RZ, 0x7610, R157 ;  /* 0x00007610ff9d7816 */ /* 0x000fe4000000009d */
[C---:B------:R-:W-:Y:S02]  /*cdd0*/  ISETP.GT.AND P2, PT, R16.reuse, 0xa, PT ;  /* 0x0000000a1000780c */ /* 0x040fe40003f44270 */
[----:B------:R-:W-:Y:S02]  /*cde0*/  @P0 LOP3.LUT R9, R9, R8, RZ, 0x3c, !PT ;  /* 0x0000000809090212 */ /* 0x000fe400078e3cff */
[----:B------:R-:W-:Y:S02]  /*cdf0*/  PRMT R173, RZ, 0x7610, R173 ;  /* 0x00007610ffad7816 */ /* 0x000fe400000000ad */
[----:B------:R-:W-:Y:S01]  /*ce00*/  ISETP.GT.AND P3, PT, R16, 0xb, PT ;  /* 0x0000000b1000780c */ /* 0x000fe20003f64270 */
[----:B------:R0:W3:Y:S01]  /*ce10*/  @P0 LDG.E.U16 R157, desc[UR6][R8.64] ;  /* 0x00000006089d0981 */ /* 0x0000e2000c1e1500 */
[----:B------:R-:W-:Y:S01]  /*ce20*/  PRMT R189, RZ, 0x7610, R189 ;  /* 0x00007610ffbd7816 */ /* 0x000fe200000000bd */
[----:B0-----:R-:W-:-:S02]  /*ce30*/  @P1 IMAD.MOV.U32 R8, RZ, RZ, R3 ;  /* 0x000000ffff081224 */ /* 0x001fc400078e0003 */
[----:B------:R-:W-:Y:S01]  /*ce40*/  @P1 IMAD.MOV.U32 R9, RZ, RZ, R10 ;  /* 0x000000ffff091224 */ /* 0x000fe200078e000a */
[----:B------:R-:W-:Y:S01]  /*ce50*/  PRMT R202, RZ, 0x7610, R202 ;  /* 0x00007610ffca7816 */ /* 0x000fe200000000ca */
[----:B------:R-:W3:Y:S04]  /*ce60*/  LDL R10, [R1+0x790] ;  /* 0x00079000010a7983 */ /* 0x000ee80000100800 */
[----:B------:R2:W3:Y:S01]  /*ce70*/  @P1 LDG.E.U16 R173, desc[UR6][R8.64] ;  /* 0x0000000608ad1981 */ /* 0x0004e2000c1e1500 */
[----:B------:R-:W-:-:S03]  /*ce80*/  ISETP.GT.AND P0, PT, R16, 0xc, PT ;  /* 0x0000000c1000780c */ /* 0x000fc60003f04270 */
[----:B------:R-:W3:Y:S01]  /*ce90*/  LDL R3, [R1+0x794] ;  /* 0x0007940001037983 */ /* 0x000ee20000100800 */
[----:B--2---:R-:W-:Y:S02]  /*cea0*/  @P2 IMAD.MOV.U32 R8, RZ, RZ, R11 ;  /* 0x000000ffff082224 */ /* 0x004fe400078e000b */
[----:B------:R-:W-:Y:S01]  /*ceb0*/  @P2 IMAD.MOV.U32 R9, RZ, RZ, R13 ;  /* 0x000000ffff092224 */ /* 0x000fe200078e000d */
[----:B------:R-:W2:Y:S04]  /*cec0*/  LDL R11, [R1+0x78c] ;  /* 0x00078c00010b7983 */ /* 0x000ea80000100800 */
[----:B------:R0:W2:Y:S01]  /*ced0*/  @P2 LDG.E.U16 R189, desc[UR6][R8.64] ;  /* 0x0000000608bd2981 */ /* 0x0000a2000c1e1500 */
[----:B------:R-:W-:-:S03]  /*cee0*/  PRMT R239, RZ, 0x7610, R239 ;  /* 0x00007610ffef7816 */ /* 0x000fc600000000ef */
[----:B------:R-:W2:Y:S01]  /*cef0*/  LDL R13, [R1+0x788] ;  /* 0x00078800010d7983 */ /* 0x000ea20000100800 */
[----:B0-----:R-:W-:-:S03]  /*cf00*/  @P3 IMAD.MOV.U32 R9, RZ, RZ, R12 ;  /* 0x000000ffff093224 */ /* 0x001fc600078e000c */
[----:B------:R-:W2:Y:S01]  /*cf10*/  LDL R12, [R1+0x780] ;  /* 0x00078000010c7983 */ /* 0x000ea20000100800 */
[----:B----4-:R-:W-:-:S03]  /*cf20*/  @P3 IMAD.MOV.U32 R8, RZ, RZ, R0 ;  /* 0x000000ffff083224 */ /* 0x010fc600078e0000 */
[----:B------:R-:W4:Y:S04]  /*cf30*/  LDL R0, [R1+0x784] ;  /* 0x0007840001007983 */ /* 0x000f280000100800 */
[----:B------:R0:W4:Y:S04]  /*cf40*/  @P3 LDG.E.U16 R202, desc[UR6][R8.64] ;  /* 0x0000000608ca3981 */ /* 0x000128000c1e1500 */
[----:B------:R-:W0:Y:S04]  /*cf50*/  LDL R8, [R1+0x798] ;  /* 0x0007980001087983 */ /* 0x000e280000100800 */
[----:B------:R-:W0:Y:S01]  /*cf60*/  LDL R9, [R1+0x79c] ;  /* 0x00079c0001097983 */ /* 0x000e220000100800 */
[----:B------:R-:W-:-:S02]  /*cf70*/  ISETP.GT.AND P1, PT, R16, 0xd, PT ;  /* 0x0000000d1000780c */ /* 0x000fc40003f24270 */
[----:B------:R-:W-:Y:S02]  /*cf80*/  ISETP.GT.AND P2, PT, R16, 0xe, PT ;  /* 0x0000000e1000780c */ /* 0x000fe40003f44270 */
[----:B0-----:R-:W-:-:S04]  /*cf90*/  @P0 LOP3.LUT R9, R9, R8, RZ, 0x3c, !PT ;  /* 0x0000000809090212 */ /* 0x001fc800078e3cff */
[----:B------:R-:W-:-:S04]  /*cfa0*/  @P0 LOP3.LUT R8, R9, R8, RZ, 0x3c, !PT ;  /* 0x0000000809080212 */ /* 0x000fc800078e3cff */
[----:B------:R-:W-:-:S05]  /*cfb0*/  @P0 LOP3.LUT R9, R9, R8, RZ, 0x3c, !PT ;  /* 0x0000000809090212 */ /* 0x000fca00078e3cff */
[----:B------:R3:W4:Y:S01]  /*cfc0*/  @P0 LDG.E.U16 R239, desc[UR6][R8.64] ;  /* 0x0000000608ef0981 */ /* 0x000722000c1e1500 */
[----:B------:R-:W-:Y:S02]  /*cfd0*/  PRMT R236, RZ, 0x7610, R236 ;  /* 0x00007610ffec7816 */ /* 0x000fe400000000ec */
[----:B------:R-:W-:Y:S01]  /*cfe0*/  ISETP.GT.AND P3, PT, R16, 0xf, PT ;  /* 0x0000000f1000780c */ /* 0x000fe20003f64270 */
[----:B---3--:R-:W-:Y:S02]  /*cff0*/  @P1 IMAD.MOV.U32 R8, RZ, RZ, R3 ;  /* 0x000000ffff081224 */ /* 0x008fe400078e0003 */
[----:B------:R-:W-:Y:S01]  /*d000*/  @P1 IMAD.MOV.U32 R9, RZ, RZ, R10 ;  /* 0x000000ffff091224 */ /* 0x000fe200078e000a */
[----:B------:R-:W-:-:S04]  /*d010*/  PRMT R217, RZ, 0x7610, R217 ;  /* 0x00007610ffd97816 */ /* 0x000fc800000000d9 */
[----:B------:R2:W3:Y:S01]  /*d020*/  @P1 LDG.E.U16 R236, desc[UR6][R8.64] ;  /* 0x0000000608ec1981 */ /* 0x0004e2000c1e1500 */
[----:B------:R-:W-:Y:S01]  /*d030*/  PRMT R4, RZ, 0x7610, R4 ;  /* 0x00007610ff047816 */ /* 0x000fe20000000004 */
[----:B--2---:R-:W-:Y:S02]  /*d040*/  @P2 IMAD.MOV.U32 R8, RZ, RZ, R11 ;  /* 0x000000ffff082224 */ /* 0x004fe400078e000b */
[----:B------:R-:W-:-:S05]  /*d050*/  @P2 IMAD.MOV.U32 R9, RZ, RZ, R13 ;  /* 0x000000ffff092224 */ /* 0x000fca00078e000d */
[----:B------:R4:W2:Y:S02]  /*d060*/  @P2 LDG.E.U16 R217, desc[UR6][R8.64] ;  /* 0x0000000608d92981 */ /* 0x0008a4000c1e1500 */
[----:B----4-:R-:W-:Y:S02]  /*d070*/  @P3 IMAD.MOV.U32 R8, RZ, RZ, R0 ;  /* 0x000000ffff083224 */ /* 0x010fe400078e0000 */
[----:B------:R-:W-:-:S05]  /*d080*/  @P3 IMAD.MOV.U32 R9, RZ, RZ, R12 ;  /* 0x000000ffff093224 */ /* 0x000fca00078e000c */
[----:B------:R-:W4:Y:S04]  /*d090*/  @P3 LDG.E.U16 R4, desc[UR6][R8.64] ;  /* 0x0000000608043981 */ /* 0x000f28000c1e1500 */
[----:B------:R0:W-:Y:S04]  /*d0a0*/  STL [R1+0x60], R239 ;  /* 0x000060ef01007387 */ /* 0x0001e80000100800 */
[----:B0-----:R-:W2:Y:S04]  /*d0b0*/  LDL.LU R239, [R1+0x904] ;  /* 0x0009040001ef7983 */ /* 0x001ea80000300800 */
[----:B------:R-:W2:Y:S04]  /*d0c0*/  LDL R10, [R1+0x778] ;  /* 0x00077800010a7983 */ /* 0x000ea80000100800 */
[----:B------:R-:W2:Y:S01]  /*d0d0*/  LDL R3, [R1+0x77c] ;  /* 0x00077c0001037983 */ /* 0x000ea20000100800 */
[----:B------:R-:W-:-:S03]  /*d0e0*/  ISETP.GT.AND P0, PT, R16, 0x10, PT ;  /* 0x000000101000780c */ /* 0x000fc60003f04270 */
[----:B---3--:R0:W-:Y:S04]  /*d0f0*/  STL [R1+0x5c], R236 ;  /* 0x00005cec01007387 */ /* 0x0081e80000100800 */
[----:B0-----:R-:W3:Y:S04]  /*d100*/  LDL.LU R236, [R1+0x900] ;  /* 0x0009000001ec7983 */ /* 0x001ee80000300800 */
[----:B------:R-:W3:Y:S04]  /*d110*/  LDL R13, [R1+0x770] ;  /* 0x00077000010d7983 */ /* 0x000ee80000100800 */
[----:B------:R-:W3:Y:S04]  /*d120*/  LDL R11, [R1+0x774] ;  /* 0x00077400010b7983 */ /* 0x000ee80000100800 */
[----:B------:R-:W3:Y:S04]  /*d130*/  LDL R12, [R1+0x768] ;  /* 0x00076800010c7983 */ /* 0x000ee80000100800 */
[----:B------:R-:W3:Y:S04]  /*d140*/  LDL R0, [R1+0x76c] ;  /* 0x00076c0001007983 */ /* 0x000ee80000100800 */
[----:B----4-:R-:W-:Y:S01]  /*d150*/  STL [R1+0x8d8], R4 ;  /* 0x0008d80401007387 */ /* 0x010fe20000100800 */
[----:B--2---:R-:W-:-:S03]  /*d160*/  @P0 IMAD.MOV.U32 R9, RZ, RZ, R10 ;  /* 0x000000ffff090224 */ /* 0x004fc600078e000a */
[----:B------:R-:W2:Y:S01]  /*d170*/  LDL R10, [R1+0x760] ;  /* 0x00076000010a7983 */ /* 0x000ea20000100800 */
[----:B------:R-:W-:-:S03]  /*d180*/  @P0 IMAD.MOV.U32 R8, RZ, RZ, R3 ;  /* 0x000000ffff080224 */ /* 0x000fc600078e0003 */
[----:B------:R-:W4:Y:S01]  /*d190*/  LDL R3, [R1+0x764] ;  /* 0x0007640001037983 */ /* 0x000f220000100800 */
[C---:B------:R-:W-:Y:S02]  /*d1a0*/  ISETP.GT.AND P1, PT, R16.reuse, 0x11, PT ;  /* 0x000000111000780c */ /* 0x040fe40003f24270 */
[----:B------:R-:W-:Y:S02]  /*d1b0*/  PRMT R156, RZ, 0x7610, R156 ;  /* 0x00007610ff9c7816 */ /* 0x000fe4000000009c */
[C---:B------:R-:W-:Y:S02]  /*d1c0*/  ISETP.GT.AND P2, PT, R16.reuse, 0x12, PT ;  /* 0x000000121000780c */ /* 0x040fe40003f44270 */
[----:B------:R-:W-:Y:S02]  /*d1d0*/  PRMT R172, RZ, 0x7610, R172 ;  /* 0x00007610ffac7816 */ /* 0x000fe400000000ac */
[----:B------:R-:W-:Y:S01]  /*d1e0*/  ISETP.GT.AND P3, PT, R16, 0x13, PT ;  /* 0x000000131000780c */ /* 0x000fe20003f64270 */
[----:B------:R3:W4:Y:S01]  /*d1f0*/  @P0 LDG.E.U16 R156, desc[UR6][R8.64] ;  /* 0x00000006089c0981 */ /* 0x000722000c1e1500 */
[----:B------:R-:W-:-:S03]  /*d200*/  PRMT R188, RZ, 0x7610, R188 ;  /* 0x00007610ffbc7816 */ /* 0x000fc600000000bc */
[----:B---3--:R-:W-:Y:S02]  /*d210*/  @P1 IMAD.MOV.U32 R8, RZ, RZ, R11 ;  /* 0x000000ffff081224 */ /* 0x008fe400078e000b */
[----:B------:R-:W-:-:S05]  /*d220*/  @P1 IMAD.MOV.U32 R9, RZ, RZ, R13 ;  /* 0x000000ffff091224 */ /* 0x000fca00078e000d */
[----:B------:R0:W3:Y:S01]  /*d230*/  @P1 LDG.E.U16 R172, desc[UR6][R8.64] ;  /* 0x0000000608ac1981 */ /* 0x0000e2000c1e1500 */
[----:B------:R-:W-:-:S03]  /*d240*/  PRMT R201, RZ, 0x7610, R201 ;  /* 0x00007610ffc97816 */ /* 0x000fc600000000c9 */
[----:B------:R1:W-:Y:S04]  /*d250*/  STL [R1+0x58], R217 ;  /* 0x000058d901007387 */ /* 0x0003e80000100800 */
[----:B------:R-:W3:Y:S01]  /*d260*/  LDL R13, [R1+0x750] ;  /* 0x00075000010d7983 */ /* 0x000ee20000100800 */
[----:B0-----:R-:W-:Y:S02]  /*d270*/  @P2 IMAD.MOV.U32 R8, RZ, RZ, R0 ;  /* 0x000000ffff082224 */ /* 0x001fe400078e0000 */
[----:B------:R-:W-:Y:S01]  /*d280*/  @P2 IMAD.MOV.U32 R9, RZ, RZ, R12 ;  /* 0x000000ffff092224 */ /* 0x000fe200078e000c */
[----:B------:R-:W3:Y:S04]  /*d290*/  LDL R11, [R1+0x754] ;  /* 0x00075400010b7983 */ /* 0x000ee80000100800 */
[----:B------:R2:W3:Y:S04]  /*d2a0*/  @P2 LDG.E.U16 R188, desc[UR6][R8.64] ;  /* 0x0000000608bc2981 */ /* 0x0004e8000c1e1500 */
[----:B-1----:R-:W3:Y:S04]  /*d2b0*/  LDL R217, [R1+0x75c] ;  /* 0x00075c0001d97983 */ /* 0x002ee80000100800 */
[----:B------:R-:W3:Y:S04]  /*d2c0*/  LDL R12, [R1+0x748] ;  /* 0x00074800010c7983 */ /* 0x000ee80000100800 */
[----:B------:R-:W3:Y:S01]  /*d2d0*/  LDL R0, [R1+0x74c] ;  /* 0x00074c0001007983 */ /* 0x000ee20000100800 */
[----:B--2---:R-:W-:-:S03]  /*d2e0*/  @P3 IMAD.MOV.U32 R9, RZ, RZ, R10 ;  /* 0x000000ffff093224 */ /* 0x004fc600078e000a */
[----:B------:R-:W2:Y:S01]  /*d2f0*/  LDL R10, [R1+0x740] ;  /* 0x00074000010a7983 */ /* 0x000ea20000100800 */
[----:B----4-:R-:W-:-:S03]  /*d300*/  @P3 IMAD.MOV.U32 R8, RZ, RZ, R3 ;  /* 0x000000ffff083224 */ /* 0x010fc600078e0003 */
[----:B------:R-:W4:Y:S04]  /*d310*/  LDL R3, [R1+0x744] ;  /* 0x0007440001037983 */ /* 0x000f280000100800 */
[----:B------:R3:W2:Y:S04]  /*d320*/  @P3 LDG.E.U16 R201, desc[UR6][R8.64] ;  /* 0x0000000608c93981 */ /* 0x0006a8000c1e1500 */
[----:B------:R-:W4:Y:S01]  /*d330*/  LDL R9, [R1+0x758] ;  /* 0x0007580001097983 */ /* 0x000f220000100800 */
[C---:B------:R-:W-:Y:S02]  /*d340*/  ISETP.GT.AND P0, PT, R16.reuse, 0x14, PT ;  /* 0x000000141000780c */ /* 0x040fe40003f04270 */
[----:B------:R-:W-:-:S02]  /*d350*/  ISETP.GT.AND P1, PT, R16, 0x15, PT ;  /* 0x000000151000780c */ /* 0x000fc40003f24270 */
[----:B------:R-:W-:Y:S02]  /*d360*/  PRMT R155, RZ, 0x7610, R155 ;  /* 0x00007610ff9b7816 */ /* 0x000fe4000000009b */
[C---:B------:R-:W-:Y:S02]  /*d370*/  ISETP.GT.AND P2, PT, R16.reuse, 0x16, PT ;  /* 0x000000161000780c */ /* 0x040fe40003f44270 */
[----:B------:R-:W-:Y:S02]  /*d380*/  PRMT R153, RZ, 0x7610, R153 ;  /* 0x00007610ff997816 */ /* 0x000fe40000000099 */
[----:B------:R-:W-:Y:S02]  /*d390*/  ISETP.GT.AND P3, PT, R16, 0x17, PT ;  /* 0x000000171000780c */ /* 0x000fe40003f64270 */
[----:B------:R-:W-:Y:S02]  /*d3a0*/  PRMT R152, RZ, 0x7610, R152 ;  /* 0x00007610ff987816 */ /* 0x000fe40000000098 */
[----:B------:R-:W-:Y:S01]  /*d3b0*/  PRMT R234, RZ, 0x7610, R234 ;  /* 0x00007610ffea7816 */ /* 0x000fe200000000ea */
[----:B---3--:R-:W-:-:S05]  /*d3c0*/  @P0 IMAD.MOV.U32 R8, RZ, RZ, R217 ;  /* 0x000000ffff080224 */ /* 0x008fca00078e00d9 */
[----:B----4-:R0:W3:Y:S02]  /*d3d0*/  @P0 LDG.E.U16 R155, desc[UR6][R8.64] ;  /* 0x00000006089b0981 */ /* 0x0100e4000c1e1500 */
[----:B0-----:R-:W-:Y:S02]  /*d3e0*/  @P1 IMAD.MOV.U32 R8, RZ, RZ, R11 ;  /* 0x000000ffff081224 */ /* 0x001fe400078e000b */
[----:B------:R-:W-:Y:S01]  /*d3f0*/  @P1 IMAD.MOV.U32 R9, RZ, RZ, R13 ;  /* 0x000000ffff091224 */ /* 0x000fe200078e000d */
[----:B------:R-:W4:Y:S04]  /*d400*/  LDL R11, [R1+0x73c] ;  /* 0x00073c00010b7983 */ /* 0x000f280000100800 */
[----:B------:R0:W3:Y:S04]  /*d410*/  @P1 LDG.E.U16 R153, desc[UR6][R8.64] ;  /* 0x0000000608991981 */ /* 0x0000e8000c1e1500 */
[----:B------:R-:W3:Y:S01]  /*d420*/  LDL R13, [R1+0x738] ;  /* 0x00073800010d7983 */ /* 0x000ee20000100800 */
[----:B0-----:R-:W-:-:S02]  /*d430*/  @P2 IMAD.MOV.U32 R8, RZ, RZ, R0 ;  /* 0x000000ffff082224 */ /* 0x001fc400078e0000 */
[----:B------:R-:W-:Y:S01]  /*d440*/  @P2 IMAD.MOV.U32 R9, RZ, RZ, R12 ;  /* 0x000000ffff092224 */ /* 0x000fe200078e000c */
[----:B------:R-:W-:Y:S01]  /*d450*/  ISETP.GT.AND P0, PT, R16, 0x18, PT ;  /* 0x000000181000780c */ /* 0x000fe20003f04270 */
[----:B------:R-:W3:Y:S04]  /*d460*/  LDL R12, [R1+0x730] ;  /* 0x00073000010c7983 */ /* 0x000ee80000100800 */
[----:B------:R0:W3:Y:S04]  /*d470*/  @P2 LDG.E.U16 R152, desc[UR6][R8.64] ;  /* 0x0000000608982981 */ /* 0x0000e8000c1e1500 */
[----:B------:R-:W3:Y:S01]  /*d480*/  LDL R0, [R1+0x734] ;  /* 0x0007340001007983 */ /* 0x000ee20000100800 */
[----:B0-----:R-:W-:-:S02]  /*d490*/  @P3 IMAD.MOV.U32 R8, RZ, RZ, R3 ;  /* 0x000000ffff083224 */ /* 0x001fc400078e0003 */
[----:B--2---:R-:W-:Y:S01]  /*d4a0*/  @P3 IMAD.MOV.U32 R9, RZ, RZ, R10 ;  /* 0x000000ffff093224 */ /* 0x004fe200078e000a */
[----:B------:R-:W2:Y:S04]  /*d4b0*/  LDL R3, [R1+0x72c] ;  /* 0x00072c0001037983 */ /* 0x000ea80000100800 */
[----:B------:R4:W2:Y:S04]  /*d4c0*/  @P3 LDG.E.U16 R234, desc[UR6][R8.64] ;  /* 0x0000000608ea3981 */ /* 0x0008a8000c1e1500 */
[----:B------:R-:W2:Y:S01]  /*d4d0*/  LDL R10, [R1+0x728] ;  /* 0x00072800010a7983 */ /* 0x000ea20000100800 */
[----:B----4-:R-:W-:-:S02]  /*d4e0*/  @P0 IMAD.MOV.U32 R8, RZ, RZ, R11 ;  /* 0x000000ffff080224 */ /* 0x010fc400078e000b */
[----:B---3--:R-:W-:Y:S01]  /*d4f0*/  @P0 IMAD.MOV.U32 R9, RZ, RZ, R13 ;  /* 0x000000ffff090224 */ /* 0x008fe200078e000d */
[----:B--2---:R-:W-:Y:S04]  /*d500*/  STL [R1+0x8dc], R234 ;  /* 0x0008dcea01007387 */ /* 0x004fe80000100800 */
[----:B------:R-:W2:Y:S04]  /*d510*/  LDL R13, [R1+0x720] ;  /* 0x00072000010d7983 */ /* 0x000ea80000100800 */
[----:B------:R-:W3:Y:S01]  /*d520*/  LDL R11, [R1+0x724] ;  /* 0x00072400010b7983 */ /* 0x000ee20000100800 */
[----:B------:R-:W-:-:S03]  /*d530*/  ISETP.GT.AND P1, PT, R16, 0x19, PT ;  /* 0x000000191000780c */ /* 0x000fc60003f24270 */
[----:B------:R0:W-:Y:S01]  /*d540*/  STL [R1+0x50], R153 ;  /* 0x0000509901007387 */ /* 0x0001e20000100800 */
[----:B------:R-:W-:Y:S02]  /*d550*/  PRMT R159, RZ, 0x7610, R159 ;  /* 0x00007610ff9f7816 */ /* 0x000fe4000000009f */
[C---:B------:R-:W-:Y:S02]  /*d560*/  ISETP.GT.AND P2, PT, R16.reuse, 0x1a, PT ;  /* 0x0000001a1000780c */ /* 0x040fe40003f44270 */
[----:B------:R-:W-:Y:S02]  /*d570*/  PRMT R175, RZ, 0x7610, R175 ;  /* 0x00007610ffaf7816 */ /* 0x000fe400000000af */
[----:B------:R-:W-:Y:S01]  /*d580*/  ISETP.GT.AND P3, PT, R16, 0x1b, PT ;  /* 0x0000001b1000780c */ /* 0x000fe20003f64270 */
[----:B------:R1:W4:Y:S04]  /*d590*/  @P0 LDG.E.U16 R159, desc[UR6][R8.64] ;  /* 0x00000006089f0981 */ /* 0x000328000c1e1500 */
[----:B0-----:R-:W4:Y:S04]  /*d5a0*/  LDL R153, [R1+0x718] ;  /* 0x0007180001997983 */ /* 0x001f280000100800 */
[----:B------:R0:W-:Y:S04]  /*d5b0*/  STL [R1+0x4c], R152 ;  /* 0x00004c9801007387 */ /* 0x0001e80000100800 */
[----:B------:R-:W-:Y:S01]  /*d5c0*/  STL [R1+0x54], R155 ;  /* 0x0000549b01007387 */ /* 0x000fe20000100800 */
[----:B-1----:R-:W-:-:S02]  /*d5d0*/  @P1 IMAD.MOV.U32 R8, RZ, RZ, R0 ;  /* 0x000000ffff081224 */ /* 0x002fc400078e0000 */
[----:B------:R-:W-:Y:S01]  /*d5e0*/  @P1 IMAD.MOV.U32 R9, RZ, RZ, R12 ;  /* 0x000000ffff091224 */ /* 0x000fe200078e000c */
[----:B------:R-:W4:Y:S04]  /*d5f0*/  LDL R0, [R1+0x714] ;  /* 0x0007140001007983 */ /* 0x000f280000100800 */
[----:B0-----:R-:W4:Y:S04]  /*d600*/  LDL R152, [R1+0x71c] ;  /* 0x00071c0001987983 */ /* 0x001f280000100800 */
[----:B------:R-:W4:Y:S01]  /*d610*/  LDL R12, [R1+0x710] ;  /* 0x00071000010c7983 */ /* 0x000f220000100800 */
[----:B------:R-:W-:-:S03]  /*d620*/  PRMT R191, RZ, 0x7610, R191 ;  /* 0x00007610ffbf7816 */ /* 0x000fc600000000bf */
[----:B------:R0:W4:Y:S02]  /*d630*/  @P1 LDG.E.U16 R175, desc[UR6][R8.64] ;  /* 0x0000000608af1981 */ /* 0x000124000c1e1500 */
[----:B0-----:R-:W-:Y:S02]  /*d640*/  @P2 IMAD.MOV.U32 R8, RZ, RZ, R3 ;  /* 0x000000ffff082224 */ /* 0x001fe400078e0003 */
[----:B------:R-:W-:Y:S01]  /*d650*/  @P2 IMAD.MOV.U32 R9, RZ, RZ, R10 ;  /* 0x000000ffff092224 */ /* 0x000fe200078e000a */
[----:B------:R-:W4:Y:S04]  /*d660*/  LDL R3, [R1+0x70c] ;  /* 0x00070c0001037983 */ /* 0x000f280000100800 */
[----:B------:R-:W4:Y:S04]  /*d670*/  LDL R10, [R1+0x708] ;  /* 0x00070800010a7983 */ /* 0x000f280000100800 */
[----:B------:R2:W4:Y:S02]  /*d680*/  @P2 LDG.E.U16 R191, desc[UR6][R8.64] ;  /* 0x0000000608bf2981 */ /* 0x000524000c1e1500 */
[----:B--2---:R-:W-:-:S02]  /*d690*/  @P3 IMAD.MOV.U32 R9, RZ, RZ, R13 ;  /* 0x000000ffff093224 */ /* 0x004fc400078e000d */
[----:B------:R-:W2:Y:S01]  /*d6a0*/  LDL R13, [R1+0x700] ;  /* 0x00070000010d7983 */ /* 0x000ea20000100800 */
[----:B---3--:R-:W-:-:S03]  /*d6b0*/  @P3 IMAD.MOV.U32 R8, RZ, RZ, R11 ;  /* 0x000000ffff083224 */ /* 0x008fc600078e000b */
[----:B------:R-:W3:Y:S01]  /*d6c0*/  LDL R11, [R1+0x704] ;  /* 0x00070400010b7983 */ /* 0x000ee20000100800 */
[C---:B------:R-:W-:Y:S02]  /*d6d0*/  ISETP.GT.AND P0, PT, R16.reuse, 0x1c, PT ;  /* 0x0000001c1000780c */ /* 0x040fe40003f04270 */
[----:B------:R-:W-:Y:S02]  /*d6e0*/  PRMT R200, RZ, 0x7610, R200 ;  /* 0x00007610ffc87816 */ /* 0x000fe400000000c8 */
[C---:B------:R-:W-:Y:S02]  /*d6f0*/  ISETP.GT.AND P1, PT, R16.reuse, 0x1d, PT ;  /* 0x0000001d1000780c */ /* 0x040fe40003f24270 */
[----:B------:R-:W-:Y:S02]  /*d700*/  PRMT R23, RZ, 0x7610, R23 ;  /* 0x00007610ff177816 */ /* 0x000fe40000000017 */
[----:B------:R-:W-:Y:S01]  /*d710*/  ISETP.GT.AND P2, PT, R16, 0x1e, PT ;  /* 0x0000001e1000780c */ /* 0x000fe20003f44270 */
[----:B------:R4:W3:Y:S01]  /*d720*/  @P3 LDG.E.U16 R200, desc[UR6][R8.64] ;  /* 0x0000000608c83981 */ /* 0x0008e2000c1e1500 */
[----:B------:R-:W-:-:S02]  /*d730*/  PRMT R22, RZ, 0x7610, R22 ;  /* 0x00007610ff167816 */ /* 0x000fc40000000016 */
[----:B------:R-:W-:Y:S01]  /*d740*/  ISETP.GT.AND P3, PT, R16, 0x1f, PT ;  /* 0x0000001f1000780c */ /* 0x000fe20003f64270 */
[----:B----4-:R-:W-:Y:S02]  /*d750*/  @P0 IMAD.MOV.U32 R9, RZ, RZ, R153 ;  /* 0x000000ffff090224 */ /* 0x010fe400078e0099 */
[----:B------:R-:W-:-:S05]  /*d760*/  @P0 IMAD.MOV.U32 R8, RZ, RZ, R152 ;  /* 0x000000ffff080224 */ /* 0x000fca00078e0098 */
[----:B------:R0:W4:Y:S01]  /*d770*/  @P0 LDG.E.U16 R23, desc[UR6][R8.64] ;  /* 0x0000000608170981 */ /* 0x000122000c1e1500 */
[----:B------:R-:W-:Y:S01]  /*d780*/  PRMT R21, RZ, 0x7610, R21 ;  /* 0x00007610ff157816 */ /* 0x000fe20000000015 */
[----:B0-----:R-:W-:Y:S02]  /*d790*/  @P1 IMAD.MOV.U32 R8, RZ, RZ, R0 ;  /* 0x000000ffff081224 */ /* 0x001fe400078e0000 */
[----:B------:R-:W-:Y:S01]  /*d7a0*/  @P1 IMAD.MOV.U32 R9, RZ, RZ, R12 ;  /* 0x000000ffff091224 */ /* 0x000fe200078e000c */
[----:B------:R-:W-:Y:S01]  /*d7b0*/  PRMT R231, RZ, 0x7610, R231 ;  /* 0x00007610ffe77816 */ /* 0x000fe200000000e7 */
[----:B------:R-:W4:Y:S04]  /*d7c0*/  LDL R12, [R1+0x6f8] ;  /* 0x0006f800010c7983 */ /* 0x000f280000100800 */
[----:B------:R0:W4:Y:S04]  /*d7d0*/  @P1 LDG.E.U16 R22, desc[UR6][R8.64] ;  /* 0x0000000608161981 */ /* 0x000128000c1e1500 */
[----:B------:R-:W4:Y:S01]  /*d7e0*/  LDL R0, [R1+0x6fc] ;  /* 0x0006fc0001007983 */ /* 0x000f220000100800 */
[----:B0-----:R-:W-:-:S02]  /*d7f0*/  @P2 IMAD.MOV.U32 R8, RZ, RZ, R3 ;  /* 0x000000ffff082224 */ /* 0x001fc400078e0003 */
[----:B------:R-:W-:Y:S01]  /*d800*/  @P2 IMAD.MOV.U32 R9, RZ, RZ, R10 ;  /* 0x000000ffff092224 */ /* 0x000fe200078e000a */
[----:B------:R-:W-:Y:S01]  /*d810*/  ISETP.GT.AND P0, PT, R16, 0x20, PT ;  /* 0x000000201000780c */ /* 0x000fe20003f04270 */
[----:B------:R-:W4:Y:S04]  /*d820*/  LDL R10, [R1+0x6f0] ;  /* 0x0006f000010a7983 */ /* 0x000f280000100800 */
[----:B------:R2:W4:Y:S04]  /*d830*/  @P2 LDG.E.U16 R21, desc[UR6][R8.64] ;  /* 0x0000000608152981 */ /* 0x000528000c1e1500 */
[----:B------:R-:W4:Y:S01]  /*d840*/  LDL R3, [R1+0x6f4] ;  /* 0x0006f40001037983 */ /* 0x000f220000100800 */
[----:B--2---:R-:W-:-:S03]  /*d850*/  @P3 IMAD.MOV.U32 R9, RZ, RZ, R13 ;  /* 0x000000ffff093224 */ /* 0x004fc600078e000d */
[----:B------:R-:W2:Y:S01]  /*d860*/  LDL R13, [R1+0x6e8] ;  /* 0x0006e800010d7983 */ /* 0x000ea20000100800 */
[----:B---3--:R-:W-:-:S03]  /*d870*/  @P3 IMAD.MOV.U32 R8, RZ, RZ, R11 ;  /* 0x000000ffff083224 */ /* 0x008fc600078e000b */
[----:B------:R-:W3:Y:S04]  /*d880*/  LDL R11, [R1+0x6ec] ;  /* 0x0006ec00010b7983 */ /* 0x000ee80000100800 */
[----:B------:R4:W2:Y:S02]  /*d890*/  @P3 LDG.E.U16 R231, desc[UR6][R8.64] ;  /* 0x0000000608e73981 */ /* 0x0008a4000c1e1500 */
[----:B----4-:R-:W-:Y:S02]  /*d8a0*/  @P0 IMAD.MOV.U32 R9, RZ, RZ, R12 ;  /* 0x000000ffff090224 */ /* 0x010fe400078e000c */
[----:B------:R-:W-:Y:S01]  /*d8b0*/  @P0 IMAD.MOV.U32 R8, RZ, RZ, R0 ;  /* 0x000000ffff080224 */ /* 0x000fe200078e0000 */
[----:B--2---:R-:W-:Y:S04]  /*d8c0*/  STL [R1+0x8e0], R231 ;  /* 0x0008e0e701007387 */ /* 0x004fe80000100800 */
[----:B------:R-:W2:Y:S04]  /*d8d0*/  LDL R12, [R1+0x6e0] ;  /* 0x0006e000010c7983 */ /* 0x000ea80000100800 */
[----:B------:R-:W4:Y:S01]  /*d8e0*/  LDL R0, [R1+0x6e4] ;  /* 0x0006e40001007983 */ /* 0x000f220000100800 */
        /* <DEDUP_REMOVED lines=17> */
[----:B---3--:R-:W-:Y:S02]  /*da00*/  @P2 IMAD.MOV.U32 R8, RZ, RZ, R11 ;  /* 0x000000ffff082224 */ /* 0x008fe400078e000b */
[----:B------:R-:W-:Y:S01]  /*da10*/  @P2 IMAD.MOV.U32 R9, RZ, RZ, R13 ;  /* 0x000000ffff092224 */ /* 0x000fe200078e000d */
[----:B------:R-:W3:Y:S04]  /*da20*/  LDL R11, [R1+0x6cc] ;  /* 0x0006cc00010b7983 */ /* 0x000ee80000100800 */
[----:B------:R-:W3:Y:S04]  /*da30*/  LDL R13, [R1+0x6c8] ;  /* 0x0006c800010d7983 */ /* 0x000ee80000100800 */
[----:B------:R2:W3:Y:S02]  /*da40*/  @P2 LDG.E.U16 R190, desc[UR6][R8.64] ;  /* 0x0000000608be2981 */ /* 0x0004e4000c1e1500 */
[----:B--2---:R-:W-:-:S02]  /*da50*/  @P3 IMAD.MOV.U32 R9, RZ, RZ, R12 ;  /* 0x000000ffff093224 */ /* 0x004fc400078e000c */
[----:B------:R-:W2:Y:S01]  /*da60*/  LDL R12, [R1+0x6c0] ;  /* 0x0006c000010c7983 */ /* 0x000ea20000100800 */
[----:B----4-:R-:W-:-:S03]  /*da70*/  @P3 IMAD.MOV.U32 R8, RZ, RZ, R0 ;  /* 0x000000ffff083224 */ /* 0x010fc600078e0000 */
[----:B------:R-:W4:Y:S01]  /*da80*/  LDL R0, [R1+0x6c4] ;  /* 0x0006c40001007983 */ /* 0x000f220000100800 */
[C---:B------:R-:W-:Y:S02]  /*da90*/  ISETP.GT.AND P0, PT, R16.reuse, 0x24, PT ;  /* 0x000000241000780c */ /* 0x040fe40003f04270 */
[----:B------:R-:W-:Y:S02]  /*daa0*/  PRMT R199, RZ, 0x7610, R199 ;  /* 0x00007610ffc77816 */ /* 0x000fe400000000c7 */
[C---:B------:R-:W-:Y:S02]  /*dab0*/  ISETP.GT.AND P1, PT, R16.reuse, 0x25, PT ;  /* 0x000000251000780c */ /* 0x040fe40003f24270 */
[----:B------:R-:W-:Y:S02]  /*dac0*/  PRMT R20, RZ, 0x7610, R20 ;  /* 0x00007610ff147816 */ /* 0x000fe40000000014 */
[----:B------:R-:W-:Y:S01]  /*dad0*/  ISETP.GT.AND P2, PT, R16, 0x26, PT ;  /* 0x000000261000780c */ /* 0x000fe20003f44270 */
[----:B------:R0:W4:Y:S01]  /*dae0*/  @P3 LDG.E.U16 R199, desc[UR6][R8.64] ;  /* 0x0000000608c73981 */ /* 0x000122000c1e1500 */
[----:B------:R-:W-:-:S02]  /*daf0*/  PRMT R19, RZ, 0x7610, R19 ;  /* 0x00007610ff137816 */ /* 0x000fc40000000013 */
[----:B------:R-:W-:Y:S01]  /*db00*/  ISETP.GT.AND P3, PT, R16, 0x27, PT ;  /* 0x000000271000780c */ /* 0x000fe20003f64270 */
[----:B0-----:R-:W-:Y:S02]  /*db10*/  @P0 IMAD.MOV.U32 R9, RZ, RZ, R22 ;  /* 0x000000ffff090224 */ /* 0x001fe400078e0016 */
        /* <DEDUP_REMOVED lines=9> */
[----:B---3--:R-:W-:-:S02]  /*dbb0*/  @P2 IMAD.MOV.U32 R8, RZ, RZ, R11 ;  /* 0x000000ffff082224 */ /* 0x008fc400078e000b */
[----:B------:R-:W-:Y:S01]  /*dbc0*/  @P2 IMAD.MOV.U32 R9, RZ, RZ, R13 ;  /* 0x000000ffff092224 */ /* 0x000fe200078e000d */
[----:B------:R-:W3:Y:S04]  /*dbd0*/  LDL R11, [R1+0x6b4] ;  /* 0x0006b400010b7983 */ /* 0x000ee80000100800 */
[----:B------:R2:W3:Y:S04]  /*dbe0*/  @P2 LDG.E.U16 R18, desc[UR6][R8.64] ;  /* 0x0000000608122981 */ /* 0x0004e8000c1e1500 */
[----:B------:R-:W3:Y:S01]  /*dbf0*/  LDL R13, [R1+0x6b0] ;  /* 0x0006b000010d7983 */ /* 0x000ee20000100800 */
[----:B--2---:R-:W-:Y:S01]  /*dc00*/  @P3 IMAD.MOV.U32 R9, RZ, RZ, R12 ;  /* 0x000000ffff093224 */ /* 0x004fe200078e000c */
[----:B------:R-:W-:-:S02]  /*dc10*/  ISETP.GT.AND P0, PT, R16, 0x28, PT ;  /* 0x000000281000780c */ /* 0x000fc40003f04270 */
[----:B------:R-:W2:Y:S01]  /*dc20*/  LDL R12, [R1+0x6a8] ;  /* 0x0006a800010c7983 */ /* 0x000ea20000100800 */
[----:B----4-:R-:W-:-:S03]  /*dc30*/  @P3 IMAD.MOV.U32 R8, RZ, RZ, R0 ;  /* 0x000000ffff083224 */ /* 0x010fc600078e0000 */
[----:B------:R-:W4:Y:S04]  /*dc40*/  LDL R0, [R1+0x6ac] ;  /* 0x0006ac0001007983 */ /* 0x000f280000100800 */
[----:B------:R0:W3:Y:S03]  /*dc50*/  @P3 LDG.E.U16 R229, desc[UR6][R8.64] ;  /* 0x0000000608e53981 */ /* 0x0000e6000c1e1500 */
[----:B0-----:R-:W-:Y:S02]  /*dc60*/  @P0 IMAD.MOV.U32 R9, RZ, RZ, R10 ;  /* 0x000000ffff090224 */ /* 0x001fe400078e000a */
[----:B------:R-:W-:Y:S01]  /*dc70*/  @P0 IMAD.MOV.U32 R8, RZ, RZ, R3 ;  /* 0x000000ffff080224 */ /* 0x000fe200078e0003 */
[----:B---3--:R-:W-:Y:S04]  /*dc80*/  STL [R1+0x8e4], R229 ;  /* 0x0008e4e501007387 */ /* 0x008fe80000100800 */
[----:B------:R0:W-:Y:S04]  /*dc90*/  STL [R1+0x38], R19 ;  /* 0x0000381301007387 */ /* 0x0001e80000100800 */
[----:B0-----:R-:W3:Y:S04]  /*dca0*/  LDL R19, [R1+0x6a0] ;  /* 0x0006a00001137983 */ /* 0x001ee80000100800 */
[----:B------:R0:W-:Y:S04]  /*dcb0*/  STL [R1+0x34], R18 ;  /* 0x0000341201007387 */ /* 0x0001e80000100800 */
[----:B------:R-:W3:Y:S04]  /*dcc0*/  LDL R10, [R1+0x698] ;  /* 0x00069800010a7983 */ /* 0x000ee80000100800 */
[----:B------:R-:W3:Y:S04]  /*dcd0*/  LDL R3, [R1+0x69c] ;  /* 0x00069c0001037983 */ /* 0x000ee80000100800 */
[----:B0-----:R-:W3:Y:S01]  /*dce0*/  LDL R18, [R1+0x6a4] ;  /* 0x0006a40001127983 */ /* 0x001ee20000100800 */
[----:B------:R-:W-:-:S02]  /*dcf0*/  ISETP.GT.AND P1, PT, R16, 0x29, PT ;  /* 0x000000291000780c */ /* 0x000fc40003f24270 */
[----:B------:R-:W-:Y:S01]  /*dd00*/  PRMT R161, RZ, 0x7610, R161 ;  /* 0x00007610ffa17816 */ /* 0x000fe200000000a1 */
[----:B------:R-:W-:Y:S01]  /*dd10*/  STL [R1+0x3c], R20 ;  /* 0x00003c1401007387 */ /* 0x000fe20000100800 */
[----:B------:R-:W-:-:S04]  /*dd20*/  ISETP.GT.AND P2, PT, R16, 0x2a, PT ;  /* 0x0000002a1000780c */ /* 0x000fc80003f44270 */
[----:B------:R0:W3:Y:S01]  /*dd30*/  @P0 LDG.E.U16 R161, desc[UR6][R8.64] ;  /* 0x0000000608a10981 */ /* 0x0000e2000c1e1500 */
[----:B------:R-:W-:Y:S02]  /*dd40*/  PRMT R177, RZ, 0x7610, R177 ;  /* 0x00007610ffb17816 */ /* 0x000fe400000000b1 */
[----:B------:R-:W-:Y:S02]  /*dd50*/  ISETP.GT.AND P3, PT, R16, 0x2b, PT ;  /* 0x0000002b1000780c */ /* 0x000fe40003f64270 */
[----:B0-----:R-:W-:Y:S02]  /*dd60*/  @P1 IMAD.MOV.U32 R8, RZ, RZ, R11 ;  /* 0x000000ffff081224 */ /* 0x001fe400078e000b */
[----:B------:R-:W-:Y:S01]  /*dd70*/  @P1 IMAD.MOV.U32 R9, RZ, RZ, R13 ;  /* 0x000000ffff091224 */ /* 0x000fe200078e000d */
[----:B------:R-:W3:Y:S04]  /*dd80*/  LDL R11, [R1+0x694] ;  /* 0x00069400010b7983 */ /* 0x000ee80000100800 */
[----:B------:R-:W3:Y:S01]  /*dd90*/  LDL R13, [R1+0x690] ;  /* 0x00069000010d7983 */ /* 0x000ee20000100800 */
[----:B------:R-:W-:-:S02]  /*dda0*/  PRMT R211, RZ, 0x7610, R211 ;  /* 0x00007610ffd37816 */ /* 0x000fc400000000d3 */
[----:B------:R-:W-:Y:S01]  /*ddb0*/  ISETP.GT.AND P0, PT, R16, 0x2c, PT ;  /* 0x0000002c1000780c */ /* 0x000fe20003f04270 */
[----:B------:R4:W3:Y:S01]  /*ddc0*/  @P1 LDG.E.U16 R177, desc[UR6][R8.64] ;  /* 0x0000000608b11981 */ /* 0x0008e2000c1e1500 */
[----:B------:R-:W-:Y:S01]  /*ddd0*/  PRMT R198, RZ, 0x7610, R198 ;  /* 0x00007610ffc67816 */ /* 0x000fe200000000c6 */
[----:B----4-:R-:W-:Y:S02]  /*dde0*/  @P2 IMAD.MOV.U32 R8, RZ, RZ, R0 ;  /* 0x000000ffff082224 */ /* 0x010fe400078e0000 */
[----:B--2---:R-:W-:Y:S01]  /*ddf0*/  @P2 IMAD.MOV.U32 R9, RZ, RZ, R12 ;  /* 0x000000ffff092224 */ /* 0x004fe200078e000c */
[----:B------:R-:W2:Y:S04]  /*de00*/  LDL R0, [R1+0x68c] ;  /* 0x00068c0001007983 */ /* 0x000ea80000100800 */
[----:B------:R-:W4:Y:S04]  /*de10*/  LDL R12, [R1+0x688] ;  /* 0x00068800010c7983 */ /* 0x000f280000100800 */
[----:B------:R3:W4:Y:S02]  /*de20*/  @P2 LDG.E.U16 R211, desc[UR6][R8.64] ;  /* 0x0000000608d32981 */ /* 0x000724000c1e1500 */
[----:B---3--:R-:W-:-:S02]  /*de30*/  @P3 IMAD.MOV.U32 R9, RZ, RZ, R19 ;  /* 0x000000ffff093224 */ /* 0x008fc400078e0013 */
[----:B------:R-:W-:-:S05]  /*de40*/  @P3 IMAD.MOV.U32 R8, RZ, RZ, R18 ;  /* 0x000000ffff083224 */ /* 0x000fca00078e0012 */
[----:B------:R0:W3:Y:S02]  /*de50*/  @P3 LDG.E.U16 R198, desc[UR6][R8.64] ;  /* 0x0000000608c63981 */ /* 0x0000e4000c1e1500 */
[----:B0-----:R-:W-:Y:S02]  /*de60*/  @P0 IMAD.MOV.U32 R8, RZ, RZ, R3 ;  /* 0x000000ffff080224 */ /* 0x001fe400078e0003 */
[----:B------:R-:W-:Y:S01]  /*de70*/  @P0 IMAD.MOV.U32 R9, RZ, RZ, R10 ;  /* 0x000000ffff090224 */ /* 0x000fe200078e000a */
[----:B------:R-:W3:Y:S04]  /*de80*/  LDL R3, [R1+0x684] ;  /* 0x0006840001037983 */ /* 0x000ee80000100800 */
[----:B------:R-:W3:Y:S01]  /*de90*/  LDL R10, [R1+0x680] ;  /* 0x00068000010a7983 */ /* 0x000ee20000100800 */
[----:B------:R-:W-:-:S02]  /*dea0*/  ISETP.GT.AND P1, PT, R16, 0x2d, PT ;  /* 0x0000002d1000780c */ /* 0x000fc40003f24270 */
[----:B------:R-:W-:Y:S02]  /*deb0*/  PRMT R17, RZ, 0x7610, R17 ;  /* 0x00007610ff117816 */ /* 0x000fe40000000011 */
[----:B------:R-:W-:Y:S02]  /*dec0*/  ISETP.GT.AND P2, PT, R16, 0x2e, PT ;  /* 0x0000002e1000780c */ /* 0x000fe40003f44270 */
[----:B------:R-:W-:Y:S02]  /*ded0*/  PRMT R14, RZ, 0x7610, R14 ;  /* 0x00007610ff0e7816 */ /* 0x000fe4000000000e */
[----:B------:R0:W3:Y:S05]  /*dee0*/  @P0 LDG.E.U16 R17, desc[UR6][R8.64] ;  /* 0x0000000608110981 */ /* 0x0000ea000c1e1500 */
[----:B0-----:R-:W-:-:S02]  /*def0*/  @P1 IMAD.MOV.U32 R8, RZ, RZ, R11 ;  /* 0x000000ffff081224 */ /* 0x001fc400078e000b */
[----:B------:R-:W-:Y:S01]  /*df00*/  @P1 IMAD.MOV.U32 R9, RZ, RZ, R13 ;  /* 0x000000ffff091224 */ /* 0x000fe200078e000d */
[----:B------:R-:W-:Y:S01]  /*df10*/  PRMT R231, RZ, 0x7610, R231 ;  /* 0x00007610ffe77816 */ /* 0x000fe200000000e7 */
[----:B------:R-:W3:Y:S04]  /*df20*/  LDL R13, [R1+0x678] ;  /* 0x00067800010d7983 */ /* 0x000ee80000100800 */
[----:B------:R2:W3:Y:S01]  /*df30*/  @P1 LDG.E.U16 R14, desc[UR6][R8.64] ;  /* 0x00000006080e1981 */ /* 0x0004e2000c1e1500 */
[----:B------:R-:W-:Y:S02]  /*df40*/  ISETP.GT.AND P3, PT, R16, 0x2f, PT ;  /* 0x0000002f1000780c */ /* 0x000fe40003f64270 */
[----:B------:R-:W-:Y:S01]  /*df50*/  PRMT R227, RZ, 0x7610, R227 ;  /* 0x00007610ffe37816 */ /* 0x000fe200000000e3 */
[----:B------:R-:W3:Y:S01]  /*df60*/  LDL R11, [R1+0x67c] ;  /* 0x00067c00010b7983 */ /* 0x000ee20000100800 */
[----:B--2---:R-:W-:-:S02]  /*df70*/  @P2 IMAD.MOV.U32 R8, RZ, RZ, R0 ;  /* 0x000000ffff082224 */ /* 0x004fc400078e0000 */
[----:B----4-:R-:W-:-:S05]  /*df80*/  @P2 IMAD.MOV.U32 R9, RZ, RZ, R12 ;  /* 0x000000ffff092224 */ /* 0x010fca00078e000c */
[----:B------:R3:W2:Y:S02]  /*df90*/  @P2 LDG.E.U16 R231, desc[UR6][R8.64] ;  /* 0x0000000608e72981 */ /* 0x0006a4000c1e1500 */
[----:B---3--:R-:W-:Y:S02]  /*dfa0*/  @P3 IMAD.MOV.U32 R8, RZ, RZ, R3 ;  /* 0x000000ffff083224 */ /* 0x008fe400078e0003 */
[----:B------:R-:W-:-:S05]  /*dfb0*/  @P3 IMAD.MOV.U32 R9, RZ, RZ, R10 ;  /* 0x000000ffff093224 */ /* 0x000fca00078e000a */
[----:B------:R0:W3:Y:S04]  /*dfc0*/  @P3 LDG.E.U16 R227, desc[UR6][R8.64] ;  /* 0x0000000608e33981 */ /* 0x0000e8000c1e1500 */
[----:B------:R1:W-:Y:S04]  /*dfd0*/  STL [R1+0x30], R17 ;  /* 0x0000301101007387 */ /* 0x0003e80000100800 */
[----:B-1----:R-:W4:Y:S04]  /*dfe0*/  LDL R17, [R1+0x670] ;  /* 0x0006700001117983 */ /* 0x002f280000100800 */
[----:B------:R1:W-:Y:S04]  /*dff0*/  STL [R1+0x2c], R14 ;  /* 0x00002c0e01007387 */ /* 0x0003e80000100800 */
[----:B------:R-:W4:Y:S04]  /*e000*/  LDL R12, [R1+0x668] ;  /* 0x00066800010c7983 */ /* 0x000f280000100800 */
[----:B------:R-:W4:Y:S04]  /*e010*/  LDL R0, [R1+0x66c] ;  /* 0x00066c0001007983 */ /* 0x000f280000100800 */
[----:B-1----:R-:W4:Y:S01]  /*e020*/  LDL R14, [R1+0x674] ;  /* 0x00067400010e7983 */ /* 0x002f220000100800 */
[----:B------:R-:W-:-:S03]  /*e030*/  ISETP.GT.AND P0, PT, R16, 0x30, PT ;  /* 0x000000301000780c */ /* 0x000fc60003f04270 */
[----:B--2---:R-:W-:Y:S04]  /*e040*/  STL [R1+0x8e8], R231 ;  /* 0x0008e8e701007387 */ /* 0x004fe80000100800 */
[----:B------:R-:W2:Y:S04]  /*e050*/  LDL R10, [R1+0x660] ;  /* 0x00066000010a7983 */ /* 0x000ea80000100800 */
[----:B------:R-:W2:Y:S02]  /*e060*/  LDL R3, [R1+0x664] ;  /* 0x0006640001037983 */ /* 0x000ea40000100800 */
[----:B0-----:R-:W-:-:S02]  /*e070*/  @P0 IMAD.MOV.U32 R9, RZ, RZ, R13 ;  /* 0x000000ffff090224 */ /* 0x001fc400078e000d */
[----:B---3--:R0:W-:Y:S04]  /*e080*/  STL [R1+0x8ec], R227 ;  /* 0x0008ece301007387 */ /* 0x0081e80000100800 */
[----:B------:R-:W3:Y:S01]  /*e090*/  LDL R13, [R1+0x658] ;  /* 0x00065800010d7983 */ /* 0x000ee20000100800 */
[C---:B------:R-:W-:Y:S01]  /*e0a0*/  ISETP.GT.AND P1, PT, R16.reuse, 0x31, PT ;  /* 0x000000311000780c */ /* 0x040fe20003f24270 */
[----:B------:R-:W-:Y:S01]  /*e0b0*/  @P0 IMAD.MOV.U32 R8, RZ, RZ, R11 ;  /* 0x000000ffff080224 */ /* 0x000fe200078e000b */
[----:B------:R-:W-:Y:S01]  /*e0c0*/  PRMT R160, RZ, 0x7610, R160 ;  /* 0x00007610ffa07816 */ /* 0x000fe200000000a0 */
[----:B------:R-:W3:Y:S01]  /*e0d0*/  LDL R11, [R1+0x65c] ;  /* 0x00065c00010b7983 */ /* 0x000ee20000100800 */
[----:B------:R-:W-:Y:S02]  /*e0e0*/  ISETP.GT.AND P2, PT, R16, 0x32, PT ;  /* 0x000000321000780c */ /* 0x000fe40003f44270 */
[----:B------:R-:W-:-:S02]  /*e0f0*/  PRMT R176, RZ, 0x7610, R176 ;  /* 0x00007610ffb07816 */ /* 0x000fc400000000b0 */
[----:B------:R-:W-:Y:S01]  /*e100*/  ISETP.GT.AND P3, PT, R16, 0x33, PT ;  /* 0x000000331000780c */ /* 0x000fe20003f64270 */
[----:B------:R4:W3:Y:S01]  /*e110*/  @P0 LDG.E.U16 R160, desc[UR6][R8.64] ;  /* 0x0000000608a00981 */ /* 0x0008e2000c1e1500 */
[----:B------:R-:W-:-:S03]  /*e120*/  PRMT R192, RZ, 0x7610, R192 ;  /* 0x00007610ffc07816 */ /* 0x000fc600000000c0 */
[----:B----4-:R-:W-:Y:S02]  /*e130*/  @P1 IMAD.MOV.U32 R9, RZ, RZ, R17 ;  /* 0x000000ffff091224 */ /* 0x010fe400078e0011 */
[----:B------:R-:W-:Y:S01]  /*e140*/  @P1 IMAD.MOV.U32 R8, RZ, RZ, R14 ;  /* 0x000000ffff081224 */ /* 0x000fe200078e000e */
[----:B------:R-:W-:Y:S01]  /*e150*/  ISETP.GT.AND P0, PT, R16, 0x34, PT ;  /* 0x000000341000780c */ /* 0x000fe20003f04270 */
[----:B------:R-:W4:Y:S04]  /*e160*/  LDL R14, [R1+0x640] ;  /* 0x00064000010e7983 */ /* 0x000f280000100800 */
[----:B------:R1:W4:Y:S02]  /*e170*/  @P1 LDG.E.U16 R176, desc[UR6][R8.64] ;  /* 0x0000000608b01981 */ /* 0x000324000c1e1500 */
[----:B-1----:R-:W-:-:S02]  /*e180*/  @P2 IMAD.MOV.U32 R8, RZ, RZ, R0 ;  /* 0x000000ffff082224 */ /* 0x002fc400078e0000 */
[----:B------:R-:W-:Y:S01]  /*e190*/  @P2 IMAD.MOV.U32 R9, RZ, RZ, R12 ;  /* 0x000000ffff092224 */ /* 0x000fe200078e000c */
[----:B------:R-:W4:Y:S04]  /*e1a0*/  LDL R0, [R1+0x654] ;  /* 0x0006540001007983 */ /* 0x000f280000100800 */
[----:B------:R-:W4:Y:S04]  /*e1b0*/  LDL R12, [R1+0x650] ;  /* 0x00065000010c7983 */ /* 0x000f280000100800 */
[----:B------:R2:W4:Y:S01]  /*e1c0*/  @P2 LDG.E.U16 R192, desc[UR6][R8.64] ;  /* 0x0000000608c02981 */ /* 0x000522000c1e1500 */
[----:B------:R-:W-:Y:S01]  /*e1d0*/  PRMT R197, RZ, 0x7610, R197 ;  /* 0x00007610ffc57816 */ /* 0x000fe200000000c5 */
[----:B--2---:R-:W-:-:S02]  /*e1e0*/  @P3 IMAD.MOV.U32 R8, RZ, RZ, R3 ;  /* 0x000000ffff083224 */ /* 0x004fc400078e0003 */
[----:B------:R-:W-:Y:S01]  /*e1f0*/  @P3 IMAD.MOV.U32 R9, RZ, RZ, R10 ;  /* 0x000000ffff093224 */ /* 0x000fe200078e000a */
[----:B------:R-:W2:Y:S04]  /*e200*/  LDL R3, [R1+0x64c] ;  /* 0x00064c0001037983 */ /* 0x000ea80000100800 */
[----:B------:R-:W2:Y:S04]  /*e210*/  LDL R10, [R1+0x648] ;  /* 0x00064800010a7983 */ /* 0x000ea80000100800 */
[----:B------:R3:W2:Y:S02]  /*e220*/  @P3 LDG.E.U16 R197, desc[UR6][R8.64] ;  /* 0x0000000608c53981 */ /* 0x0006a4000c1e1500 */
[----:B---3--:R-:W-:-:S02]  /*e230*/  @P0 IMAD.MOV.U32 R9, RZ, RZ, R13 ;  /* 0x000000ffff090224 */ /* 0x008fc400078e000d */
[----:B------:R-:W3:Y:S01]  /*e240*/  LDL R13, [R1+0x644] ;  /* 0x00064400010d7983 */ /* 0x000ee20000100800 */
[C---:B------:R-:W-:Y:S01]  /*e250*/  ISETP.GT.AND P1, PT, R16.reuse, 0x35, PT ;  /* 0x000000351000780c */ /* 0x040fe20003f24270 */
[----:B------:R-:W-:Y:S01]  /*e260*/  @P0 IMAD.MOV.U32 R8, RZ, RZ, R11 ;  /* 0x000000ffff080224 */ /* 0x000fe200078e000b */
[----:B------:R-:W-:Y:S01]  /*e270*/  PRMT R15, RZ, 0x7610, R15 ;  /* 0x00007610ff0f7816 */ /* 0x000fe2000000000f */
[----:B------:R-:W3:Y:S01]  /*e280*/  LDL R11, [R1+0x63c] ;  /* 0x00063c00010b7983 */ /* 0x000ee20000100800 */
[----:B------:R-:W-:Y:S02]  /*e290*/  ISETP.GT.AND P2, PT, R16, 0x36, PT ;  /* 0x000000361000780c */ /* 0x000fe40003f44270 */
[----:B0-----:R-:W-:Y:S02]  /*e2a0*/  PRMT R227, RZ, 0x7610, R227 ;  /* 0x00007610ffe37816 */ /* 0x001fe400000000e3 */
[----:B------:R4:W3:Y:S01]  /*e2b0*/  @P0 LDG.E.U16 R15, desc[UR6][R8.64] ;  /* 0x00000006080f0981 */ /* 0x0008e2000c1e1500 */
[----:B------:R-:W-:-:S02]  /*e2c0*/  PRMT R234, RZ, 0x7610, R234 ;  /* 0x00007610ffea7816 */ /* 0x000fc400000000ea */
[----:B------:R-:W-:Y:S02]  /*e2d0*/  ISETP.GT.AND P3, PT, R16, 0x37, PT ;  /* 0x000000371000780c */ /* 0x000fe40003f64270 */
[----:B------:R-:W-:Y:S01]  /*e2e0*/  PRMT R224, RZ, 0x7610, R224 ;  /* 0x00007610ffe07816 */ /* 0x000fe200000000e0 */
[----:B----4-:R-:W-:Y:S02]  /*e2f0*/  @P1 IMAD.MOV.U32 R8, RZ, RZ, R0 ;  /* 0x000000ffff081224 */ /* 0x010fe400078e0000 */
[----:B------:R-:W4:Y:S01]  /*e300*/  LDL R0, [R1+0x634] ;  /* 0x0006340001007983 */ /* 0x000f220000100800 */
[----:B------:R-:W-:-:S03]  /*e310*/  @P1 IMAD.MOV.U32 R9, RZ, RZ, R12 ;  /* 0x000000ffff091224 */ /* 0x000fc600078e000c */
[----:B------:R-:W4:Y:S04]  /*e320*/  LDL R12, [R1+0x638] ;  /* 0x00063800010c7983 */ /* 0x000f280000100800 */
[----:B------:R2:W4:Y:S02]  /*e330*/  @P1 LDG.E.U16 R227, desc[UR6][R8.64] ;  /* 0x0000000608e31981 */ /* 0x000524000c1e1500 */
[----:B--2---:R-:W-:Y:S02]  /*e340*/  @P2 IMAD.MOV.U32 R8, RZ, RZ, R3 ;  /* 0x000000ffff082224 */ /* 0x004fe400078e0003 */
[----:B------:R-:W-:-:S05]  /*e350*/  @P2 IMAD.MOV.U32 R9, RZ, RZ, R10 ;  /* 0x000000ffff092224 */ /* 0x000fca00078e000a */
[----:B------:R0:W2:Y:S02]  /*e360*/  @P2 LDG.E.U16 R234, desc[UR6][R8.64] ;  /* 0x0000000608ea2981 */ /* 0x0000a4000c1e1500 */
[----:B0-----:R-:W-:Y:S02]  /*e370*/  @P3 IMAD.MOV.U32 R9, RZ, RZ, R14 ;  /* 0x000000ffff093224 */ /* 0x001fe400078e000e */
[----:B---3--:R-:W-:-:S05]  /*e380*/  @P3 IMAD.MOV.U32 R8, RZ, RZ, R13 ;  /* 0x000000ffff083224 */ /* 0x008fca00078e000d */
[----:B------:R0:W3:Y:S01]  /*e390*/  @P3 LDG.E.U16 R224, desc[UR6][R8.64] ;  /* 0x0000000608e03981 */ /* 0x0000e2000c1e1500 */
[----:B------:R-:W-:-:S13]  /*e3a0*/  ISETP.GT.AND P0, PT, R16, 0x38, PT ;  /* 0x000000381000780c */ /* 0x000fda0003f04270 */
[----:B0-----:R-:W-:Y:S01]  /*e3b0*/  @P0 IMAD.MOV.U32 R8, RZ, RZ, R11 ;  /* 0x000000ffff080224 */ /* 0x001fe200078e000b */
[----:B----4-:R-:W-:Y:S04]  /*e3c0*/  STL [R1+0x8f0], R227 ;  /* 0x0008f0e301007387 */ /* 0x010fe80000100800 */
[----:B------:R-:W4:Y:S04]  /*e3d0*/  LDL R10, [R1+0x630] ;  /* 0x00063000010a7983 */ /* 0x000f280000100800 */
[----:B------:R-:W4:Y:S04]  /*e3e0*/  LDL R3, [R1+0x62c] ;  /* 0x00062c0001037983 */ /* 0x000f280000100800 */
[----:B--2---:R-:W-:Y:S04]  /*e3f0*/  STL [R1+0x8f4], R234 ;  /* 0x0008f4ea01007387 */ /* 0x004fe80000100800 */
[----:B------:R0:W-:Y:S04]  /*e400*/  STL [R1+0x28], R15 ;  /* 0x0000280f01007387 */ /* 0x0001e80000100800 */
[----:B------:R-:W2:Y:S04]  /*e410*/  LDL R14, [R1+0x620] ;  /* 0x00062000010e7983 */ /* 0x000ea80000100800 */
[----:B------:R-:W2:Y:S04]  /*e420*/  LDL R13, [R1+0x624] ;  /* 0x00062400010d7983 */ /* 0x000ea80000100800 */
[----:B0-----:R-:W2:Y:S01]  /*e430*/  LDL R15, [R1+0x628] ;  /* 0x00062800010f7983 */ /* 0x001ea20000100800 */
[----:B------:R-:W-:-:S03]  /*e440*/  @P0 IMAD.MOV.U32 R9, RZ, RZ, R12 ;  /* 0x000000ffff090224 */ /* 0x000fc600078e000c */
[----:B---3--:R-:W-:Y:S04]  /*e450*/  STL [R1+0x8f8], R224 ;  /* 0x0008f8e001007387 */ /* 0x008fe80000100800 */
[----:B------:R-:W3:Y:S04]  /*e460*/  LDL R12, [R1+0x618] ;  /* 0x00061800010c7983 */ /* 0x000ee80000100800 */
[----:B------:R-:W3:Y:S01]  /*e470*/  LDL R11, [R1+0x61c] ;  /* 0x00061c00010b7983 */ /* 0x000ee20000100800 */
[----:B------:R-:W-:Y:S02]  /*e480*/  ISETP.GT.AND P1, PT, R16, 0x39, PT ;  /* 0x000000391000780c */ /* 0x000fe40003f24270 */
[----:B------:R-:W-:-:S02]  /*e490*/  PRMT R163, RZ, 0x7610, R163 ;  /* 0x00007610ffa37816 */ /* 0x000fc400000000a3 */
[C---:B------:R-:W-:Y:S02]  /*e4a0*/  ISETP.GT.AND P2, PT, R16.reuse, 0x3a, PT ;  /* 0x0000003a1000780c */ /* 0x040fe40003f44270 */
[----:B------:R-:W-:Y:S02]  /*e4b0*/  PRMT R179, RZ, 0x7610, R179 ;  /* 0x00007610ffb37816 */ /* 0x000fe400000000b3 */
[C---:B------:R-:W-:Y:S01]  /*e4c0*/  ISETP.GT.AND P3, PT, R16.reuse, 0x3b, PT ;  /* 0x0000003b1000780c */ /* 0x040fe20003f64270 */
[----:B------:R0:W3:Y:S01]  /*e4d0*/  @P0 LDG.E.U16 R163, desc[UR6][R8.64] ;  /* 0x0000000608a30981 */ /* 0x0000e2000c1e1500 */
[----:B------:R-:W-:Y:S02]  /*e4e0*/  PRMT R193, RZ, 0x7610, R193 ;  /* 0x00007610ffc17816 */ /* 0x000fe400000000c1 */
[----:B------:R-:W-:Y:S01]  /*e4f0*/  ISETP.GT.AND P0, PT, R16, 0x3c, PT ;  /* 0x0000003c1000780c */ /* 0x000fe20003f04270 */
[----:B0-----:R-:W-:Y:S01]  /*e500*/  @P1 IMAD.MOV.U32 R8, RZ, RZ, R0 ;  /* 0x000000ffff081224 */ /* 0x001fe200078e0000 */
[----:B------:R-:W-:Y:S01]  /*e510*/  PRMT R196, RZ, 0x7610, R196 ;  /* 0x00007610ffc47816 */ /* 0x000fe200000000c4 */
[----:B------:R-:W3:Y:S01]  /*e520*/  LDL R0, [R1+0x614] ;  /* 0x0006140001007983 */ /* 0x000ee20000100800 */
[----:B------:R-:W-:Y:S01]  /*e530*/  PRMT R234, RZ, 0x7610, R234 ;  /* 0x00007610ffea7816 */ /* 0x000fe200000000ea */
[----:B----4-:R-:W-:-:S02]  /*e540*/  @P1 IMAD.MOV.U32 R9, RZ, RZ, R10 ;  /* 0x000000ffff091224 */ /* 0x010fc400078e000a */
[----:B------:R-:W4:Y:S04]  /*e550*/  LDL R10, [R1+0x610] ;  /* 0x00061000010a7983 */ /* 0x000f280000100800 */
[----:B------:R0:W4:Y:S02]  /*e560*/  @P1 LDG.E.U16 R179, desc[UR6][R8.64] ;  /* 0x0000000608b31981 */ /* 0x000124000c1e1500 */
[----:B0-----:R-:W-:Y:S02]  /*e570*/  @P2 IMAD.MOV.U32 R8, RZ, RZ, R3 ;  /* 0x000000ffff082224 */ /* 0x001fe400078e0003 */
[----:B------:R-:W4:Y:S01]  /*e580*/  LDL R3, [R1+0x60c] ;  /* 0x00060c0001037983 */ /* 0x000f220000100800 */
[----:B--2---:R-:W-:-:S03]  /*e590*/  @P2 IMAD.MOV.U32 R9, RZ, RZ, R15 ;  /* 0x000000ffff092224 */ /* 0x004fc600078e000f */
[----:B------:R-:W2:Y:S04]  /*e5a0*/  LDL R15, [R1+0x608] ;  /* 0x00060800010f7983 */ /* 0x000ea80000100800 */
[----:B------:R0:W2:Y:S02]  /*e5b0*/  @P2 LDG.E.U16 R193, desc[UR6][R8.64] ;  /* 0x0000000608c12981 */ /* 0x0000a4000c1e1500 */
[----:B0-----:R-:W-:Y:S02]  /*e5c0*/  @P3 IMAD.MOV.U32 R8, RZ, RZ, R13 ;  /* 0x000000ffff083224 */ /* 0x001fe400078e000d */
[----:B------:R-:W-:Y:S01]  /*e5d0*/  @P3 IMAD.MOV.U32 R9, RZ, RZ, R14 ;  /* 0x000000ffff093224 */ /* 0x000fe200078e000e */
[----:B------:R-:W2:Y:S04]  /*e5e0*/  LDL R13, [R1+0x604] ;  /* 0x00060400010d7983 */ /* 0x000ea80000100800 */
[----:B------:R3:W2:Y:S04]  /*e5f0*/  @P3 LDG.E.U16 R196, desc[UR6][R8.64] ;  /* 0x0000000608c43981 */ /* 0x0006a8000c1e1500 */
[----:B------:R-:W2:Y:S01]  /*e600*/  LDL R14, [R1+0x600] ;  /* 0x00060000010e7983 */ /* 0x000ea20000100800 */
[----:B---3--:R-:W-:Y:S01]  /*e610*/  @P0 IMAD.MOV.U32 R9, RZ, RZ, R12 ;  /* 0x000000ffff090224 */ /* 0x008fe200078e000c */
[----:B------:R-:W-:-:S02]  /*e620*/  ISETP.GT.AND P1, PT, R16, 0x3d, PT ;  /* 0x0000003d1000780c */ /* 0x000fc40003f24270 */
[----:B------:R-:W3:Y:S01]  /*e630*/  LDL R12, [R1+0x5f8] ;  /* 0x0005f800010c7983 */ /* 0x000ee20000100800 */
[----:B------:R-:W-:-:S03]  /*e640*/  @P0 IMAD.MOV.U32 R8, RZ, RZ, R11 ;  /* 0x000000ffff080224 */ /* 0x000fc600078e000b */
[----:B------:R-:W3:Y:S04]  /*e650*/  LDL R11, [R1+0x5fc] ;  /* 0x0005fc00010b7983 */ /* 0x000ee80000100800 */
[----:B------:R0:W2:Y:S01]  /*e660*/  @P0 LDG.E.U16 R234, desc[UR6][R8.64] ;  /* 0x0000000608ea0981 */ /* 0x0000a2000c1e1500 */
[----:B------:R-:W-:Y:S02]  /*e670*/  ISETP.GT.AND P2, PT, R16, 0x3e, PT ;  /* 0x0000003e1000780c */ /* 0x000fe40003f44270 */
[----:B------:R-:W-:Y:S01]  /*e680*/  PRMT R231, RZ, 0x7610, R231 ;  /* 0x00007610ffe77816 */ /* 0x000fe200000000e7 */
[----:B0-----:R-:W-:Y:S02]  /*e690*/  @P1 IMAD.MOV.U32 R8, RZ, RZ, R0 ;  /* 0x000000ffff081224 */ /* 0x001fe400078e0000 */
[----:B----4-:R-:W-:-:S05]  /*e6a0*/  @P1 IMAD.MOV.U32 R9, RZ, RZ, R10 ;  /* 0x000000ffff091224 */ /* 0x010fca00078e000a */
[----:B------:R0:W4:Y:S03]  /*e6b0*/  @P1 LDG.E.U16 R231, desc[UR6][R8.64] ;  /* 0x0000000608e71981 */ /* 0x000126000c1e1500 */
[----:B0-----:R-:W-:Y:S01]  /*e6c0*/  @P2 IMAD.MOV.U32 R8, RZ, RZ, R3 ;  /* 0x000000ffff082224 */ /* 0x001fe200078e0003 */
[----:B--2---:R0:W-:Y:S04]  /*e6d0*/  STL [R1+0x8fc], R234 ;  /* 0x0008fcea01007387 */ /* 0x0041e80000100800 */
[----:B------:R-:W2:Y:S04]  /*e6e0*/  LDL R10, [R1+0x5f0] ;  /* 0x0005f000010a7983 */ /* 0x000ea80000100800 */
[----:B------:R-:W4:Y:S04]  /*e6f0*/  LDL R0, [R1+0x5f4] ;  /* 0x0005f40001007983 */ /* 0x000f280000100800 */
[----:B------:R-:W4:Y:S01]  /*e700*/  LDL R3, [R1+0x5ec] ;  /* 0x0005ec0001037983 */ /* 0x000f220000100800 */
[----:B------:R-:W-:Y:S01]  /*e710*/  ISETP.GT.AND P3, PT, R16, 0x3f, PT ;  /* 0x0000003f1000780c */ /* 0x000fe20003f64270 */
[----:B------:R-:W-:-:S02]  /*e720*/  @P2 IMAD.MOV.U32 R9, RZ, RZ, R15 ;  /* 0x000000ffff092224 */ /* 0x000fc400078e000f */
[----:B------:R-:W4:Y:S01]  /*e730*/  LDL R15, [R1+0x5e8] ;  /* 0x0005e800010f7983 */ /* 0x000f220000100800 */
[----:B------:R-:W-:Y:S02]  /*e740*/  PRMT R4, RZ, 0x7610, R4 ;  /* 0x00007610ff047816 */ /* 0x000fe40000000004 */
[----:B------:R-:W-:Y:S01]  /*e750*/  ISETP.GT.AND P0, PT, R16, 0x40, PT ;  /* 0x000000401000780c */ /* 0x000fe20003f04270 */
[----:B------:R-:W4:Y:S01]  /*e760*/  LDL R17, [R1+0x470] ;  /* 0x0004700001117983 */ /* 0x000f220000100800 */
[----:B------:R-:W-:-:S03]  /*e770*/  PRMT R222, RZ, 0x7610, R222 ;  /* 0x00007610ffde7816 */ /* 0x000fc600000000de */
[----:B------:R1:W4:Y:S01]  /*e780*/  @P2 LDG.E.U16 R4, desc[UR6][R8.64] ;  /* 0x0000000608042981 */ /* 0x000322000c1e1500 */
[C---:B------:R-:W-:Y:S02]  /*e790*/  ISETP.GT.AND P1, PT, R16.reuse, 0x41, PT ;  /* 0x000000411000780c */ /* 0x040fe40003f24270 */
[----:B------:R-:W-:Y:S01]  /*e7a0*/  PRMT R162, RZ, 0x7610, R162 ;  /* 0x00007610ffa27816 */ /* 0x000fe200000000a2 */
[----:B------:R-:W4:Y:S01]  /*e7b0*/  LDL R20, [R1+0x428] ;  /* 0x0004280001147983 */ /* 0x000f220000100800 */
[----:B------:R-:W-:Y:S02]  /*e7c0*/  PRMT R178, RZ, 0x7610, R178 ;  /* 0x00007610ffb27816 */ /* 0x000fe400000000b2 */
[----:B------:R-:W-:Y:S01]  /*e7d0*/  PRMT R194, RZ, 0x7610, R194 ;  /* 0x00007610ffc27816 */ /* 0x000fe200000000c2 */
[----:B------:R-:W4:Y:S01]  /*e7e0*/  LDL R19, [R1+0x42c] ;  /* 0x00042c0001137983 */ /* 0x000f220000100800 */
[----:B-1----:R-:W-:Y:S02]  /*e7f0*/  @P3 IMAD.MOV.U32 R8, RZ, RZ, R13 ;  /* 0x000000ffff083224 */ /* 0x002fe400078e000d */
[----:B------:R-:W-:Y:S01]  /*e800*/  @P3 IMAD.MOV.U32 R9, RZ, RZ, R14 ;  /* 0x000000ffff093224 */ /* 0x000fe200078e000e */
[----:B------:R-:W4:Y:S04]  /*e810*/  LDL R13, [R1+0x5e4] ;  /* 0x0005e400010d7983 */ /* 0x000f280000100800 */
[----:B------:R-:W4:Y:S04]  /*e820*/  LDL R14, [R1+0x5e0] ;  /* 0x0005e000010e7983 */ /* 0x000f280000100800 */
[----:B------:R3:W4:Y:S01]  /*e830*/  @P3 LDG.E.U16 R222, desc[UR6][R8.64] ;  /* 0x0000000608de3981 */ /* 0x000722000c1e1500 */
[----:B------:R-:W-:-:S02]  /*e840*/  ISETP.GT.AND P2, PT, R16, 0x42, PT ;  /* 0x000000421000780c */ /* 0x000fc40003f44270 */
[----:B------:R-:W-:Y:S01]  /*e850*/  PRMT R195, RZ, 0x7610, R195 ;  /* 0x00007610ffc37816 */ /* 0x000fe200000000c3 */
[----:B------:R-:W4:Y:S01]  /*e860*/  LDL R18, [R1+0x420] ;  /* 0x0004200001127983 */ /* 0x000f220000100800 */
[----:B------:R-:W-:Y:S02]  /*e870*/  PRMT R227, RZ, 0x7610, R227 ;  /* 0x00007610ffe37816 */ /* 0x000fe400000000e3 */
[----:B------:R-:W-:Y:S01]  /*e880*/  PRMT R229, RZ, 0x7610, R229 ;  /* 0x00007610ffe57816 */ /* 0x000fe200000000e5 */
[----:B------:R-:W4:Y:S01]  /*e890*/  LDL R22, [R1+0x400] ;  /* 0x0004000001167983 */ /* 0x000f220000100800 */
[----:B---3--:R-:W-:Y:S02]  /*e8a0*/  @P0 IMAD.MOV.U32 R8, RZ, RZ, R11 ;  /* 0x000000ffff080224 */ /* 0x008fe400078e000b */
[----:B------:R-:W-:Y:S01]  /*e8b0*/  @P0 IMAD.MOV.U32 R9, RZ, RZ, R12 ;  /* 0x000000ffff090224 */ /* 0x000fe200078e000c */
[----:B------:R-:W3:Y:S04]  /*e8c0*/  LDL R11, [R1+0x5dc] ;  /* 0x0005dc00010b7983 */ /* 0x000ee80000100800 */
[----:B------:R-:W3:Y:S04]  /*e8d0*/  LDL R12, [R1+0x5d8] ;  /* 0x0005d800010c7983 */ /* 0x000ee80000100800 */
[----:B------:R2:W3:Y:S01]  /*e8e0*/  @P0 LDG.E.U16 R162, desc[UR6][R8.64] ;  /* 0x0000000608a20981 */ /* 0x0004e2000c1e1500 */
[----:B------:R-:W-:-:S02]  /*e8f0*/  PRMT R5, RZ, 0x7610, R5 ;  /* 0x00007610ff057816 */ /* 0x000fc40000000005 */
[----:B------:R-:W-:Y:S01]  /*e900*/  PRMT R220, RZ, 0x7610, R220 ;  /* 0x00007610ffdc7816 */ /* 0x000fe200000000dc */
[----:B------:R-:W3:Y:S01]  /*e910*/  LDL R153, [R1+0x3d0] ;  /* 0x0003d00001997983 */ /* 0x000ee20000100800 */
[----:B------:R-:W-:Y:S02]  /*e920*/  PRMT R165, RZ, 0x7610, R165 ;  /* 0x00007610ffa57816 */ /* 0x000fe400000000a5 */
[----:B------:R-:W-:Y:S01]  /*e930*/  PRMT R181, RZ, 0x7610, R181 ;  /* 0x00007610ffb57816 */ /* 0x000fe200000000b5 */
[----:B------:R-:W3:Y:S01]  /*e940*/  LDL R152, [R1+0x3d4] ;  /* 0x0003d40001987983 */ /* 0x000ee20000100800 */
[----:B--2---:R-:W-:-:S03]  /*e950*/  @P1 IMAD.MOV.U32 R9, RZ, RZ, R10 ;  /* 0x000000ffff091224 */ /* 0x004fc600078e000a */
[----:B------:R-:W2:Y:S01]  /*e960*/  LDL R10, [R1+0x5d0] ;  /* 0x0005d000010a7983 */ /* 0x000ea20000100800 */
[----:B----4-:R-:W-:-:S03]  /*e970*/  @P1 IMAD.MOV.U32 R8, RZ, RZ, R0 ;  /* 0x000000ffff081224 */ /* 0x010fc600078e0000 */
[----:B------:R-:W4:Y:S04]  /*e980*/  LDL R0, [R1+0x5d4] ;  /* 0x0005d40001007983 */ /* 0x000f280000100800 */
[----:B------:R1:W4:Y:S02]  /*e990*/  @P1 LDG.E.U16 R178, desc[UR6][R8.64] ;  /* 0x0000000608b21981 */ /* 0x000324000c1e1500 */
[----:B-1----:R-:W-:Y:S02]  /*e9a0*/  @P2 IMAD.MOV.U32 R8, RZ, RZ, R3 ;  /* 0x000000ffff082224 */ /* 0x002fe400078e0003 */
[----:B------:R-:W4:Y:S01]  /*e9b0*/  LDL R3, [R1+0x5cc] ;  /* 0x0005cc0001037983 */ /* 0x000f220000100800 */
[----:B------:R-:W-:Y:S01]  /*e9c0*/  ISETP.GT.AND P3, PT, R16, 0x43, PT ;  /* 0x000000431000780c */ /* 0x000fe20003f64270 */
[----:B------:R-:W-:-:S02]  /*e9d0*/  @P2 IMAD.MOV.U32 R9, RZ, RZ, R15 ;  /* 0x000000ffff092224 */ /* 0x000fc400078e000f */
[----:B------:R-:W4:Y:S01]  /*e9e0*/  LDL R15, [R1+0x5c8] ;  /* 0x0005c800010f7983 */ /* 0x000f220000100800 */
[----:B------:R-:W-:-:S03]  /*e9f0*/  ISETP.GT.AND P0, PT, R16, 0x44, PT ;  /* 0x000000441000780c */ /* 0x000fc60003f04270 */
[----:B------:R1:W4:Y:S01]  /*ea00*/  @P2 LDG.E.U16 R194, desc[UR6][R8.64] ;  /* 0x0000000608c22981 */ /* 0x000322000c1e1500 */
[----:B------:R-:W-:-:S05]  /*ea10*/  ISETP.GT.AND P1, PT, R16, 0x45, PT ;  /* 0x000000451000780c */ /* 0x000fca0003f24270 */
[----:B-1----:R-:W-:Y:S02]  /*ea20*/  @P3 IMAD.MOV.U32 R8, RZ, RZ, R13 ;  /* 0x000000ffff083224 */ /* 0x002fe400078e000d */
[----:B------:R-:W-:Y:S01]  /*ea30*/  @P3 IMAD.MOV.U32 R9, RZ, RZ, R14 ;  /* 0x000000ffff093224 */ /* 0x000fe200078e000e */
[----:B------:R-:W4:Y:S04]  /*ea40*/  LDL R13, [R1+0x5c4] ;  /* 0x0005c400010d7983 */ /* 0x000f280000100800 */
[----:B------:R-:W4:Y:S04]  /*ea50*/  LDL R14, [R1+0x5c0] ;  /* 0x0005c000010e7983 */ /* 0x000f280000100800 */
[----:B------:R3:W4:Y:S01]  /*ea60*/  @P3 LDG.E.U16 R195, desc[UR6][R8.64] ;  /* 0x0000000608c33981 */ /* 0x000722000c1e1500 */
[----:B------:R-:W-:Y:S01]  /*ea70*/  ISETP.GT.AND P2, PT, R16, 0x46, PT ;  /* 0x000000461000780c */ /* 0x000fe20003f44270 */
[----:B---3--:R-:W-:-:S02]  /*ea80*/  @P0 IMAD.MOV.U32 R8, RZ, RZ, R11 ;  /* 0x000000ffff080224 */ /* 0x008fc400078e000b */
[----:B------:R-:W-:Y:S01]  /*ea90*/  @P0 IMAD.MOV.U32 R9, RZ, RZ, R12 ;  /* 0x000000ffff090224 */ /* 0x000fe200078e000c */
[----:B------:R-:W3:Y:S04]  /*eaa0*/  LDL R11, [R1+0x5bc] ;  /* 0x0005bc00010b7983 */ /* 0x000ee80000100800 */
[----:B------:R-:W3:Y:S04]  /*eab0*/  LDL R12, [R1+0x5b8] ;  /* 0x0005b800010c7983 */ /* 0x000ee80000100800 */
[----:B------:R2:W3:Y:S02]  /*eac0*/  @P0 LDG.E.U16 R227, desc[UR6][R8.64] ;  /* 0x0000000608e30981 */ /* 0x0004e4000c1e1500 */
[----:B--2---:R-:W-:-:S02]  /*ead0*/  @P1 IMAD.MOV.U32 R9, RZ, RZ, R10 ;  /* 0x000000ffff091224 */ /* 0x004fc400078e000a */
        /* <DEDUP_REMOVED lines=13> */
[----:B------:R-:W4:Y:S01]  /*ebb0*/  LDL R13, [R1+0x5a4] ;  /* 0x0005a400010d7983 */ /* 0x000f220000100800 */
[----:B------:R-:W-:-:S03]  /*ebc0*/  @P3 IMAD.MOV.U32 R9, RZ, RZ, R14 ;  /* 0x000000ffff093224 */ /* 0x000fc600078e000e */
[----:B------:R-:W4:Y:S04]  /*ebd0*/  LDL R14, [R1+0x5a0] ;  /* 0x0005a000010e7983 */ /* 0x000f280000100800 */
[----:B------:R3:W4:Y:S01]  /*ebe0*/  @P3 LDG.E.U16 R220, desc[UR6][R8.64] ;  /* 0x0000000608dc3981 */ /* 0x000722000c1e1500 */
[----:B------:R-:W-:Y:S01]  /*ebf0*/  ISETP.GT.AND P2, PT, R16, 0x4a, PT ;  /* 0x0000004a1000780c */ /* 0x000fe20003f44270 */
[----:B---3--:R-:W-:Y:S02]  /*ec00*/  @P0 IMAD.MOV.U32 R8, RZ, RZ, R11 ;  /* 0x000000ffff080224 */ /* 0x008fe400078e000b */
[----:B------:R-:W3:Y:S01]  /*ec10*/  LDL R11, [R1+0x59c] ;  /* 0x00059c00010b7983 */ /* 0x000ee20000100800 */
[----:B------:R-:W-:-:S03]  /*ec20*/  @P0 IMAD.MOV.U32 R9, RZ, RZ, R12 ;  /* 0x000000ffff090224 */ /* 0x000fc600078e000c */
[----:B------:R-:W3:Y:S04]  /*ec30*/  LDL R12, [R1+0x598] ;  /* 0x00059800010c7983 */ /* 0x000ee80000100800 */
[----:B------:R2:W3:Y:S02]  /*ec40*/  @P0 LDG.E.U16 R165, desc[UR6][R8.64] ;  /* 0x0000000608a50981 */ /* 0x0004e4000c1e1500 */
[----:B--2---:R-:W-:Y:S02]  /*ec50*/  @P1 IMAD.MOV.U32 R9, RZ, RZ, R10 ;  /* 0x000000ffff091224 */ /* 0x004fe400078e000a */
        /* <DEDUP_REMOVED lines=9> */
[----:B------:R-:W-:Y:S02]  /*ecf0*/  PRMT R210, RZ, 0x7610, R210 ;  /* 0x00007610ffd27816 */ /* 0x000fe400000000d2 */
[C---:B------:R-:W-:Y:S02]  /*ed00*/  ISETP.GT.AND P0, PT, R16.reuse, 0x4c, PT ;  /* 0x0000004c1000780c */ /* 0x040fe40003f04270 */
[----:B------:R-:W-:Y:S02]  /*ed10*/  PRMT R214, RZ, 0x7610, R214 ;  /* 0x00007610ffd67816 */ /* 0x000fe400000000d6 */
[----:B------:R1:W4:Y:S01]  /*ed20*/  @P2 LDG.E.U16 R210, desc[UR6][R8.64] ;  /* 0x0000000608d22981 */ /* 0x000322000c1e1500 */
[----:B------:R-:W-:Y:S02]  /*ed30*/  ISETP.GT.AND P1, PT, R16, 0x4d, PT ;  /* 0x0000004d1000780c */ /* 0x000fe40003f24270 */
[----:B-1----:R-:W-:-:S02]  /*ed40*/  @P3 IMAD.MOV.U32 R8, RZ, RZ, R13 ;  /* 0x000000ffff083224 */ /* 0x002fc400078e000d */
[----:B------:R-:W-:Y:S01]  /*ed50*/  @P3 IMAD.MOV.U32 R9, RZ, RZ, R14 ;  /* 0x000000ffff093224 */ /* 0x000fe200078e000e */
[----:B------:R-:W4:Y:S04]  /*ed60*/  LDL R13, [R1+0x584] ;  /* 0x00058400010d7983 */ /* 0x000f280000100800 */
[----:B------:R-:W4:Y:S04]  /*ed70*/  LDL R14, [R1+0x580] ;  /* 0x00058000010e7983 */ /* 0x000f280000100800 */
[----:B------:R3:W4:Y:S01]  /*ed80*/  @P3 LDG.E.U16 R214, desc[UR6][R8.64] ;  /* 0x0000000608d63981 */ /* 0x000722000c1e1500 */
[----:B------:R-:W-:-:S02]  /*ed90*/  PRMT R7, RZ, 0x7610, R7 ;  /* 0x00007610ff077816 */ /* 0x000fc40000000007 */
[----:B------:R-:W-:Y:S01]  /*eda0*/  ISETP.GT.AND P2, PT, R16, 0x4e, PT ;  /* 0x0000004e1000780c */ /* 0x000fe20003f44270 */
[----:B---3--:R-:W-:Y:S02]  /*edb0*/  @P0 IMAD.MOV.U32 R8, RZ, RZ, R11 ;  /* 0x000000ffff080224 */ /* 0x008fe400078e000b */
[----:B------:R-:W-:Y:S01]  /*edc0*/  @P0 IMAD.MOV.U32 R9, RZ, RZ, R12 ;  /* 0x000000ffff090224 */ /* 0x000fe200078e000c */
[----:B------:R-:W3:Y:S04]  /*edd0*/  LDL R11, [R1+0x57c] ;  /* 0x00057c00010b7983 */ /* 0x000ee80000100800 */
[----:B------:R-:W3:Y:S01]  /*ede0*/  LDL R12, [R1+0x578] ;  /* 0x00057800010c7983 */ /* 0x000ee20000100800 */
[----:B------:R-:W-:-:S03]  /*edf0*/  PRMT R2, RZ, 0x7610, R2 ;  /* 0x00007610ff027816 */ /* 0x000fc60000000002 */
        /* <DEDUP_REMOVED lines=17> */
[----:B------:R-:W4:Y:S01]  /*ef10*/  LDL R13, [R1+0x564] ;  /* 0x00056400010d7983 */ /* 0x000f220000100800 */
[----:B------:R-:W-:-:S03]  /*ef20*/  @P3 IMAD.MOV.U32 R9, RZ, RZ, R14 ;  /* 0x000000ffff093224 */ /* 0x000fc600078e000e */
[----:B------:R-:W4:Y:S04]  /*ef30*/  LDL R14, [R1+0x560] ;  /* 0x00056000010e7983 */ /* 0x000f280000100800 */
[----:B------:R3:W4:Y:S01]  /*ef40*/  @P3 LDG.E.U16 R249, desc[UR6][R8.64] ;  /* 0x0000000608f93981 */ /* 0x000722000c1e1500 */
[----:B------:R-:W-:Y:S02]  /*ef50*/  PRMT R164, RZ, 0x7610, R164 ;  /* 0x00007610ffa47816 */ /* 0x000fe400000000a4 */
[----:B------:R-:W-:Y:S01]  /*ef60*/  ISETP.GT.AND P0, PT, R16, 0x52, PT ;  /* 0x000000521000780c */ /* 0x000fe20003f04270 */
[----:B---3--:R-:W-:Y:S02]  /*ef70*/  @P4 IMAD.MOV.U32 R8, RZ, RZ, R11 ;  /* 0x000000ffff084224 */ /* 0x008fe400078e000b */
[----:B------:R-:W3:Y:S01]  /*ef80*/  LDL R11, [R1+0x55c] ;  /* 0x00055c00010b7983 */ /* 0x000ee20000100800 */
[----:B------:R-:W-:-:S03]  /*ef90*/  @P4 IMAD.MOV.U32 R9, RZ, RZ, R12 ;  /* 0x000000ffff094224 */ /* 0x000fc600078e000c */
        /* <DEDUP_REMOVED lines=13> */
[----:B------:R-:W-:Y:S02]  /*f070*/  ISETP.GT.AND P3, PT, R16, 0x54, PT ;  /* 0x000000541000780c */ /* 0x000fe40003f64270 */
[----:B------:R-:W-:Y:S02]  /*f080*/  PRMT R209, RZ, 0x7610, R209 ;  /* 0x00007610ffd17816 */ /* 0x000fe400000000d1 */
[----:B------:R-:W-:-:S04]  /*f090*/  PRMT R241, RZ, 0x7610, R241 ;  /* 0x00007610fff17816 */ /* 0x000fc800000000f1 */
[----:B------:R1:W4:Y:S01]  /*f0a0*/  @P0 LDG.E.U16 R209, desc[UR6][R8.64] ;  /* 0x0000000608d10981 */ /* 0x000322000c1e1500 */
[----:B------:R-:W-:Y:S01]  /*f0b0*/  ISETP.GT.AND P1, PT, R16, 0x55, PT ;  /* 0x000000551000780c */ /* 0x000fe20003f24270 */
[----:B-1----:R-:W-:Y:S02]  /*f0c0*/  @P2 IMAD.MOV.U32 R8, RZ, RZ, R13 ;  /* 0x000000ffff082224 */ /* 0x002fe400078e000d */
[----:B------:R-:W4:Y:S01]  /*f0d0*/  LDL R13, [R1+0x544] ;  /* 0x00054400010d7983 */ /* 0x000f220000100800 */
[----:B------:R-:W-:-:S03]  /*f0e0*/  @P2 IMAD.MOV.U32 R9, RZ, RZ, R14 ;  /* 0x000000ffff092224 */ /* 0x000fc600078e000e */
[----:B------:R-:W4:Y:S04]  /*f0f0*/  LDL R14, [R1+0x540] ;  /* 0x00054000010e7983 */ /* 0x000f280000100800 */
[----:B------:R3:W4:Y:S01]  /*f100*/  @P2 LDG.E.U16 R241, desc[UR6][R8.64] ;  /* 0x0000000608f12981 */ /* 0x000722000c1e1500 */
[----:B------:R-:W-:Y:S02]  /*f110*/  ISETP.GT.AND P4, PT, R16, 0x56, PT ;  /* 0x000000561000780c */ /* 0x000fe40003f84270 */
[----:B------:R-:W-:Y:S01]  /*f120*/  PRMT R246, RZ, 0x7610, R246 ;  /* 0x00007610fff67816 */ /* 0x000fe200000000f6 */
        /* <DEDUP_REMOVED lines=17> */
[----:B------:R-:W-:Y:S02]  /*f240*/  ISETP.GT.AND P1, PT, R16, 0x58, PT ;  /* 0x000000581000780c */ /* 0x000fe40003f24270 */
[----:B------:R-:W-:Y:S02]  /*f250*/  PRMT R240, RZ, 0x7610, R240 ;  /* 0x00007610fff07816 */ /* 0x000fe400000000f0 */
[----:B------:R1:W4:Y:S01]  /*f260*/  @P4 LDG.E.U16 R243, desc[UR6][R8.64] ;  /* 0x0000000608f34981 */ /* 0x000322000c1e1500 */
[----:B------:R-:W-:Y:S02]  /*f270*/  PRMT R167, RZ, 0x7610, R167 ;  /* 0x00007610ffa77816 */ /* 0x000fe400000000a7 */
[----:B-1----:R-:W-:-:S02]  /*f280*/  @P0 IMAD.MOV.U32 R8, RZ, RZ, R13 ;  /* 0x000000ffff080224 */ /* 0x002fc400078e000d */
        /* <DEDUP_REMOVED lines=9> */
[----:B------:R2:W3:Y:S01]  /*f320*/  @P1 LDG.E.U16 R167, desc[UR6][R8.64] ;  /* 0x0000000608a71981 */ /* 0x0004e2000c1e1500 */
[----:B------:R-:W-:Y:S02]  /*f330*/  ISETP.GT.AND P1, PT, R16, 0x5a, PT ;  /* 0x0000005a1000780c */ /* 0x000fe40003f24270 */
[----:B------:R-:W-:Y:S01]  /*f340*/  PRMT R183, RZ, 0x7610, R183 ;  /* 0x00007610ffb77816 */ /* 0x000fe200000000b7 */
[----:B--2---:R-:W-:Y:S02]  /*f350*/  @P0 IMAD.MOV.U32 R9, RZ, RZ, R10 ;  /* 0x000000ffff090224 */ /* 0x004fe400078e000a */
[----:B------:R-:W2:Y:S01]  /*f360*/  LDL R10, [R1+0x510] ;  /* 0x00051000010a7983 */ /* 0x000ea20000100800 */
[----:B----4-:R-:W-:-:S03]  /*f370*/  @P0 IMAD.MOV.U32 R8, RZ, RZ, R0 ;  /* 0x000000ffff080224 */ /* 0x010fc600078e0000 */
[----:B------:R-:W4:Y:S04]  /*f380*/  LDL R0, [R1+0x514] ;  /* 0x0005140001007983 */ /* 0x000f280000100800 */
[----:B------:R1:W4:Y:S02]  /*f390*/  @P0 LDG.E.U16 R183, desc[UR6][R8.64] ;  /* 0x0000000608b70981 */ /* 0x000324000c1e1500 */
[----:B-1----:R-:W-:Y:S02]  /*f3a0*/  @P1 IMAD.MOV.U32 R8, RZ, RZ, R3 ;  /* 0x000000ffff081224 */ /* 0x002fe400078e0003 */
[----:B------:R-:W4:Y:S01]  /*f3b0*/  LDL R3, [R1+0x50c] ;  /* 0x00050c0001037983 */ /* 0x000f220000100800 */
[----:B------:R-:W-:Y:S01]  /*f3c0*/  PRMT R208, RZ, 0x7610, R208 ;  /* 0x00007610ffd07816 */ /* 0x000fe200000000d0 */
[----:B------:R-:W-:Y:S01]  /*f3d0*/  @P1 IMAD.MOV.U32 R9, RZ, RZ, R15 ;  /* 0x000000ffff091224 */ /* 0x000fe200078e000f */
[C---:B------:R-:W-:Y:S01]  /*f3e0*/  ISETP.GT.AND P0, PT, R16.reuse, 0x5b, PT ;  /* 0x0000005b1000780c */ /* 0x040fe20003f04270 */
[----:B------:R-:W4:Y:S04]  /*f3f0*/  LDL R15, [R1+0x508] ;  /* 0x00050800010f7983 */ /* 0x000f280000100800 */
[----:B------:R1:W4:Y:S01]  /*f400*/  @P1 LDG.E.U16 R208, desc[UR6][R8.64] ;  /* 0x0000000608d01981 */ /* 0x000322000c1e1500 */
[----:B------:R-:W-:-:S02]  /*f410*/  ISETP.GT.AND P1, PT, R16, 0x5c, PT ;  /* 0x0000005c1000780c */ /* 0x000fc40003f24270 */
[----:B------:R-:W-:Y:S02]  /*f420*/  PRMT R233, RZ, 0x7610, R233 ;  /* 0x00007610ffe97816 */ /* 0x000fe400000000e9 */
[----:B------:R-:W-:-:S03]  /*f430*/  PRMT R238, RZ, 0x7610, R238 ;  /* 0x00007610ffee7816 */ /* 0x000fc600000000ee */
        /* <DEDUP_REMOVED lines=111> */
[----:B------:R-:W-:Y:S02]  /*fb30*/  PRMT R206, RZ, 0x7610, R206 ;  /* 0x00007610ffce7816 */ /* 0x000fe400000000ce */
[----:B------:R-:W-:Y:S01]  /*fb40*/  ISETP.GT.AND P1, PT, R16, 0x6b, PT ;  /* 0x0000006b1000780c */ /* 0x000fe20003f24270 */
[----:B-1----:R-:W-:-:S02]  /*fb50*/  @P2 IMAD.MOV.U32 R8, RZ, RZ, R13 ;  /* 0x000000ffff082224 */ /* 0x002fc400078e000d */
[----:B------:R-:W4:Y:S01]  /*fb60*/  LDL R13, [R1+0x494] ;  /* 0x00049400010d7983 */ /* 0x000f220000100800 */
[----:B------:R-:W-:-:S03]  /*fb70*/  @P2 IMAD.MOV.U32 R9, RZ, RZ, R14 ;  /* 0x000000ffff092224 */ /* 0x000fc600078e000e */
[----:B------:R-:W4:Y:S04]  /*fb80*/  LDL R14, [R1+0x490] ;  /* 0x00049000010e7983 */ /* 0x000f280000100800 */
[----:B------:R3:W4:Y:S02]  /*fb90*/  @P2 LDG.E.U16 R171, desc[UR6][R8.64] ;  /* 0x0000000608ab2981 */ /* 0x000724000c1e1500 */
        /* <DEDUP_REMOVED lines=28> */
[----:B---3--:R-:W-:Y:S01]  /*fd60*/  @P0 IMAD.MOV.U32 R8, RZ, RZ, R11 ;  /* 0x000000ffff080224 */ /* 0x008fe200078e000b */
[----:B------:R-:W-:Y:S01]  /*fd70*/  PRMT R215, RZ, 0x7610, R215 ;  /* 0x00007610ffd77816 */ /* 0x000fe200000000d7 */
[----:B------:R-:W3:Y:S01]  /*fd80*/  LDL R11, [R1+0x458] ;  /* 0x00045800010b7983 */ /* 0x000ee20000100800 */
[----:B------:R-:W-:-:S03]  /*fd90*/  @P0 IMAD.MOV.U32 R9, RZ, RZ, R12 ;  /* 0x000000ffff090224 */ /* 0x000fc600078e000c */
[----:B------:R-:W3:Y:S04]  /*fda0*/  LDL R12, [R1+0x464] ;  /* 0x00046400010c7983 */ /* 0x000ee80000100800 */
[----:B------:R2:W3:Y:S01]  /*fdb0*/  @P0 LDG.E.U16 R216, desc[UR6][R8.64] ;  /* 0x0000000608d80981 */ /* 0x0004e2000c1e1500 */
[----:B------:R-:W-:Y:S01]  /*fdc0*/  ISETP.GT.AND P0, PT, R16, 0x71, PT ;  /* 0x000000711000780c */ /* 0x000fe20003f04270 */
[----:B--2---:R-:W-:Y:S02]  /*fdd0*/  @P1 IMAD.MOV.U32 R9, RZ, RZ, R10 ;  /* 0x000000ffff091224 */ /* 0x004fe400078e000a */
[----:B------:R-:W2:Y:S01]  /*fde0*/  LDL R10, [R1+0x45c] ;  /* 0x00045c00010a7983 */ /* 0x000ea20000100800 */
[----:B----4-:R-:W-:-:S03]  /*fdf0*/  @P1 IMAD.MOV.U32 R8, RZ, RZ, R0 ;  /* 0x000000ffff081224 */ /* 0x010fc600078e0000 */
[----:B------:R-:W4:Y:S04]  /*fe00*/  LDL R0, [R1+0x454] ;  /* 0x0004540001007983 */ /* 0x000f280000100800 */
[----:B------:R1:W4:Y:S02]  /*fe10*/  @P1 LDG.E.U16 R215, desc[UR6][R8.64] ;  /* 0x0000000608d71981 */ /* 0x000324000c1e1500 */
[----:B-1----:R-:W-:Y:S02]  /*fe20*/  @P0 IMAD.MOV.U32 R8, RZ, RZ, R3 ;  /* 0x000000ffff080224 */ /* 0x002fe400078e0003 */
[----:B------:R-:W2:Y:S01]  /*fe30*/  LDL R3, [R1+0x450] ;  /* 0x0004500001037983 */ /* 0x000ea20000100800 */
        /* <DEDUP_REMOVED lines=14> */
[----:B-1----:R-:W-:Y:S02]  /*ff20*/  @P0 IMAD.MOV.U32 R9, RZ, RZ, R13 ;  /* 0x000000ffff090224 */ /* 0x002fe400078e000d */
[----:B------:R-:W4:Y:S01]  /*ff30*/  LDL R13, [R1+0x440] ;  /* 0x00044000010d7983 */ /* 0x000f220000100800 */
[----:B---3--:R-:W-:-:S03]  /*ff40*/  @P0 IMAD.MOV.U32 R8, RZ, RZ, R12 ;  /* 0x000000ffff080224 */ /* 0x008fc600078e000c */
[----:B------:R-:W3:Y:S04]  /*ff50*/  LDL R12, [R1+0x444] ;  /* 0x00044400010c7983 */ /* 0x000ee80000100800 */
[----:B------:R1:W3:Y:S01]  /*ff60*/  @P0 LDG.E.U16 R213, desc[UR6][R8.64] ;  /* 0x0000000608d50981 */ /* 0x0002e2000c1e1500 */
[----:B------:R-:W-:Y:S01]  /*ff70*/  ISETP.GT.AND P0, PT, R16, 0x75, PT ;  /* 0x000000751000780c */ /* 0x000fe20003f04270 */
[----:B-1----:R-:W-:-:S12]  /*ff80*/  @P1 IMAD.MOV.U32 R9, RZ, RZ, R11 ;  /* 0x000000ffff091224 */ /* 0x002fd800078e000b */
[----:B--2---:R-:W-:Y:S02]  /*ff90*/  @P0 IMAD.MOV.U32 R11, RZ, RZ, R3 ;  /* 0x000000ffff0b0224 */ /* 0x004fe400078e0003 */
[----:B------:R-:W2:Y:S01]  /*ffa0*/  LDL R3, [R1+0x430] ;  /* 0x0004300001037983 */ /* 0x000ea20000100800 */
[----:B------:R-:W-:Y:S02]  /*ffb0*/  @P1 IMAD.MOV.U32 R8, RZ, RZ, R10 ;  /* 0x000000ffff081224 */ /* 0x000fe400078e000a */
[----:B----4-:R-:W-:Y:S02]  /*ffc0*/  @P0 IMAD.MOV.U32 R10, RZ, RZ, R0 ;  /* 0x000000ffff0a0224 */ /* 0x010fe400078e0000 */
[----:B------:R-:W4:Y:S01]  /*ffd0*/  LDL R0, [R1+0x434] ;  /* 0x0004340001007983 */ /* 0x000f220000100800 */
[----:B------:R-:W-:-:S06]  /*ffe0*/  PRMT R212, RZ, 0x7610, R212 ;  /* 0x00007610ffd47816 */ /* 0x000fcc00000000d4 */
[----:B------:R1:W4:Y:S01]  /*fff0*/  @P1 LDG.E.U16 R212, desc[UR6][R8.64] ;  /* 0x0000000608d41981 */ /* 0x000322000c1e1500 */
[----:B------:R-:W-:Y:S02]  /*10000*/  ISETP.GT.AND P1, PT, R16, 0x76, PT ;  /* 0x000000761000780c */ /* 0x000fe40003f24270 */
[----:B-1----:R-:W-:Y:S02]  /*10010*/  PRMT R8, RZ, 0x7610, R8 ;  /* 0x00007610ff087816 */ /* 0x002fe40000000008 */
[----:B------:R-:W-:-:S04]  /*10020*/  PRMT R9, RZ, 0x7610, R9 ;  /* 0x00007610ff097816 */ /* 0x000fc80000000009 */
[----:B------:R1:W4:Y:S01]  /*10030*/  @P0 LDG.E.U16 R8, desc[UR6][R10.64] ;  /* 0x000000060a080981 */ /* 0x000322000c1e1500 */
[----:B------:R-:W-:-:S04]  /*10040*/  ISETP.GT.AND P0, PT, R16, 0x77, PT ;  /* 0x000000771000780c */ /* 0x000fc80003f04270 */
[----:B-1----:R-:W-:Y:S02]  /*10050*/  @P1 IMAD.MOV.U32 R10, RZ, RZ, R14 ;  /* 0x000000ffff0a1224 */ /* 0x002fe400078e000e */
[----:B------:R-:W-:Y:S01]  /*10060*/  @P1 IMAD.MOV.U32 R11, RZ, RZ, R15 ;  /* 0x000000ffff0b1224 */ /* 0x000fe200078e000f */
[----:B------:R-:W4:Y:S04]  /*10070*/  LDL R14, [R1+0x41c] ;  /* 0x00041c00010e7983 */ /* 0x000f280000100800 */
[----:B------:R1:W4:Y:S01]  /*10080*/  @P1 LDG.E.U16 R9, desc[UR6][R10.64] ;  /* 0x000000060a091981 */ /* 0x000322000c1e1500 */
[----:B------:R-:W-:-:S03]  /*10090*/  ISETP.GT.AND P1, PT, R16, 0x79, PT ;  /* 0x000000791000780c */ /* 0x000fc60003f24270 */
[----:B------:R-:W4:Y:S01]  /*100a0*/  LDL R15, [R1+0x418] ;  /* 0x00041800010f7983 */ /* 0x000f220000100800 */
[----:B-1----:R-:W-:-:S06]  /*100b0*/  PRMT R10, RZ, 0x7610, R10 ;  /* 0x00007610ff0a7816 */ /* 0x002fcc000000000a */
[----:B---3--:R2:W3:Y:S03]  /*100c0*/  @P0 LDG.E.U16 R10, desc[UR6][R12.64] ;  /* 0x000000060c0a0981 */ /* 0x0084e6000c1e1500 */
[----:B--2---:R-:W-:Y:S02]  /*100d0*/  @P1 IMAD.MOV.U32 R13, RZ, RZ, R3 ;  /* 0x000000ffff0d1224 */ /* 0x004fe400078e0003 */
[----:B------:R-:W2:Y:S01]  /*100e0*/  LDL R3, [R1+0x410] ;  /* 0x0004100001037983 */ /* 0x000ea20000100800 */
[----:B----4-:R-:W-:-:S03]  /*100f0*/  @P1 IMAD.MOV.U32 R12, RZ, RZ, R0 ;  /* 0x000000ffff0c1224 */ /* 0x010fc600078e0000 */
[----:B------:R-:W4:Y:S01]  /*10100*/  LDL R0, [R1+0x414] ;  /* 0x0004140001007983 */ /* 0x000f220000100800 */
[----:B------:R-:W-:Y:S02]  /*10110*/  PRMT R187, RZ, 0x7610, R187 ;  /* 0x00007610ffbb7816 */ /* 0x000fe400000000bb */
[----:B------:R-:W-:-:S04]  /*10120*/  ISETP.GT.AND P0, PT, R16, 0x7a, PT ;  /* 0x0000007a1000780c */ /* 0x000fc80003f04270 */
[----:B------:R1:W3:Y:S01]  /*10130*/  @P1 LDG.E.U16 R187, desc[UR6][R12.64] ;  /* 0x000000060cbb1981 */ /* 0x0002e2000c1e1500 */
[----:B------:R-:W-:Y:S02]  /*10140*/  ISETP.GT.AND P1, PT, R16, 0x7b, PT ;  /* 0x0000007b1000780c */ /* 0x000fe40003f24270 */
[----:B------:R-:W-:Y:S02]  /*10150*/  PRMT R204, RZ, 0x7610, R204 ;  /* 0x00007610ffcc7816 */ /* 0x000fe400000000cc */
[----:B------:R-:W-:-:S04]  /*10160*/  PRMT R11, RZ, 0x7610, R11 ;  /* 0x00007610ff0b7816 */ /* 0x000fc8000000000b */
[----:B-1----:R-:W-:Y:S02]  /*10170*/  @P0 IMAD.MOV.U32 R12, RZ, RZ, R19 ;  /* 0x000000ffff0c0224 */ /* 0x002fe400078e0013 */
[----:B------:R-:W-:Y:S01]  /*10180*/  @P0 IMAD.MOV.U32 R13, RZ, RZ, R20 ;  /* 0x000000ffff0d0224 */ /* 0x000fe200078e0014 */
[----:B------:R-:W3:Y:S04]  /*10190*/  LDL R19, [R1+0x404] ;  /* 0x0004040001137983 */ /* 0x000ee80000100800 */
[----:B------:R1:W3:Y:S01]  /*101a0*/  @P0 LDG.E.U16 R204, desc[UR6][R12.64] ;  /* 0x000000060ccc0981 */ /* 0x0002e2000c1e1500 */
[----:B------:R-:W-:-:S03]  /*101b0*/  ISETP.GT.AND P0, PT, R16, 0x7c, PT ;  /* 0x0000007c1000780c */ /* 0x000fc60003f04270 */
[----:B------:R-:W3:Y:S01]  /*101c0*/  LDL R20, [R1+0x408] ;  /* 0x0004080001147983 */ /* 0x000ee20000100800 */
[----:B-1----:R-:W-:Y:S02]  /*101d0*/  @P1 IMAD.MOV.U32 R12, RZ, RZ, R17 ;  /* 0x000000ffff0c1224 */ /* 0x002fe400078e0011 */
[----:B------:R-:W-:Y:S01]  /*101e0*/  @P1 IMAD.MOV.U32 R13, RZ, RZ, R18 ;  /* 0x000000ffff0d1224 */ /* 0x000fe200078e0012 */
[----:B------:R-:W3:Y:S04]  /*101f0*/  LDL R17, [R1+0x40c] ;  /* 0x00040c0001117983 */ /* 0x000ee80000100800 */
[----:B------:R1:W3:Y:S01]  /*10200*/  @P1 LDG.E.U16 R11, desc[UR6][R12.64] ;  /* 0x000000060c0b1981 */ /* 0x0002e2000c1e1500 */
[----:B------:R-:W-:-:S03]  /*10210*/  ISETP.GT.AND P1, PT, R16, 0x7d, PT ;  /* 0x0000007d1000780c */ /* 0x000fc60003f24270 */
[----:B------:R-:W3:Y:S01]  /*10220*/  LDL R18, [R1+0x808] ;  /* 0x0008080001127983 */ /* 0x000ee20000100800 */
[----:B-1----:R-:W-:-:S06]  /*10230*/  PRMT R12, RZ, 0x7610, R12 ;  /* 0x00007610ff0c7816 */ /* 0x002fcc000000000c */
[----:B------:R2:W3:Y:S03]  /*10240*/  @P0 LDG.E.U16 R12, desc[UR6][R14.64] ;  /* 0x000000060e0c0981 */ /* 0x0004e6000c1e1500 */
[----:B--2---:R-:W-:Y:S02]  /*10250*/  @P1 IMAD.MOV.U32 R15, RZ, RZ, R3 ;  /* 0x000000ffff0f1224 */ /* 0x004fe400078e0003 */
[----:B------:R-:W2:Y:S01]  /*10260*/  LDL R3, [R1+0x80c] ;  /* 0x00080c0001037983 */ /* 0x000ea20000100800 */
[----:B----4-:R-:W-:Y:S02]  /*10270*/  @P1 IMAD.MOV.U32 R14, RZ, RZ, R0 ;  /* 0x000000ffff0e1224 */ /* 0x010fe400078e0000 */
[----:B------:R-:W1:Y:S01]  /*10280*/  S2R R0, SR_TID.X ;  /* 0x0000000000007919 */ /* 0x000e620000002100 */
[----:B------:R-:W-:Y:S02]  /*10290*/  ISETP.GT.AND P2, PT, R16, 0x7e, PT ;  /* 0x0000007e1000780c */ /* 0x000fe40003f44270 */
[----:B------:R-:W-:-:S06]  /*102a0*/  PRMT R13, RZ, 0x7610, R13 ;  /* 0x00007610ff0d7816 */ /* 0x000fcc000000000d */
[----:B------:R4:W2:Y:S01]  /*102b0*/  @P1 LDG.E.U16 R13, desc[UR6][R14.64] ;  /* 0x000000060e0d1981 */ /* 0x0008a2000c1e1500 */
[----:B------:R-:W-:Y:S02]  /*102c0*/  ISETP.GT.AND P1, PT, R16, 0x7f, PT ;  /* 0x0000007f1000780c */ /* 0x000fe40003f24270 */
[----:B----4-:R-:W-:Y:S02]  /*102d0*/  PRMT R14, RZ, 0x7610, R14 ;  /* 0x00007610ff0e7816 */ /* 0x010fe4000000000e */
[----:B-1----:R-:W-:-:S04]  /*102e0*/  LOP3.LUT R0, R0, 0x7f, RZ, 0xc0, !PT ;  /* 0x0000007f00007812 */ /* 0x002fc800078ec0ff */
[----:B------:R-:W-:Y:S01]  /*102f0*/  ISETP.GE.AND P0, PT, R0, R16, PT ;  /* 0x000000100000720c */ /* 0x000fe20003f06270 */
[----:B---3--:R-:W-:Y:S01]  /*10300*/  @P2 IMAD.MOV.U32 R16, RZ, RZ, R17 ;  /* 0x000000ffff102224 */ /* 0x008fe200078e0011 */
[----:B------:R-:W3:Y:S01]  /*10310*/  LDL.LU R0, [R1+0x20] ;  /* 0x0000200001007983 */ /* 0x000ee20000300800 */
[----:B------:R-:W-:-:S03]  /*10320*/  @P2 IMAD.MOV.U32 R17, RZ, RZ, R20 ;  /* 0x000000ffff112224 */ /* 0x000fc600078e0014 */
[----:B------:R-:W4:Y:S04]  /*10330*/  LDL R21, [R1+0x384] ;  /* 0x0003840001157983 */ /* 0x000f280000100800 */
[----:B------:R-:W4:Y:S04]  /*10340*/  LDL R20, [R1+0x388] ;  /* 0x0003880001147983 */ /* 0x000f280000100800 */
[----:B------:R-:W3:Y:S04]  /*10350*/  LDL R155, [R1+0x344] ;  /* 0x00034400019b7983 */ /* 0x000ee80000100800 */
[----:B------:R-:W3:Y:S04]  /*10360*/  LDL R23, [R1+0x348] ;  /* 0x0003480001177983 */ /* 0x000ee80000100800 */
[----:B------:R1:W3:Y:S01]  /*10370*/  @P2 LDG.E.U16 R14, desc[UR6][R16.64] ;  /* 0x00000006100e2981 */ /* 0x0002e2000c1e1500 */
[----:B------:R-:W-:-:S03]  /*10380*/  PRMT R15, RZ, 0x7610, R15 ;  /* 0x00007610ff0f7816 */ /* 0x000fc6000000000f */
[----:B0-----:R-:W3:Y:S04]  /*10390*/  LDL R234, [R1+0x248] ;  /* 0x0002480001ea7983 */ /* 0x001ee80000100800 */
[----:B------:R-:W3:Y:S01]  /*103a0*/  LDL R224, [R1+0x204] ;  /* 0x0002040001e07983 */ /* 0x000ee20000100800 */
[----:B-1----:R-:W-:Y:S02]  /*103b0*/  @P1 IMAD.MOV.U32 R16, RZ, RZ, R19 ;  /* 0x000000ffff101224 */ /* 0x002fe400078e0013 */
[----:B------:R-:W-:Y:S01]  /*103c0*/  @P1 IMAD.MOV.U32 R17, RZ, RZ, R22 ;  /* 0x000000ffff111224 */ /* 0x000fe200078e0016 */
[----:B------:R-:W3:Y:S01]  /*103d0*/  LDL R217, [R1+0x1c4] ;  /* 0x0001c40001d97983 */ /* 0x000ee20000100800 */
[----:B------:R-:W-:-:S03]  /*103e0*/  @!P0 IMAD.MOV.U32 R19, RZ, RZ, R18 ;  /* 0x000000ffff138224 */ /* 0x000fc600078e0012 */
[----:B------:R-:W3:Y:S04]  /*103f0*/  LDL R22, [R1+0x304] ;  /* 0x0003040001167983 */ /* 0x000ee80000100800 */
[----:B------:R0:W3:Y:S01]  /*10400*/  @P1 LDG.E.U16 R15, desc[UR6][R16.64] ;  /* 0x00000006100f1981 */ /* 0x0000e2000c1e1500 */
[----:B------:R-:W-:Y:S01]  /*10410*/  BAR.SYNC.DEFER_BLOCKING 0x0 ;  /* 0x0000000000007b1d */ /* 0x000fe20000010000 */
[----:B--2---:R-:W-:-:S05]  /*10420*/  @!P0 IMAD.MOV.U32 R18, RZ, RZ, R3 ;  /* 0x000000ffff128224 */ /* 0x004fca00078e0003 */
[----:B------:R-:W2:Y:S01]  /*10430*/  LDL R3, [R1+0x308] ;  /* 0x0003080001037983 */ /* 0x000ea20000100800 */
[----:B0-----:R-:W-:Y:S02]  /*10440*/  PRMT R16, RZ, 0x7610, R16 ;  /* 0x00007610ff107816 */ /* 0x001fe40000000010 */
[----:B------:R-:W-:-:S04]  /*10450*/  PRMT R17, RZ, 0x7610, R17 ;  /* 0x00007610ff117816 */ /* 0x000fc80000000011 */
[----:B------:R0:W2:Y:S02]  /*10460*/  @!P0 LDG.E.U16 R16, desc[UR6][R18.64] ;  /* 0x0000000612108981 */ /* 0x0000a4000c1e1500 */
[----:B0-----:R-:W-:Y:S02]  /*10470*/  @!P0 IMAD.MOV.U32 R18, RZ, RZ, R152 ;  /* 0x000000ffff128224 */ /* 0x001fe400078e0098 */
[----:B------:R-:W-:Y:S01]  /*10480*/  @!P0 IMAD.MOV.U32 R19, RZ, RZ, R153 ;  /* 0x000000ffff138224 */ /* 0x000fe200078e0099 */
[----:B------:R-:W2:Y:S04]  /*10490*/  LDL R152, [R1+0x288] ;  /* 0x0002880001987983 */ /* 0x000ea80000100800 */
[----:B------:R0:W2:Y:S04]  /*104a0*/  @!P0 LDG.E.U16 R17, desc[UR6][R18.64] ;  /* 0x0000000612118981 */ /* 0x0000a8000c1e1500 */
[----:B------:R-:W2:Y:S01]  /*104b0*/  LDL R153, [R1+0x284] ;  /* 0x0002840001997983 */ /* 0x000ea20000100800 */
[----:B0-----:R-:W-:-:S02]  /*104c0*/  PRMT R18, RZ, 0x7610, R18 ;  /* 0x00007610ff127816 */ /* 0x001fc40000000012 */
[----:B------:R-:W-:-:S04]  /*104d0*/  PRMT R19, RZ, 0x7610, R19 ;  /* 0x00007610ff137816 */ /* 0x000fc80000000013 */
[----:B----4-:R3:W4:Y:S02]  /*104e0*/  @!P0 LDG.E.U16 R18, desc[UR6][R20.64] ;  /* 0x0000000614128981 */ /* 0x010724000c1e1500 */
[----:B---3--:R-:W-:Y:S02]  /*104f0*/  @!P0 IMAD.MOV.U32 R20, RZ, RZ, R23 ;  /* 0x000000ffff148224 */ /* 0x008fe400078e0017 */
[----:B------:R-:W-:Y:S02]  /*10500*/  @!P0 IMAD.MOV.U32 R21, RZ, RZ, R155 ;  /* 0x000000ffff158224 */ /* 0x000fe400078e009b */
[----:B------:R-:W3:Y:S04]  /*10510*/  LDL R155, [R1+0x208] ;  /* 0x00020800019b7983 */ /* 0x000ee80000100800 */
[----:B------:R0:W4:Y:S02]  /*10520*/  @!P0 LDG.E.U16 R19, desc[UR6][R20.64] ;  /* 0x0000000614138981 */ /* 0x000124000c1e1500 */
[----:B0-----:R-:W-:Y:S01]  /*10530*/  PRMT R20, RZ, 0x7610, R20 ;  /* 0x00007610ff147816 */ /* 0x001fe20000000014 */
[----:B------:R-:W-:-:S02]  /*10540*/  @!P0 IMAD.MOV.U32 R23, RZ, RZ, R22 ;  /* 0x000000ffff178224 */ /* 0x000fc400078e0016 */
[----:B--2---:R-:W-:Y:S01]  /*10550*/  @!P0 IMAD.MOV.U32 R22, RZ, RZ, R3 ;  /* 0x000000ffff168224 */ /* 0x004fe200078e0003 */
[----:B------:R-:W-:Y:S01]  /*10560*/  PRMT R21, RZ, 0x7610, R21 ;  /* 0x00007610ff157816 */ /* 0x000fe20000000015 */
[----:B------:R0:W-:Y:S04]  /*10570*/  STS.U16 [R6+UR4+0x400], R157 ;  /* 0x0004009d06007988 */ /* 0x0001e80008000404 */
[----:B------:R1:W2:Y:S04]  /*10580*/  @!P0 LDG.E.U16 R20, desc[UR6][R22.64] ;  /* 0x0000000616148981 */ /* 0x0002a8000c1e1500 */
[----:B------:R1:W-:Y:S04]  /*10590*/  STS.U16 [R6+UR4+0x800], R156 ;  /* 0x0008009c06007988 */ /* 0x0003e80008000404 */
[----:B0-----:R-:W3:Y:S04]  /*105a0*/  LDL R157, [R1+0x188] ;  /* 0x00018800019d7983 */ /* 0x001ee80000100800 */
[----:B------:R-:W4:Y:S04]  /*105b0*/  LDL R22, [R1+0x2c4] ;  /* 0x0002c40001167983 */ /* 0x000f280000100800 */
[----:B------:R-:W4:Y:S04]  /*105c0*/  LDL R23, [R1+0x2c8] ;  /* 0x0002c80001177983 */ /* 0x000f280000100800 */
[----:B-1----:R-:W3:Y:S04]  /*105d0*/  LDL R156, [R1+0x184] ;  /* 0x00018400019c7983 */ /* 0x002ee80000100800 */
[----:B------:R-:W2:Y:S01]  /*105e0*/  LDL R3, [R1+0x1c8] ;  /* 0x0001c80001037983 */ /* 0x000ea20000100800 */
[----:B----4-:R-:W-:-:S04]  /*105f0*/  @!P0 LOP3.LUT R23, R23, R22, RZ, 0x3c, !PT ;  /* 0x0000001617178212 */ /* 0x010fc800078e3cff */
[----:B------:R-:W-:-:S04]  /*10600*/  @!P0 LOP3.LUT R22, R23, R22, RZ, 0x3c, !PT ;  /* 0x0000001617168212 */ /* 0x000fc800078e3cff */
[----:B------:R-:W-:-:S05]  /*10610*/  @!P0 LOP3.LUT R23, R23, R22, RZ, 0x3c, !PT ;  /* 0x0000001617178212 */ /* 0x000fca00078e3cff */
[----:B------:R0:W4:Y:S02]  /*10620*/  @!P0 LDG.E.U16 R21, desc[UR6][R22.64] ;  /* 0x0000000616158981 */ /* 0x000124000c1e1500 */
[----:B0-----:R-:W-:-:S06]  /*10630*/  PRMT R22, RZ, 0x7610, R22 ;  /* 0x00007610ff167816 */ /* 0x001fcc0000000016 */
[----:B------:R0:W4:Y:S04]  /*10640*/  @!P0 LDG.E.U16 R22, desc[UR6][R152.64] ;  /* 0x0000000698168981 */ /* 0x000128000c1e1500 */
[----:B------:R-:W2:Y:S01]  /*10650*/  LDL R153, [R1+0x244] ;  /* 0x0002440001997983 */ /* 0x000ea20000100800 */
[----:B------:R-:W-:Y:S01]  /*10660*/  PRMT R23, RZ, 0x7610, R23 ;  /* 0x00007610ff177816 */ /* 0x000fe20000000017 */
[----:B0-----:R-:W-:Y:S02]  /*10670*/  @!P0 IMAD.MOV.U32 R152, RZ, RZ, R234 ;  /* 0x000000ffff988224 */ /* 0x001fe400078e00ea */
[----:B------:R0:W-:Y:S01]  /*10680*/  STS.U16 [R6+UR4], R154 ;  /* 0x0000009a06007988 */ /* 0x0001e20008000404 */
[----:B---3--:R-:W-:-:S03]  /*10690*/  @!P0 LOP3.LUT R157, R157, R156, RZ, 0x3c, !PT ;  /* 0x0000009c9d9d8212 */ /* 0x008fc600078e3cff */
[----:B------:R1:W-:Y:S04]  /*106a0*/  STS.U16 [R6+UR4+0xc00], R159 ;  /* 0x000c009f06007988 */ /* 0x0003e80008000404 */
[----:B------:R3:W-:Y:S01]  /*106b0*/  STS.U16 [R6+UR4+0x1000], R158 ;  /* 0x0010009e06007988 */ /* 0x0007e20008000404 */
[----:B0-----:R-:W-:Y:S02]  /*106c0*/  @!P0 IMAD.MOV.U32 R154, RZ, RZ, R155 ;  /* 0x000000ffff9a8224 */ /* 0x001fe400078e009b */
[----:B------:R-:W-:Y:S01]  /*106d0*/  @!P0 IMAD.MOV.U32 R155, RZ, RZ, R224 ;  /* 0x000000ffff9b8224 */ /* 0x000fe200078e00e0 */
[C---:B------:R-:W-:Y:S01]  /*106e0*/  @!P0 LOP3.LUT R156, R157.reuse, R156, RZ, 0x3c, !PT ;  /* 0x0000009c9d9c8212 */ /* 0x040fe200078e3cff */
[----:B-1----:R-:W4:Y:S03]  /*106f0*/  LDL R159, [R1+0x108] ;  /* 0x00010800019f7983 */ /* 0x002f260000100800 */
[----:B------:R-:W-:Y:S01]  /*10700*/  @!P0 LOP3.LUT R157, R157, R156, RZ, 0x3c, !PT ;  /* 0x0000009c9d9d8212 */ /* 0x000fe200078e3cff */
[----:B---3--:R-:W4:Y:S04]  /*10710*/  LDL R158, [R1+0x104] ;  /* 0x00010400019e7983 */ /* 0x008f280000100800 */
[----:B------:R-:W3:Y:S04]  /*10720*/  LDL R234, [R1+0xc4] ;  /* 0x0000c40001ea7983 */ /* 0x000ee80000100800 */
[----:B------:R-:W3:Y:S04]  /*10730*/  LDL R224, [R1+0xc8] ;  /* 0x0000c80001e07983 */ /* 0x000ee80000100800 */
[----:B--2---:R0:W2:Y:S02]  /*10740*/  @!P0 LDG.E.U16 R23, desc[UR6][R152.64] ;  /* 0x0000000698178981 */ /* 0x0040a4000c1e1500 */
[----:B0-----:R-:W-:-:S02]  /*10750*/  PRMT R152, RZ, 0x7610, R152 ;  /* 0x00007610ff987816 */ /* 0x001fc40000000098 */
[----:B------:R-:W-:-:S04]  /*10760*/  PRMT R153, RZ, 0x7610, R153 ;  /* 0x00007610ff997816 */ /* 0x000fc80000000099 */
[----:B------:R0:W2:Y:S02]  /*10770*/  @!P0 LDG.E.U16 R152, desc[UR6][R154.64] ;  /* 0x000000069a988981 */ /* 0x0000a4000c1e1500 */
[----:B0-----:R-:W-:Y:S02]  /*10780*/  @!P0 IMAD.MOV.U32 R154, RZ, RZ, R3 ;  /* 0x000000ffff9a8224 */ /* 0x001fe400078e0003 */
[----:B------:R-:W-:Y:S01]  /*10790*/  @!P0 IMAD.MOV.U32 R155, RZ, RZ, R217 ;  /* 0x000000ffff9b8224 */ /* 0x000fe200078e00d9 */
[----:B------:R-:W3:Y:S04]  /*107a0*/  LDL R3, [R1+0x88] ;  /* 0x0000880001037983 */ /* 0x000ee80000100800 */
[----:B------:R0:W2:Y:S04]  /*107b0*/  @!P0 LDG.E.U16 R153, desc[UR6][R154.64] ;  /* 0x000000069a998981 */ /* 0x0000a8000c1e1500 */
[----:B------:R-:W2:Y:S01]  /*107c0*/  LDL R217, [R1+0x84] ;  /* 0x0000840001d97983 */ /* 0x000ea20000100800 */
[----:B0-----:R-:W-:-:S06]  /*107d0*/  PRMT R154, RZ, 0x7610, R154 ;  /* 0x00007610ff9a7816 */ /* 0x001fcc000000009a */
[----:B------:R0:W2:Y:S04]  /*107e0*/  @!P0 LDG.E.U16 R154, desc[UR6][R156.64] ;  /* 0x000000069c9a8981 */ /* 0x0000a8000c1e1500 */
[----:B------:R-:W0:Y:S04]  /*107f0*/  LDL R156, [R1+0x144] ;  /* 0x00014400019c7983 */ /* 0x000e280000100800 */
[----:B------:R-:W0:Y:S01]  /*10800*/  LDL R157, [R1+0x148] ;  /* 0x00014800019d7983 */ /* 0x000e220000100800 */
[----:B------:R-:W-:Y:S02]  /*10810*/  PRMT R155, RZ, 0x7610, R155 ;  /* 0x00007610ff9b7816 */ /* 0x000fe4000000009b */
[----:B----4-:R-:W-:-:S04]  /*10820*/  @!P0 LOP3.LUT R159, R159, R158, RZ, 0x3c, !PT ;  /* 0x0000009e9f9f8212 */ /* 0x010fc800078e3cff */
[----:B------:R-:W-:-:S04]  /*10830*/  @!P0 LOP3.LUT R158, R159, R158, RZ, 0x3c, !PT ;  /* 0x0000009e9f9e8212 */ /* 0x000fc800078e3cff */
[----:B------:R-:W-:Y:S01]  /*10840*/  @!P0 LOP3.LUT R159, R159, R158, RZ, 0x3c, !PT ;  /* 0x0000009e9f9f8212 */ /* 0x000fe200078e3cff */
[----:B------:R-:W-:Y:S04]  /*10850*/  STS.U16 [R6+UR4+0x1400], R161 ;  /* 0x001400a106007988 */ /* 0x000fe80008000404 */
[----:B------:R-:W-:Y:S04]  /*10860*/  STS.U16 [R6+UR4+0x1800], R160 ;  /* 0x001800a006007988 */ /* 0x000fe80008000404 */
[----:B------:R1:W-:Y:S04]  /*10870*/  STS.U16 [R6+UR4+0x1c00], R163 ;  /* 0x001c00a306007988 */ /* 0x0003e80008000404 */
[----:B-1----:R-:W4:Y:S01]  /*10880*/  LDL R163, [R1+0x804] ;  /* 0x0008040001a37983 */ /* 0x002f220000100800 */
[----:B---3--:R-:W-:-:S03]  /*10890*/  @!P0 IMAD.MOV.U32 R160, RZ, RZ, R3 ;  /* 0x000000ffffa08224 */ /* 0x008fc600078e0003 */
[----:B------:R-:W3:Y:S01]  /*108a0*/  LDL R3, [R1+0x3cc] ;  /* 0x0003cc0001037983 */ /* 0x000ee20000100800 */
[----:B0-----:R-:W-:-:S04]  /*108b0*/  @!P0 LOP3.LUT R157, R157, R156, RZ, 0x3c, !PT ;  /* 0x0000009c9d9d8212 */ /* 0x001fc800078e3cff */
[----:B------:R-:W-:-:S04]  /*108c0*/  @!P0 LOP3.LUT R156, R157, R156, RZ, 0x3c, !PT ;  /* 0x0000009c9d9c8212 */ /* 0x000fc800078e3cff */
[----:B------:R-:W-:-:S05]  /*108d0*/  @!P0 LOP3.LUT R157, R157, R156, RZ, 0x3c, !PT ;  /* 0x0000009c9d9d8212 */ /* 0x000fca00078e3cff */
[----:B------:R0:W3:Y:S02]  /*108e0*/  @!P0 LDG.E.U16 R155, desc[UR6][R156.64] ;  /* 0x000000069c9b8981 */ /* 0x0000e4000c1e1500 */
[----:B0-----:R-:W-:Y:S02]  /*108f0*/  PRMT R156, RZ, 0x7610, R156 ;  /* 0x00007610ff9c7816 */ /* 0x001fe4000000009c */
[----:B------:R-:W-:-:S04]  /*10900*/  PRMT R157, RZ, 0x7610, R157 ;  /* 0x00007610ff9d7816 */ /* 0x000fc8000000009d */
[----:B------:R0:W3:Y:S01]  /*10910*/  @!P0 LDG.E.U16 R156, desc[UR6][R158.64] ;  /* 0x000000069e9c8981 */ /* 0x0000e2000c1e1500 */
[----:B--2---:R-:W-:-:S03]  /*10920*/  @!P0 IMAD.MOV.U32 R161, RZ, RZ, R217 ;  /* 0x000000ffffa18224 */ /* 0x004fc600078e00d9 */
[----:B------:R-:W2:Y:S01]  /*10930*/  LDL R217, [R1+0x380] ;  /* 0x0003800001d97983 */ /* 0x000ea20000100800 */
[----:B0-----:R-:W-:Y:S02]  /*10940*/  @!P0 IMAD.MOV.U32 R158, RZ, RZ, R224 ;  /* 0x000000ffff9e8224 */ /* 0x001fe400078e00e0 */
[----:B------:R-:W-:Y:S01]  /*10950*/  @!P0 IMAD.MOV.U32 R159, RZ, RZ, R234 ;  /* 0x000000ffff9f8224 */ /* 0x000fe200078e00ea */
[----:B------:R-:W3:Y:S04]  /*10960*/  LDL R224, [R1+0x3c8] ;  /* 0x0003c80001e07983 */ /* 0x000ee80000100800 */
[----:B------:R0:W3:Y:S04]  /*10970*/  @!P0 LDG.E.U16 R157, desc[UR6][R158.64] ;  /* 0x000000069e9d8981 */ /* 0x0000e8000c1e1500 */
[----:B------:R-:W3:Y:S01]  /*10980*/  LDL R234, [R1+0x37c] ;  /* 0x00037c0001ea7983 */ /* 0x000ee20000100800 */
[----:B0-----:R-:W-:-:S03]  /*10990*/  PRMT R158, RZ, 0x7610, R158 ;  /* 0x00007610ff9e7816 */ /* 0x001fc6000000009e */
[----:B------:R0:W-:Y:S04]  /*109a0*/  STL [R1+0x854], R252 ;  /* 0x000854fc01007387 */ /* 0x0001e80000100800 */
[----:B------:R1:W3:Y:S02]  /*109b0*/  @!P0 LDG.E.U16 R158, desc[UR6][R160.64] ;  /* 0x00000006a09e8981 */ /* 0x0002e4000c1e1500 */
[----:B-1----:R-:W-:Y:S02]  /*109c0*/  @!P0 IMAD.MOV.U32 R160, RZ, RZ, R252 ;  /* 0x000000ffffa08224 */ /* 0x002fe400078e00fc */
[----:B0-----:R-:W3:Y:S01]  /*109d0*/  LDL R252, [R1+0x3fc] ;  /* 0x0003fc0001fc7983 */ /* 0x001ee20000100800 */
[----:B------:R-:W-:Y:S01]  /*109e0*/  PRMT R159, RZ, 0x7610, R159 ;  /* 0x00007610ff9f7816 */ /* 0x000fe2000000009f */
[----:B------:R-:W-:-:S02]  /*109f0*/  @!P0 IMAD.MOV.U32 R161, RZ, RZ, R250 ;  /* 0x000000ffffa18224 */ /* 0x000fc400078e00fa */
[----:B------:R4:W-:Y:S04]  /*10a00*/  STS.U16 [R6+UR4+0x2000], R162 ;  /* 0x002000a206007988 */ /* 0x0009e80008000404 */
[----:B------:R0:W3:Y:S01]  /*10a10*/  @!P0 LDG.E.U16 R159, desc[UR6][R160.64] ;  /* 0x00000006a09f8981 */ /* 0x0000e2000c1e1500 */
[----:B----4-:R-:W-:Y:S01]  /*10a20*/  @!P0 IMAD.MOV.U32 R162, RZ, RZ, R163 ;  /* 0x000000ffffa28224 */ /* 0x010fe200078e00a3 */
[----:B0-----:R-:W-:Y:S02]  /*10a30*/  PRMT R160, RZ, 0x7610, R160 ;  /* 0x00007610ffa07816 */ /* 0x001fe400000000a0 */
[----:B------:R-:W-:Y:S01]  /*10a40*/  PRMT R161, RZ, 0x7610, R161 ;  /* 0x00007610ffa17816 */ /* 0x000fe200000000a1 */
[----:B------:R-:W-:Y:S04]  /*10a50*/  STS.U16 [R6+UR4+0x2400], R165 ;  /* 0x002400a506007988 */ /* 0x000fe80008000404 */
[----:B------:R-:W-:Y:S04]  /*10a60*/  STS.U16 [R6+UR4+0x2800], R164 ;  /* 0x002800a406007988 */ /* 0x000fe80008000404 */
[----:B------:R0:W-:Y:S04]  /*10a70*/  STL [R1+0x850], R250 ;  /* 0x000850fa01007387 */ /* 0x0001e80000100800 */
[----:B0-----:R-:W4:Y:S04]  /*10a80*/  LDL.LU R250, [R1+0x74] ;  /* 0x0000740001fa7983 */ /* 0x001f280000300800 */
[----:B------:R0:W-:Y:S04]  /*10a90*/  STS.U16 [R6+UR4+0x2c00], R167 ;  /* 0x002c00a706007988 */ /* 0x0001e80008000404 */
[----:B0-----:R-:W4:Y:S01]  /*10aa0*/  LDL R167, [R1+0x2fc] ;  /* 0x0002fc0001a77983 */ /* 0x001f220000100800 */
[----:B--2---:R-:W-:-:S03]  /*10ab0*/  @!P0 IMAD.MOV.U32 R164, RZ, RZ, R217 ;  /* 0x000000ffffa48224 */ /* 0x004fc600078e00d9 */
[----:B------:R-:W2:Y:S01]  /*10ac0*/  LDL R217, [R1+0x280] ;  /* 0x0002800001d97983 */ /* 0x000ea20000100800 */
[----:B---3--:R-:W-:-:S03]  /*10ad0*/  @!P0 IMAD.MOV.U32 R165, RZ, RZ, R234 ;  /* 0x000000ffffa58224 */ /* 0x008fc600078e00ea */
[----:B------:R-:W3:Y:S01]  /*10ae0*/  LDL R234, [R1+0x27c] ;  /* 0x00027c0001ea7983 */ /* 0x000ee20000100800 */
[----:B------:R-:W-:-:S03]  /*10af0*/  @!P0 IMAD.MOV.U32 R163, RZ, RZ, R252 ;  /* 0x000000ffffa38224 */ /* 0x000fc600078e00fc */
[----:B------:R-:W4:Y:S04]  /*10b00*/  LDL R252, [R1+0x300] ;  /* 0x0003000001fc7983 */ /* 0x000f280000100800 */
[----:B------:R0:W4:Y:S02]  /*10b10*/  @!P0 LDG.E.U16 R160, desc[UR6][R162.64] ;  /* 0x00000006a2a08981 */ /* 0x000124000c1e1500 */
[----:B0-----:R-:W-:Y:S02]  /*10b20*/  @!P0 IMAD.MOV.U32 R162, RZ, RZ, R3 ;  /* 0x000000ffffa28224 */ /* 0x001fe400078e0003 */
[----:B------:R-:W-:Y:S01]  /*10b30*/  @!P0 IMAD.MOV.U32 R163, RZ, RZ, R224 ;  /* 0x000000ffffa38224 */ /* 0x000fe200078e00e0 */
[----:B------:R-:W4:Y:S04]  /*10b40*/  LDL R3, [R1+0x2c0] ;  /* 0x0002c00001037983 */ /* 0x000f280000100800 */
[----:B------:R0:W4:Y:S04]  /*10b50*/  @!P0 LDG.E.U16 R161, desc[UR6][R162.64] ;  /* 0x00000006a2a18981 */ /* 0x000128000c1e1500 */
[----:B------:R-:W4:Y:S01]  /*10b60*/  LDL R224, [R1+0x2bc] ;  /* 0x0002bc0001e07983 */ /* 0x000f220000100800 */
[----:B0-----:R-:W-:-:S06]  /*10b70*/  PRMT R162, RZ, 0x7610, R162 ;  /* 0x00007610ffa27816 */ /* 0x001fcc00000000a2 */
[----:B------:R0:W4:Y:S04]  /*10b80*/  @!P0 LDG.E.U16 R162, desc[UR6][R164.64] ;  /* 0x00000006a4a28981 */ /* 0x000128000c1e1500 */
[----:B------:R-:W0:Y:S04]  /*10b90*/  LDL R164, [R1+0x33c] ;  /* 0x00033c0001a47983 */ /* 0x000e280000100800 */
[----:B------:R-:W0:Y:S01]  /*10ba0*/  LDL R165, [R1+0x340] ;  /* 0x0003400001a57983 */ /* 0x000e220000100800 */
[----:B------:R-:W-:-:S03]  /*10bb0*/  PRMT R163, RZ, 0x7610, R163 ;  /* 0x00007610ffa37816 */ /* 0x000fc600000000a3 */
[----:B------:R-:W-:Y:S04]  /*10bc0*/  STS.U16 [R6+UR4+0x3000], R166 ;  /* 0x003000a606007988 */ /* 0x000fe80008000404 */
[----:B------:R-:W-:Y:S04]  /*10bd0*/  STS.U16 [R6+UR4+0x3400], R169 ;  /* 0x003400a906007988 */ /* 0x000fe80008000404 */
[----:B------:R-:W-:Y:S04]  /*10be0*/  STS.U16 [R6+UR4+0x3800], R168 ;  /* 0x003800a806007988 */ /* 0x000fe80008000404 */
[----:B------:R1:W-:Y:S04]  /*10bf0*/  STS.U16 [R6+UR4+0x3c00], R171 ;  /* 0x003c00ab06007988 */ /* 0x0003e80008000404 */
[----:B-1----:R-:W4:Y:S01]  /*10c00*/  LDL R171, [R1+0x200] ;  /* 0x0002000001ab7983 */ /* 0x002f220000100800 */
[----:B--2---:R-:W-:Y:S01]  /*10c10*/  @!P0 IMAD.MOV.U32 R168, RZ, RZ, R217 ;  /* 0x000000ffffa88224 */ /* 0x004fe200078e00d9 */
[----:B------:R-:W-:Y:S01]  /*10c20*/  LOP3.LUT R217, R6, 0x10, RZ, 0x3c, !PT ;  /* 0x0000001006d97812 */ /* 0x000fe200078e3cff */
[----:B---3--:R-:W-:-:S02]  /*10c30*/  @!P0 IMAD.MOV.U32 R169, RZ, RZ, R234 ;  /* 0x000000ffffa98224 */ /* 0x008fc400078e00ea */
[----:B----4-:R-:W-:Y:S02]  /*10c40*/  @!P0 IMAD.MOV.U32 R166, RZ, RZ, R252 ;  /* 0x000000ffffa68224 */ /* 0x010fe400078e00fc */
[----:B------:R1:W-:Y:S04]  /*10c50*/  STS.U16 [R217+UR4+0x80], R170 ;  /* 0x000080aad9007988 */ /* 0x0003e80008000404 */
[----:B------:R-:W2:Y:S04]  /*10c60*/  LDL R252, [R1+0x17c] ;  /* 0x00017c0001fc7983 */ /* 0x000ea80000100800 */
[----:B------:R-:W3:Y:S04]  /*10c70*/  LDL R234, [R1+0x180] ;  /* 0x0001800001ea7983 */ /* 0x000ee80000100800 */
[----:B-1----:R-:W4:Y:S01]  /*10c80*/  LDL R170, [R1+0x1fc] ;  /* 0x0001fc0001aa7983 */ /* 0x002f220000100800 */
[----:B0-----:R-:W-:-:S04]  /*10c90*/  @!P0 LOP3.LUT R165, R165, R164, RZ, 0x3c, !PT ;  /* 0x000000a4a5a58212 */ /* 0x001fc800078e3cff */
[----:B------:R-:W-:-:S04]  /*10ca0*/  @!P0 LOP3.LUT R164, R165, R164, RZ, 0x3c, !PT ;  /* 0x000000a4a5a48212 */ /* 0x000fc800078e3cff */
[----:B------:R-:W-:-:S05]  /*10cb0*/  @!P0 LOP3.LUT R165, R165, R164, RZ, 0x3c, !PT ;  /* 0x000000a4a5a58212 */ /* 0x000fca00078e3cff */
[----:B------:R0:W2:Y:S02]  /*10cc0*/  @!P0 LDG.E.U16 R163, desc[UR6][R164.64] ;  /* 0x00000006a4a38981 */ /* 0x0000a4000c1e1500 */
        /* <DEDUP_REMOVED lines=8> */
[----:B0-----:R-:W-:-:S06]  /*10d50*/  PRMT R166, RZ, 0x7610, R166 ;  /* 0x00007610ffa67816 */ /* 0x001fcc00000000a6 */
[----:B------:R0:W2:Y:S04]  /*10d60*/  @!P0 LDG.E.U16 R166, desc[UR6][R168.64] ;  /* 0x00000006a8a68981 */ /* 0x0000a8000c1e1500 */
[----:B------:R-:W0:Y:S04]  /*10d70*/  LDL R168, [R1+0x23c] ;  /* 0x00023c0001a87983 */ /* 0x000e280000100800 */
[----:B------:R-:W0:Y:S01]  /*10d80*/  LDL R169, [R1+0x240] ;  /* 0x0002400001a97983 */ /* 0x000e220000100800 */
[----:B------:R-:W-:-:S03]  /*10d90*/  PRMT R167, RZ, 0x7610, R167 ;  /* 0x00007610ffa77816 */ /* 0x000fc600000000a7 */
[----:B------:R-:W-:Y:S04]  /*10da0*/  STS.U16 [R217+UR4+0x480], R173 ;  /* 0x000480add9007988 */ /* 0x000fe80008000404 */
[----:B------:R-:W-:Y:S04]  /*10db0*/  STS.U16 [R217+UR4+0x880], R172 ;  /* 0x000880acd9007988 */ /* 0x000fe80008000404 */
[----:B------:R1:W-:Y:S04]  /*10dc0*/  STS.U16 [R217+UR4+0xc80], R175 ;  /* 0x000c80afd9007988 */ /* 0x0003e80008000404 */
[----:B------:R1:W-:Y:S04]  /*10dd0*/  STS.U16 [R217+UR4+0x1080], R174 ;  /* 0x001080aed9007988 */ /* 0x0003e80008000404 */
[----:B-1----:R-:W2:Y:S04]  /*10de0*/  LDL R175, [R1+0x100] ;  /* 0x0001000001af7983 */ /* 0x002ea80000100800 */
[----:B------:R-:W2:Y:S01]  /*10df0*/  LDL R174, [R1+0xfc] ;  /* 0x0000fc0001ae7983 */ /* 0x000ea20000100800 */
[----:B----4-:R-:W-:-:S04]  /*10e00*/  @!P0 LOP3.LUT R171, R171, R170, RZ, 0x3c, !PT ;  /* 0x000000aaabab8212 */ /* 0x010fc800078e3cff */
[----:B------:R-:W-:-:S04]  /*10e10*/  @!P0 LOP3.LUT R170, R171, R170, RZ, 0x3c, !PT ;  /* 0x000000aaabaa8212 */ /* 0x000fc800078e3cff */
[----:B------:R-:W-:Y:S01]  /*10e20*/  @!P0 LOP3.LUT R171, R171, R170, RZ, 0x3c, !PT ;  /* 0x000000aaabab8212 */ /* 0x000fe200078e3cff */
[----:B---3--:R-:W-:Y:S02]  /*10e30*/  @!P0 IMAD.MOV.U32 R172, RZ, RZ, R234 ;  /* 0x000000ffffac8224 */ /* 0x008fe400078e00ea */
[----:B--2---:R-:W-:Y:S01]  /*10e40*/  @!P0 IMAD.MOV.U32 R173, RZ, RZ, R252 ;  /* 0x000000ffffad8224 */ /* 0x004fe200078e00fc */
[----:B------:R-:W2:Y:S04]  /*10e50*/  LDL R234, [R1+0x80] ;  /* 0x0000800001ea7983 */ /* 0x000ea80000100800 */
[----:B------:R-:W3:Y:S01]  /*10e60*/  LDL R252, [R1+0x7c] ;  /* 0x00007c0001fc7983 */ /* 0x000ee20000100800 */
[----:B0-----:R-:W-:-:S04]  /*10e70*/  @!P0 LOP3.LUT R169, R169, R168, RZ, 0x3c, !PT ;  /* 0x000000a8a9a98212 */ /* 0x001fc800078e3cff */
[----:B------:R-:W-:-:S04]  /*10e80*/  @!P0 LOP3.LUT R168, R169, R168, RZ, 0x3c, !PT ;  /* 0x000000a8a9a88212 */ /* 0x000fc800078e3cff */
[----:B------:R-:W-:-:S05]  /*10e90*/  @!P0 LOP3.LUT R169, R169, R168, RZ, 0x3c, !PT ;  /* 0x000000a8a9a98212 */ /* 0x000fca00078e3cff */
[----:B------:R0:W4:Y:S02]  /*10ea0*/  @!P0 LDG.E.U16 R167, desc[UR6][R168.64] ;  /* 0x00000006a8a78981 */ /* 0x000124000c1e1500 */
[----:B0-----:R-:W-:Y:S02]  /*10eb0*/  PRMT R168, RZ, 0x7610, R168 ;  /* 0x00007610ffa87816 */ /* 0x001fe400000000a8 */
[----:B------:R-:W-:-:S04]  /*10ec0*/  PRMT R169, RZ, 0x7610, R169 ;  /* 0x00007610ffa97816 */ /* 0x000fc800000000a9 */
[----:B------:R0:W4:Y:S02]  /*10ed0*/  @!P0 LDG.E.U16 R168, desc[UR6][R170.64] ;  /* 0x00000006aaa88981 */ /* 0x000124000c1e1500 */
[----:B0-----:R-:W-:Y:S02]  /*10ee0*/  @!P0 IMAD.MOV.U32 R170, RZ, RZ, R3 ;  /* 0x000000ffffaa8224 */ /* 0x001fe400078e0003 */
[----:B------:R-:W-:Y:S01]  /*10ef0*/  @!P0 IMAD.MOV.U32 R171, RZ, RZ, R224 ;  /* 0x000000ffffab8224 */ /* 0x000fe200078e00e0 */
[----:B------:R-:W2:Y:S04]  /*10f00*/  LDL R3, [R1+0xc0] ;  /* 0x0000c00001037983 */ /* 0x000ea80000100800 */
[----:B------:R0:W4:Y:S04]  /*10f10*/  @!P0 LDG.E.U16 R169, desc[UR6][R170.64] ;  /* 0x00000006aaa98981 */ /* 0x000128000c1e1500 */
[----:B------:R-:W3:Y:S01]  /*10f20*/  LDL R224, [R1+0xbc] ;  /* 0x0000bc0001e07983 */ /* 0x000ee20000100800 */
[----:B0-----:R-:W-:-:S06]  /*10f30*/  PRMT R170, RZ, 0x7610, R170 ;  /* 0x00007610ffaa7816 */ /* 0x001fcc00000000aa */
[----:B------:R0:W4:Y:S04]  /*10f40*/  @!P0 LDG.E.U16 R170, desc[UR6][R172.64] ;  /* 0x00000006acaa8981 */ /* 0x000128000c1e1500 */
[----:B------:R-:W0:Y:S04]  /*10f50*/  LDL R172, [R1+0x13c] ;  /* 0x00013c0001ac7983 */ /* 0x000e280000100800 */
[----:B------:R-:W0:Y:S01]  /*10f60*/  LDL R173, [R1+0x140] ;  /* 0x0001400001ad7983 */ /* 0x000e220000100800 */
[----:B------:R-:W-:Y:S02]  /*10f70*/  PRMT R171, RZ, 0x7610, R171 ;  /* 0x00007610ffab7816 */ /* 0x000fe400000000ab */
[----:B------:R-:W-:-:S04]  /*10f80*/  @!P0 LOP3.LUT R175, R175, R174, RZ, 0x3c, !PT ;  /* 0x000000aeafaf8212 */ /* 0x000fc800078e3cff */
[----:B------:R-:W-:-:S04]  /*10f90*/  @!P0 LOP3.LUT R174, R175, R174, RZ, 0x3c, !PT ;  /* 0x000000aeafae8212 */ /* 0x000fc800078e3cff */
[----:B------:R-:W-:Y:S02]  /*10fa0*/  @!P0 LOP3.LUT R175, R175, R174, RZ, 0x3c, !PT ;  /* 0x000000aeafaf8212 */ /* 0x000fe400078e3cff */
[----:B0-----:R-:W-:-:S04]  /*10fb0*/  @!P0 LOP3.LUT R173, R173, R172, RZ, 0x3c, !PT ;  /* 0x000000acadad8212 */ /* 0x001fc800078e3cff */
[----:B------:R-:W-:-:S04]  /*10fc0*/  @!P0 LOP3.LUT R172, R173, R172, RZ, 0x3c, !PT ;  /* 0x000000acadac8212 */ /* 0x000fc800078e3cff */
[----:B------:R-:W-:-:S05]  /*10fd0*/  @!P0 LOP3.LUT R173, R173, R172, RZ, 0x3c, !PT ;  /* 0x000000acadad8212 */ /* 0x000fca00078e3cff */
[----:B------:R0:W4:Y:S02]  /*10fe0*/  @!P0 LDG.E.U16 R171, desc[UR6][R172.64] ;  /* 0x00000006acab8981 */ /* 0x000124000c1e1500 */
[----:B0-----:R-:W-:-:S06]  /*10ff0*/  PRMT R172, RZ, 0x7610, R172 ;  /* 0x00007610ffac7816 */ /* 0x001fcc00000000ac */
[----:B------:R2:W4:Y:S02]  /*11000*/  @!P0 LDG.E.U16 R172, desc[UR6][R174.64] ;  /* 0x00000006aeac8981 */ /* 0x000524000c1e1500 */
[----:B--2---:R-:W-:Y:S02]  /*11010*/  @!P0 IMAD.MOV.U32 R174, RZ, RZ, R3 ;  /* 0x000000ffffae8224 */ /* 0x004fe400078e0003 */
[----:B---3--:R-:W-:Y:S01]  /*11020*/  @!P0 IMAD.MOV.U32 R175, RZ, RZ, R224 ;  /* 0x000000ffffaf8224 */ /* 0x008fe200078e00e0 */
[----:B------:R-:W2:Y:S04]  /*11030*/  LDL R3, [R1+0x800] ;  /* 0x0008000001037983 */ /* 0x000ea80000100800 */
[----:B------:R-:W3:Y:S01]  /*11040*/  LDL R224, [R1+0x7fc] ;  /* 0x0007fc0001e07983 */ /* 0x000ee20000100800 */
[----:B------:R-:W-:-:S03]  /*11050*/  PRMT R173, RZ, 0x7610, R173 ;  /* 0x00007610ffad7816 */ /* 0x000fc600000000ad */
[----:B------:R0:W-:Y:S04]  /*11060*/  STS.U16 [R217+UR4+0x1480], R177 ;  /* 0x001480b1d9007988 */ /* 0x0001e80008000404 */
[----:B------:R1:W4:Y:S04]  /*11070*/  @!P0 LDG.E.U16 R173, desc[UR6][R174.64] ;  /* 0x00000006aead8981 */ /* 0x000328000c1e1500 */
[----:B------:R1:W-:Y:S01]  /*11080*/  STS.U16 [R217+UR4+0x1880], R176 ;  /* 0x001880b0d9007988 */ /* 0x0003e20008000404 */
[----:B0-----:R-:W-:Y:S01]  /*11090*/  @!P0 IMAD.MOV.U32 R177, RZ, RZ, R252 ;  /* 0x000000ffffb18224 */ /* 0x001fe200078e00fc */
[----:B-1----:R-:W-:Y:S01]  /*110a0*/  PRMT R174, RZ, 0x7610, R174 ;  /* 0x00007610ffae7816 */ /* 0x002fe200000000ae */
[----:B------:R-:W-:Y:S01]  /*110b0*/  @!P0 IMAD.MOV.U32 R176, RZ, RZ, R234 ;  /* 0x000000ffffb08224 */ /* 0x000fe200078e00ea */
[----:B------:R-:W-:Y:S01]  /*110c0*/  PRMT R175, RZ, 0x7610, R175 ;  /* 0x00007610ffaf7816 */ /* 0x000fe200000000af */
[----:B------:R-:W-:Y:S04]  /*110d0*/  STS.U16 [R217+UR4+0x1c80], R179 ;  /* 0x001c80b3d9007988 */ /* 0x000fe80008000404 */
[----:B------:R0:W4:Y:S04]  /*110e0*/  @!P0 LDG.E.U16 R174, desc[UR6][R176.64] ;  /* 0x00000006b0ae8981 */ /* 0x000128000c1e1500 */
[----:B------:R-:W-:Y:S04]  /*110f0*/  STS.U16 [R217+UR4+0x2080], R178 ;  /* 0x002080b2d9007988 */ /* 0x000fe80008000404 */
[----:B------:R-:W4:Y:S01]  /*11100*/  LDL R234, [R1+0x338] ;  /* 0x0003380001ea7983 */ /* 0x000f220000100800 */
[----:B0-----:R-:W-:-:S02]  /*11110*/  @!P0 IMAD.MOV.U32 R176, RZ, RZ, R248 ;  /* 0x000000ffffb08224 */ /* 0x001fc400078e00f8 */
[----:B------:R-:W-:Y:S01]  /*11120*/  @!P0 IMAD.MOV.U32 R177, RZ, RZ, R247 ;  /* 0x000000ffffb18224 */ /* 0x000fe200078e00f7 */
[----:B------:R-:W4:Y:S04]  /*11130*/  LDL.LU R252, [R1+0x24] ;  /* 0x0000240001fc7983 */ /* 0x000f280000300800 */
[----:B------:R0:W4:Y:S04]  /*11140*/  @!P0 LDG.E.U16 R175, desc[UR6][R176.64] ;  /* 0x00000006b0af8981 */ /* 0x000128000c1e1500 */
[----:B------:R1:W-:Y:S01]  /*11150*/  STL [R1+0x85c], R248 ;  /* 0x00085cf801007387 */ /* 0x0003e20000100800 */
[----:B0-----:R-:W-:-:S03]  /*11160*/  PRMT R176, RZ, 0x7610, R176 ;  /* 0x00007610ffb07816 */ /* 0x001fc600000000b0 */
[----:B-1----:R-:W4:Y:S04]  /*11170*/  LDL.LU R248, [R1+0xac] ;  /* 0x0000ac0001f87983 */ /* 0x002f280000300800 */
[----:B------:R0:W-:Y:S04]  /*11180*/  STL [R1+0x858], R247 ;  /* 0x000858f701007387 */ /* 0x0001e80000100800 */
[----:B------:R1:W-:Y:S04]  /*11190*/  STS.U16 [R217+UR4+0x2480], R181 ;  /* 0x002480b5d9007988 */ /* 0x0003e80008000404 */
[----:B0-----:R-:W4:Y:S04]  /*111a0*/  LDL.LU R247, [R1+0x78] ;  /* 0x0000780001f77983 */ /* 0x001f280000300800 */
[----:B------:R0:W-:Y:S04]  /*111b0*/  STS.U16 [R217+UR4+0x2880], R180 ;  /* 0x002880b4d9007988 */ /* 0x0001e80008000404 */
[----:B-1----:R-:W4:Y:S04]  /*111c0*/  LDL R181, [R1+0x378] ;  /* 0x0003780001b57983 */ /* 0x002f280000100800 */
[----:B0-----:R-:W4:Y:S01]  /*111d0*/  LDL R180, [R1+0x374] ;  /* 0x0003740001b47983 */ /* 0x001f220000100800 */
[----:B--2---:R-:W-:-:S02]  /*111e0*/  @!P0 IMAD.MOV.U32 R178, RZ, RZ, R3 ;  /* 0x000000ffffb28224 */ /* 0x004fc400078e0003 */
[----:B---3--:R-:W-:Y:S01]  /*111f0*/  @!P0 IMAD.MOV.U32 R179, RZ, RZ, R224 ;  /* 0x000000ffffb38224 */ /* 0x008fe200078e00e0 */
[----:B------:R-:W-:Y:S01]  /*11200*/  PRMT R177, RZ, 0x7610, R177 ;  /* 0x00007610ffb17816 */ /* 0x000fe200000000b1 */
[----:B------:R-:W2:Y:S04]  /*11210*/  LDL R224, [R1+0x2f4] ;  /* 0x0002f40001e07983 */ /* 0x000ea80000100800 */
[----:B------:R0:W3:Y:S04]  /*11220*/  @!P0 LDG.E.U16 R176, desc[UR6][R178.64] ;  /* 0x00000006b2b08981 */ /* 0x0000e8000c1e1500 */
[----:B------:R-:W3:Y:S04]  /*11230*/  LDL R3, [R1+0x2f8] ;  /* 0x0002f80001037983 */ /* 0x000ee80000100800 */
[----:B------:R-:W0:Y:S04]  /*11240*/  LDL R178, [R1+0x3c0] ;  /* 0x0003c00001b27983 */ /* 0x000e280000100800 */
[----:B------:R-:W0:Y:S01]  /*11250*/  LDL R179, [R1+0x3c4] ;  /* 0x0003c40001b37983 */ /* 0x000e220000100800 */
[----:B----4-:R-:W-:-:S04]  /*11260*/  @!P0 LOP3.LUT R181, R181, R180, RZ, 0x3c, !PT ;  /* 0x000000b4b5b58212 */ /* 0x010fc800078e3cff */
[----:B------:R-:W-:-:S04]  /*11270*/  @!P0 LOP3.LUT R180, R181, R180, RZ, 0x3c, !PT ;  /* 0x000000b4b5b48212 */ /* 0x000fc800078e3cff */
[----:B------:R-:W-:Y:S02]  /*11280*/  @!P0 LOP3.LUT R181, R181, R180, RZ, 0x3c, !PT ;  /* 0x000000b4b5b58212 */ /* 0x000fe400078e3cff */
[----:B0-----:R-:W-:-:S04]  /*11290*/  @!P0 LOP3.LUT R179, R179, R178, RZ, 0x3c, !PT ;  /* 0x000000b2b3b38212 */ /* 0x001fc800078e3cff */
[----:B------:R-:W-:-:S04]  /*112a0*/  @!P0 LOP3.LUT R178, R179, R178, RZ, 0x3c, !PT ;  /* 0x000000b2b3b28212 */ /* 0x000fc800078e3cff */
[----:B------:R-:W-:-:S05]  /*112b0*/  @!P0 LOP3.LUT R179, R179, R178, RZ, 0x3c, !PT ;  /* 0x000000b2b3b38212 */ /* 0x000fca00078e3cff */
[----:B------:R0:W4:Y:S02]  /*112c0*/  @!P0 LDG.E.U16 R177, desc[UR6][R178.64] ;  /* 0x00000006b2b18981 */ /* 0x000124000c1e1500 */
[----:B0-----:R-:W-:-:S06]  /*112d0*/  PRMT R178, RZ, 0x7610, R178 ;  /* 0x00007610ffb27816 */ /* 0x001fcc00000000b2 */
[----:B------:R0:W4:Y:S04]  /*112e0*/  @!P0 LDG.E.U16 R178, desc[UR6][R180.64] ;  /* 0x00000006b4b28981 */ /* 0x000128000c1e1500 */
[----:B------:R-:W4:Y:S01]  /*112f0*/  LDL R181, [R1+0x334] ;  /* 0x0003340001b57983 */ /* 0x000f220000100800 */
[----:B------:R-:W-:Y:S01]  /*11300*/  PRMT R179, RZ, 0x7610, R179 ;  /* 0x00007610ffb37816 */ /* 0x000fe200000000b3 */
[----:B0-----:R-:W-:Y:S02]  /*11310*/  @!P0 IMAD.MOV.U32 R180, RZ, RZ, R234 ;  /* 0x000000ffffb48224 */ /* 0x001fe400078e00ea */
[----:B------:R2:W-:Y:S04]  /*11320*/  STS.U16 [R217+UR4+0x2c80], R183 ;  /* 0x002c80b7d9007988 */ /* 0x0005e80008000404 */
[----:B------:R3:W-:Y:S04]  /*11330*/  STS.U16 [R217+UR4+0x3080], R182 ;  /* 0x003080b6d9007988 */ /* 0x0007e80008000404 */
[----:B------:R-:W4:Y:S01]  /*11340*/  LDL R234, [R1+0x238] ;  /* 0x0002380001ea7983 */ /* 0x000f220000100800 */
[----:B--2---:R-:W-:-:S02]  /*11350*/  @!P0 IMAD.MOV.U32 R183, RZ, RZ, R224 ;  /* 0x000000ffffb78224 */ /* 0x004fc400078e00e0 */
[----:B---3--:R-:W-:Y:S01]  /*11360*/  @!P0 IMAD.MOV.U32 R182, RZ, RZ, R3 ;  /* 0x000000ffffb68224 */ /* 0x008fe200078e0003 */
[----:B------:R0:W-:Y:S04]  /*11370*/  STS.U16 [R217+UR4+0x3480], R185 ;  /* 0x003480b9d9007988 */ /* 0x0001e80008000404 */
[----:B------:R1:W-:Y:S04]  /*11380*/  STS.U16 [R217+UR4+0x3880], R184 ;  /* 0x003880b8d9007988 */ /* 0x0003e80008000404 */
[----:B------:R-:W2:Y:S04]  /*11390*/  LDL R224, [R1+0x1f4] ;  /* 0x0001f40001e07983 */ /* 0x000ea80000100800 */
[----:B0-----:R-:W3:Y:S04]  /*113a0*/  LDL R185, [R1+0x278] ;  /* 0x0002780001b97983 */ /* 0x001ee80000100800 */
[----:B-1----:R-:W3:Y:S04]  /*113b0*/  LDL R184, [R1+0x274] ;  /* 0x0002740001b87983 */ /* 0x002ee80000100800 */
[----:B------:R-:W2:Y:S04]  /*113c0*/  LDL R3, [R1+0x1f8] ;  /* 0x0001f80001037983 */ /* 0x000ea80000100800 */
[----:B----4-:R0:W4:Y:S02]  /*113d0*/  @!P0 LDG.E.U16 R179, desc[UR6][R180.64] ;  /* 0x00000006b4b38981 */ /* 0x010124000c1e1500 */
[----:B0-----:R-:W-:-:S06]  /*113e0*/  PRMT R180, RZ, 0x7610, R180 ;  /* 0x00007610ffb47816 */ /* 0x001fcc00000000b4 */
[----:B------:R0:W4:Y:S04]  /*113f0*/  @!P0 LDG.E.U16 R180, desc[UR6][R182.64] ;  /* 0x00000006b6b48981 */ /* 0x000128000c1e1500 */
[----:B------:R-:W0:Y:S04]  /*11400*/  LDL R182, [R1+0x2b4] ;  /* 0x0002b40001b67983 */ /* 0x000e280000100800 */
[----:B------:R-:W0:Y:S01]  /*11410*/  LDL R183, [R1+0x2b8] ;  /* 0x0002b80001b77983 */ /* 0x000e220000100800 */
[----:B------:R-:W-:Y:S02]  /*11420*/  PRMT R181, RZ, 0x7610, R181 ;  /* 0x00007610ffb57816 */ /* 0x000fe400000000b5 */
[----:B---3--:R-:W-:-:S04]  /*11430*/  @!P0 LOP3.LUT R185, R185, R184, RZ, 0x3c, !PT ;  /* 0x000000b8b9b98212 */ /* 0x008fc800078e3cff */
[----:B------:R-:W-:-:S04]  /*11440*/  @!P0 LOP3.LUT R184, R185, R184, RZ, 0x3c, !PT ;  /* 0x000000b8b9b88212 */ /* 0x000fc800078e3cff */
[----:B------:R-:W-:Y:S02]  /*11450*/  @!P0 LOP3.LUT R185, R185, R184, RZ, 0x3c, !PT ;  /* 0x000000b8b9b98212 */ /* 0x000fe400078e3cff */
[----:B0-----:R-:W-:-:S04]  /*11460*/  @!P0 LOP3.LUT R183, R183, R182, RZ, 0x3c, !PT ;  /* 0x000000b6b7b78212 */ /* 0x001fc800078e3cff */
[----:B------:R-:W-:-:S04]  /*11470*/  @!P0 LOP3.LUT R182, R183, R182, RZ, 0x3c, !PT ;  /* 0x000000b6b7b68212 */ /* 0x000fc800078e3cff */
[----:B------:R-:W-:-:S05]  /*11480*/  @!P0 LOP3.LUT R183, R183, R182, RZ, 0x3c, !PT ;  /* 0x000000b6b7b78212 */ /* 0x000fca00078e3cff */
[----:B------:R0:W3:Y:S02]  /*11490*/  @!P0 LDG.E.U16 R181, desc[UR6][R182.64] ;  /* 0x00000006b6b58981 */ /* 0x0000e4000c1e1500 */
[----:B0-----:R-:W-:-:S06]  /*114a0*/  PRMT R182, RZ, 0x7610, R182 ;  /* 0x00007610ffb67816 */ /* 0x001fcc00000000b6 */
[----:B------:R0:W3:Y:S04]  /*114b0*/  @!P0 LDG.E.U16 R182, desc[UR6][R184.64] ;  /* 0x00000006b8b68981 */ /* 0x0000e8000c1e1500 */
[----:B------:R-:W4:Y:S01]  /*114c0*/  LDL R185, [R1+0x234] ;  /* 0x0002340001b97983 */ /* 0x000f220000100800 */
[----:B------:R-:W-:Y:S01]  /*114d0*/  PRMT R183, RZ, 0x7610, R183 ;  /* 0x00007610ffb77816 */ /* 0x000fe200000000b7 */
[----:B0-----:R-:W-:Y:S02]  /*114e0*/  @!P0 IMAD.MOV.U32 R184, RZ, RZ, R234 ;  /* 0x000000ffffb88224 */ /* 0x001fe400078e00ea */
[----:B------:R0:W-:Y:S04]  /*114f0*/  STS.U16 [R217+UR4+0x3c80], R187 ;  /* 0x003c80bbd9007988 */ /* 0x0001e80008000404 */
[----:B------:R-:W3:Y:S01]  /*11500*/  LDL R234, [R1+0xf8] ;  /* 0x0000f80001ea7983 */ /* 0x000ee20000100800 */
[----:B0-----:R-:W-:Y:S01]  /*11510*/  LOP3.LUT R217, R6, 0x20, RZ, 0x3c, !PT ;  /* 0x0000002006d97812 */ /* 0x001fe200078e3cff */
[----:B--2---:R-:W-:-:S02]  /*11520*/  @!P0 IMAD.MOV.U32 R187, RZ, RZ, R224 ;  /* 0x000000ffffbb8224 */ /* 0x004fc400078e00e0 */
[----:B------:R-:W2:Y:S04]  /*11530*/  LDL R224, [R1+0xb4] ;  /* 0x0000b40001e07983 */ /* 0x000ea80000100800 */
[----:B------:R0:W-:Y:S02]  /*11540*/  STS.U16 [R217+UR4+0x100], R186 ;  /* 0x000100bad9007988 */ /* 0x0001e40008000404 */
[----:B0-----:R-:W-:Y:S02]  /*11550*/  @!P0 IMAD.MOV.U32 R186, RZ, RZ, R3 ;  /* 0x000000ffffba8224 */ /* 0x001fe400078e0003 */
[----:B------:R0:W-:Y:S04]  /*11560*/  STS.U16 [R217+UR4+0x500], R189 ;  /* 0x000500bdd9007988 */ /* 0x0001e80008000404 */
[----:B------:R1:W-:Y:S04]  /*11570*/  STS.U16 [R217+UR4+0x900], R188 ;  /* 0x000900bcd9007988 */ /* 0x0003e80008000404 */
[----:B------:R-:W2:Y:S04]  /*11580*/  LDL R3, [R1+0xb8] ;  /* 0x0000b80001037983 */ /* 0x000ea80000100800 */
[----:B0-----:R-:W3:Y:S04]  /*11590*/  LDL R189, [R1+0x178] ;  /* 0x0001780001bd7983 */ /* 0x001ee80000100800 */
[----:B-1----:R-:W3:Y:S04]  /*115a0*/  LDL R188, [R1+0x174] ;  /* 0x0001740001bc7983 */ /* 0x002ee80000100800 */
        /* <DEDUP_REMOVED lines=8> */
[----:B------:R-:W-:Y:S01]  /*11630*/  @!P0 LOP3.LUT R189, R189, R188, RZ, 0x3c, !PT ;  /* 0x000000bcbdbd8212 */ /* 0x000fe200078e3cff */
[----:B------:R1:W-:Y:S04]  /*11640*/  STS.U16 [R217+UR4+0xd00], R191 ;  /* 0x000d00bfd9007988 */ /* 0x0003e80008000404 */
[----:B-1----:R-:W3:Y:S01]  /*11650*/  LDL R191, [R1+0xf4] ;  /* 0x0000f40001bf7983 */ /* 0x002ee20000100800 */
[----:B0-----:R-:W-:-:S04]  /*11660*/  @!P0 LOP3.LUT R187, R187, R186, RZ, 0x3c, !PT ;  /* 0x000000babbbb8212 */ /* 0x001fc800078e3cff */
[----:B------:R-:W-:-:S04]  /*11670*/  @!P0 LOP3.LUT R186, R187, R186, RZ, 0x3c, !PT ;  /* 0x000000babbba8212 */ /* 0x000fc800078e3cff */
[----:B------:R-:W-:-:S05]  /*11680*/  @!P0 LOP3.LUT R187, R187, R186, RZ, 0x3c, !PT ;  /* 0x000000babbbb8212 */ /* 0x000fca00078e3cff */
[----:B------:R0:W4:Y:S02]  /*11690*/  @!P0 LDG.E.U16 R185, desc[UR6][R186.64] ;  /* 0x00000006bab98981 */ /* 0x000124000c1e1500 */
[----:B0-----:R-:W-:-:S06]  /*116a0*/  PRMT R186, RZ, 0x7610, R186 ;  /* 0x00007610ffba7816 */ /* 0x001fcc00000000ba */
[----:B------:R0:W4:Y:S04]  /*116b0*/  @!P0 LDG.E.U16 R186, desc[UR6][R188.64] ;  /* 0x00000006bcba8981 */ /* 0x000128000c1e1500 */
[----:B------:R-:W0:Y:S04]  /*116c0*/  LDL R188, [R1+0x134] ;  /* 0x0001340001bc7983 */ /* 0x000e280000100800 */
[----:B------:R-:W0:Y:S01]  /*116d0*/  LDL R189, [R1+0x138] ;  /* 0x0001380001bd7983 */ /* 0x000e220000100800 */
[----:B------:R-:W-:-:S03]  /*116e0*/  PRMT R187, RZ, 0x7610, R187 ;  /* 0x00007610ffbb7816 */ /* 0x000fc600000000bb */
[----:B------:R1:W-:Y:S02]  /*116f0*/  STS.U16 [R217+UR4+0x1100], R190 ;  /* 0x001100bed9007988 */ /* 0x0003e40008000404 */
[----:B-1----:R-:W-:Y:S02]  /*11700*/  @!P0 IMAD.MOV.U32 R190, RZ, RZ, R234 ;  /* 0x000000ffffbe8224 */ /* 0x002fe400078e00ea */
[----:B------:R-:W-:Y:S04]  /*11710*/  STS.U16 [R217+UR4+0x1500], R211 ;  /* 0x001500d3d9007988 */ /* 0x000fe80008000404 */
[----:B------:R1:W-:Y:S04]  /*11720*/  STS.U16 [R217+UR4+0x1900], R192 ;  /* 0x001900c0d9007988 */ /* 0x0003e80008000404 */
[----:B------:R-:W4:Y:S01]  /*11730*/  LDL R234, [R1+0x7f8] ;  /* 0x0007f80001ea7983 */ /* 0x000f220000100800 */
[----:B-1----:R-:W-:-:S03]  /*11740*/  PRMT R192, RZ, 0x7610, R192 ;  /* 0x00007610ffc07816 */ /* 0x002fc600000000c0 */
[----:B------:R1:W-:Y:S02]  /*11750*/  STS.U16 [R217+UR4+0x1d00], R193 ;  /* 0x001d00c1d9007988 */ /* 0x0003e40008000404 */
[----:B-1----:R-:W-:Y:S02]  /*11760*/  PRMT R193, RZ, 0x7610, R193 ;  /* 0x00007610ffc17816 */ /* 0x002fe400000000c1 */
[----:B0-----:R-:W-:-:S04]  /*11770*/  @!P0 LOP3.LUT R189, R189, R188, RZ, 0x3c, !PT ;  /* 0x000000bcbdbd8212 */ /* 0x001fc800078e3cff */
[----:B------:R-:W-:-:S04]  /*11780*/  @!P0 LOP3.LUT R188, R189, R188, RZ, 0x3c, !PT ;  /* 0x000000bcbdbc8212 */ /* 0x000fc800078e3cff */
[----:B------:R-:W-:-:S05]  /*11790*/  @!P0 LOP3.LUT R189, R189, R188, RZ, 0x3c, !PT ;  /* 0x000000bcbdbd8212 */ /* 0x000fca00078e3cff */
[----:B------:R0:W4:Y:S02]  /*117a0*/  @!P0 LDG.E.U16 R187, desc[UR6][R188.64] ;  /* 0x00000006bcbb8981 */ /* 0x000124000c1e1500 */
[----:B0-----:R-:W-:Y:S02]  /*117b0*/  PRMT R188, RZ, 0x7610, R188 ;  /* 0x00007610ffbc7816 */ /* 0x001fe400000000bc */
[----:B------:R-:W-:-:S04]  /*117c0*/  PRMT R189, RZ, 0x7610, R189 ;  /* 0x00007610ffbd7816 */ /* 0x000fc800000000bd */
[----:B---3--:R2:W3:Y:S02]  /*117d0*/  @!P0 LDG.E.U16 R188, desc[UR6][R190.64] ;  /* 0x00000006bebc8981 */ /* 0x0084e4000c1e1500 */
[----:B--2---:R-:W-:Y:S02]  /*117e0*/  @!P0 IMAD.MOV.U32 R190, RZ, RZ, R3 ;  /* 0x000000ffffbe8224 */ /* 0x004fe400078e0003 */
[----:B------:R-:W-:Y:S01]  /*117f0*/  @!P0 IMAD.MOV.U32 R191, RZ, RZ, R224 ;  /* 0x000000ffffbf8224 */ /* 0x000fe200078e00e0 */
[----:B------:R-:W2:Y:S04]  /*11800*/  LDL R3, [R1+0x3b0] ;  /* 0x0003b00001037983 */ /* 0x000ea80000100800 */
[----:B------:R0:W3:Y:S04]  /*11810*/  @!P0 LDG.E.U16 R189, desc[UR6][R190.64] ;  /* 0x00000006bebd8981 */ /* 0x0000e8000c1e1500 */
[----:B------:R-:W3:Y:S01]  /*11820*/  LDL R224, [R1+0x3ac] ;  /* 0x0003ac0001e07983 */ /* 0x000ee20000100800 */
[----:B0-----:R-:W-:-:S02]  /*11830*/  @!P0 IMAD.MOV.U32 R190, RZ, RZ, R247 ;  /* 0x000000ffffbe8224 */ /* 0x001fc400078e00f7 */
[----:B------:R-:W-:Y:S01]  /*11840*/  @!P0 IMAD.MOV.U32 R191, RZ, RZ, R250 ;  /* 0x000000ffffbf8224 */ /* 0x000fe200078e00fa */
[----:B------:R0:W-:Y:S04]  /*11850*/  STL [R1+0x864], R247 ;  /* 0x000864f701007387 */ /* 0x0001e80000100800 */
[----:B------:R1:W3:Y:S04]  /*11860*/  @!P0 LDG.E.U16 R192, desc[UR6][R190.64] ;  /* 0x00000006bec08981 */ /* 0x0002e8000c1e1500 */
[----:B0-----:R-:W3:Y:S04]  /*11870*/  LDL.LU R247, [R1+0xec] ;  /* 0x0000ec0001f77983 */ /* 0x001ee80000300800 */
[----:B------:R0:W-:Y:S01]  /*11880*/  STL [R1+0x860], R250 ;  /* 0x000860fa01007387 */ /* 0x0001e20000100800 */
[----:B-1----:R-:W-:-:S02]  /*11890*/  @!P0 IMAD.MOV.U32 R190, RZ, RZ, R244 ;  /* 0x000000ffffbe8224 */ /* 0x002fc400078e00f4 */
[----:B------:R-:W-:-:S05]  /*118a0*/  @!P0 IMAD.MOV.U32 R191, RZ, RZ, R242 ;  /* 0x000000ffffbf8224 */ /* 0x000fca00078e00f2 */
[----:B------:R4:W3:Y:S04]  /*118b0*/  @!P0 LDG.E.U16 R193, desc[UR6][R190.64] ;  /* 0x00000006bec18981 */ /* 0x0008e8000c1e1500 */
[----:B0-----:R-:W3:Y:S04]  /*118c0*/  LDL.LU R250, [R1+0xb0] ;  /* 0x0000b00001fa7983 */ /* 0x001ee80000300800 */
[----:B------:R0:W-:Y:S04]  /*118d0*/  STL [R1+0x86c], R244 ;  /* 0x00086cf401007387 */ /* 0x0001e80000100800 */
[----:B0-----:R-:W3:Y:S04]  /*118e0*/  LDL.LU R244, [R1+0x12c] ;  /* 0x00012c0001f47983 */ /* 0x001ee80000300800 */
[----:B------:R0:W-:Y:S04]  /*118f0*/  STL [R1+0x868], R242 ;  /* 0x000868f201007387 */ /* 0x0001e80000100800 */
[----:B0-----:R-:W3:Y:S04]  /*11900*/  LDL.LU R242, [R1+0xf0] ;  /* 0x0000f00001f27983 */ /* 0x001ee80000300800 */
[----:B------:R-:W2:Y:S01]  /*11910*/  LDL R191, [R1+0x3f8] ;  /* 0x0003f80001bf7983 */ /* 0x000ea20000100800 */
[----:B----4-:R-:W-:-:S03]  /*11920*/  @!P0 IMAD.MOV.U32 R190, RZ, RZ, R234 ;  /* 0x000000ffffbe8224 */ /* 0x010fc600078e00ea */
[----:B------:R0:W-:Y:S04]  /*11930*/  STS.U16 [R217+UR4+0x2100], R194 ;  /* 0x002100c2d9007988 */ /* 0x0001e80008000404 */
[----:B------:R1:W-:Y:S04]  /*11940*/  STS.U16 [R217+UR4+0x2500], R210 ;  /* 0x002500d2d9007988 */ /* 0x0003e80008000404 */
[----:B------:R-:W4:Y:S01]  /*11950*/  LDL R234, [R1+0x2b0] ;  /* 0x0002b00001ea7983 */ /* 0x000f220000100800 */
[----:B0-----:R-:W-:Y:S02]  /*11960*/  PRMT R194, RZ, 0x7610, R194 ;  /* 0x00007610ffc27816 */ /* 0x001fe400000000c2 */
[----:B-1----:R-:W-:-:S04]  /*11970*/  PRMT R210, RZ, 0x7610, R210 ;  /* 0x00007610ffd27816 */ /* 0x002fc800000000d2 */
[----:B--2---:R0:W2:Y:S02]  /*11980*/  @!P0 LDG.E.U16 R194, desc[UR6][R190.64] ;  /* 0x00000006bec28981 */ /* 0x0040a4000c1e1500 */
[----:B0-----:R-:W-:Y:S02]  /*11990*/  @!P0 IMAD.MOV.U32 R190, RZ, RZ, R3 ;  /* 0x000000ffffbe8224 */ /* 0x001fe400078e0003 */
[----:B---3--:R-:W-:Y:S01]  /*119a0*/  @!P0 IMAD.MOV.U32 R191, RZ, RZ, R224 ;  /* 0x000000ffffbf8224 */ /* 0x008fe200078e00e0 */
[----:B------:R0:W-:Y:S04]  /*119b0*/  STS.U16 [R217+UR4+0x2900], R209 ;  /* 0x002900d1d9007988 */ /* 0x0001e80008000404 */
[----:B------:R1:W3:Y:S04]  /*119c0*/  @!P0 LDG.E.U16 R210, desc[UR6][R190.64] ;  /* 0x00000006bed28981 */ /* 0x0002e8000c1e1500 */
[----:B------:R-:W2:Y:S04]  /*119d0*/  LDL R224, [R1+0x26c] ;  /* 0x00026c0001e07983 */ /* 0x000ea80000100800 */
[----:B------:R-:W3:Y:S04]  /*119e0*/  LDL R3, [R1+0x270] ;  /* 0x0002700001037983 */ /* 0x000ee80000100800 */
[----:B------:R-:W1:Y:S04]  /*119f0*/  LDL R190, [R1+0x36c] ;  /* 0x00036c0001be7983 */ /* 0x000e680000100800 */
[----:B------:R-:W1:Y:S01]  /*11a00*/  LDL R191, [R1+0x370] ;  /* 0x0003700001bf7983 */ /* 0x000e620000100800 */
[----:B0-----:R-:W-:-:S02]  /*11a10*/  PRMT R209, RZ, 0x7610, R209 ;  /* 0x00007610ffd17816 */ /* 0x001fc400000000d1 */
[----:B-1----:R-:W-:-:S04]  /*11a20*/  @!P0 LOP3.LUT R191, R191, R190, RZ, 0x3c, !PT ;  /* 0x000000bebfbf8212 */ /* 0x002fc800078e3cff */
[----:B------:R-:W-:-:S04]  /*11a30*/  @!P0 LOP3.LUT R190, R191, R190, RZ, 0x3c, !PT ;  /* 0x000000bebfbe8212 */ /* 0x000fc800078e3cff */
[----:B------:R-:W-:-:S05]  /*11a40*/  @!P0 LOP3.LUT R191, R191, R190, RZ, 0x3c, !PT ;  /* 0x000000bebfbf8212 */ /* 0x000fca00078e3cff */
[----:B------:R0:W2:Y:S04]  /*11a50*/  @!P0 LDG.E.U16 R209, desc[UR6][R190.64] ;  /* 0x00000006bed18981 */ /* 0x0000a8000c1e1500 */
[----:B------:R-:W0:Y:S04]  /*11a60*/  LDL R190, [R1+0x32c] ;  /* 0x00032c0001be7983 */ /* 0x000e280000100800 */
[----:B------:R-:W0:Y:S04]  /*11a70*/  LDL R191, [R1+0x330] ;  /* 0x0003300001bf7983 */ /* 0x000e280000100800 */
[----:B------:R1:W-:Y:S02]  /*11a80*/  STS.U16 [R217+UR4+0x2d00], R208 ;  /* 0x002d00d0d9007988 */ /* 0x0003e40008000404 */
[----:B-1----:R-:W-:-:S02]  /*11a90*/  PRMT R208, RZ, 0x7610, R208 ;  /* 0x00007610ffd07816 */ /* 0x002fc400000000d0 */
[----:B0-----:R-:W-:-:S04]  /*11aa0*/  @!P0 LOP3.LUT R191, R191, R190, RZ, 0x3c, !PT ;  /* 0x000000bebfbf8212 */ /* 0x001fc800078e3cff */
        /* <DEDUP_REMOVED lines=11> */
[----:B------:R-:W3:Y:S01]  /*11b60*/  LDL R191, [R1+0x2ac] ;  /* 0x0002ac0001bf7983 */ /* 0x000ee20000100800 */
[----:B----4-:R-:W-:-:S03]  /*11b70*/  @!P0 IMAD.MOV.U32 R190, RZ, RZ, R234 ;  /* 0x000000ffffbe8224 */ /* 0x010fc600078e00ea */
[----:B------:R0:W-:Y:S04]  /*11b80*/  STS.U16 [R217+UR4+0x3500], R206 ;  /* 0x003500ced9007988 */ /* 0x0001e80008000404 */
[----:B------:R1:W-:Y:S04]  /*11b90*/  STS.U16 [R217+UR4+0x3900], R205 ;  /* 0x003900cdd9007988 */ /* 0x0003e80008000404 */
[----:B------:R-:W4:Y:S01]  /*11ba0*/  LDL R234, [R1+0x170] ;  /* 0x0001700001ea7983 */ /* 0x000f220000100800 */
[----:B0-----:R-:W-:Y:S02]  /*11bb0*/  PRMT R206, RZ, 0x7610, R206 ;  /* 0x00007610ffce7816 */ /* 0x001fe400000000ce */
[----:B-1----:R-:W-:-:S04]  /*11bc0*/  PRMT R205, RZ, 0x7610, R205 ;  /* 0x00007610ffcd7816 */ /* 0x002fc800000000cd */
[----:B---3--:R0:W3:Y:S02]  /*11bd0*/  @!P0 LDG.E.U16 R206, desc[UR6][R190.64] ;  /* 0x00000006bece8981 */ /* 0x0080e4000c1e1500 */
[----:B0-----:R-:W-:Y:S02]  /*11be0*/  @!P0 IMAD.MOV.U32 R190, RZ, RZ, R3 ;  /* 0x000000ffffbe8224 */ /* 0x001fe400078e0003 */
[----:B--2---:R-:W-:Y:S01]  /*11bf0*/  @!P0 IMAD.MOV.U32 R191, RZ, RZ, R224 ;  /* 0x000000ffffbf8224 */ /* 0x004fe200078e00e0 */
[----:B------:R0:W-:Y:S04]  /*11c00*/  STS.U16 [R217+UR4+0x3d00], R204 ;  /* 0x003d00ccd9007988 */ /* 0x0001e80008000404 */
[----:B------:R1:W2:Y:S04]  /*11c10*/  @!P0 LDG.E.U16 R205, desc[UR6][R190.64] ;  /* 0x00000006becd8981 */ /* 0x0002a8000c1e1500 */
        /* <DEDUP_REMOVED lines=9> */
[----:B------:R-:W0:Y:S01]  /*11cb0*/  LDL R191, [R1+0x1f0] ;  /* 0x0001f00001bf7983 */ /* 0x000e220000100800 */
[----:B------:R-:W-:-:S05]  /*11cc0*/  LOP3.LUT R224, R6, 0x30, RZ, 0x3c, !PT ;  /* 0x0000003006e07812 */ /* 0x000fca00078e3cff */
[----:B------:R1:W-:Y:S02]  /*11cd0*/  STS.U16 [R224+UR4+0x180], R203 ;  /* 0x000180cbe0007988 */ /* 0x0003e40008000404 */
[----:B-1----:R-:W-:Y:S02]  /*11ce0*/  PRMT R203, RZ, 0x7610, R203 ;  /* 0x00007610ffcb7816 */ /* 0x002fe400000000cb */
        /* <DEDUP_REMOVED lines=15> */
[----:B------:R-:W4:Y:S01]  /*11de0*/  LDL R234, [R1+0x3f4] ;  /* 0x0003f40001ea7983 */ /* 0x000f220000100800 */
[----:B0-----:R-:W-:-:S03]  /*11df0*/  PRMT R201, RZ, 0x7610, R201 ;  /* 0x00007610ffc97816 */ /* 0x001fc600000000c9 */
[----:B------:R0:W-:Y:S04]  /*11e00*/  STS.U16 [R224+UR4+0xd80], R200 ;  /* 0x000d80c8e0007988 */ /* 0x0001e80008000404 */
[----:B0-----:R-:W2:Y:S01]  /*11e10*/  LDL R224, [R1+0x3a4] ;  /* 0x0003a40001e07983 */ /* 0x001ea20000100800 */
[----:B------:R-:W-:-:S03]  /*11e20*/  PRMT R200, RZ, 0x7610, R200 ;  /* 0x00007610ffc87816 */ /* 0x000fc600000000c8 */
[----:B---3--:R0:W3:Y:S02]  /*11e30*/  @!P0 LDG.E.U16 R201, desc[UR6][R190.64] ;  /* 0x00000006bec98981 */ /* 0x0080e4000c1e1500 */
[----:B0-----:R-:W-:Y:S02]  /*11e40*/  @!P0 IMAD.MOV.U32 R190, RZ, RZ, R3 ;  /* 0x000000ffffbe8224 */ /* 0x001fe400078e0003 */
[----:B------:R-:W2:Y:S01]  /*11e50*/  LDL R3, [R1+0x3a8] ;  /* 0x0003a80001037983 */ /* 0x000ea20000100800 */
[----:B------:R-:W-:-:S03]  /*11e60*/  @!P0 IMAD.MOV.U32 R191, RZ, RZ, R244 ;  /* 0x000000ffffbf8224 */ /* 0x000fc600078e00f4 */
[----:B------:R0:W-:Y:S04]  /*11e70*/  STL [R1+0x870], R244 ;  /* 0x000870f401007387 */ /* 0x0001e80000100800 */
[----:B------:R1:W3:Y:S01]  /*11e80*/  @!P0 LDG.E.U16 R200, desc[UR6][R190.64] ;  /* 0x00000006bec88981 */ /* 0x0002e2000c1e1500 */
[----:B0-----:R-:W-:-:S05]  /*11e90*/  LOP3.LUT R244, R6, 0x30, RZ, 0x3c, !PT ;  /* 0x0000003006f47812 */ /* 0x001fca00078e3cff */
[----:B------:R0:W-:Y:S01]  /*11ea0*/  STS.U16 [R244+UR4+0x1180], R199 ;  /* 0x001180c7f4007988 */ /* 0x0001e20008000404 */
[----:B-1----:R-:W-:Y:S02]  /*11eb0*/  @!P0 IMAD.MOV.U32 R190, RZ, RZ, R242 ;  /* 0x000000ffffbe8224 */ /* 0x002fe400078e00f2 */
[----:B------:R-:W-:Y:S01]  /*11ec0*/  @!P0 IMAD.MOV.U32 R191, RZ, RZ, R247 ;  /* 0x000000ffffbf8224 */ /* 0x000fe200078e00f7 */
[----:B------:R1:W-:Y:S01]  /*11ed0*/  STS.U16 [R244+UR4+0x1580], R198 ;  /* 0x001580c6f4007988 */ /* 0x0003e20008000404 */
[----:B0-----:R-:W-:-:S03]  /*11ee0*/  PRMT R199, RZ, 0x7610, R199 ;  /* 0x00007610ffc77816 */ /* 0x001fc600000000c7 */
[----:B------:R0:W-:Y:S01]  /*11ef0*/  STL [R1+0x878], R242 ;  /* 0x000878f201007387 */ /* 0x0001e20000100800 */
[----:B-1----:R-:W-:-:S03]  /*11f00*/  PRMT R198, RZ, 0x7610, R198 ;  /* 0x00007610ffc67816 */ /* 0x002fc600000000c6 */
[----:B------:R1:W3:Y:S04]  /*11f10*/  @!P0 LDG.E.U16 R199, desc[UR6][R190.64] ;  /* 0x00000006bec78981 */ /* 0x0002e8000c1e1500 */
[----:B0-----:R-:W2:Y:S01]  /*11f20*/  LDL R242, [R1+0x3f0] ;  /* 0x0003f00001f27983 */ /* 0x001ea20000100800 */
[----:B-1----:R-:W-:Y:S02]  /*11f30*/  @!P0 IMAD.MOV.U32 R190, RZ, RZ, R250 ;  /* 0x000000ffffbe8224 */ /* 0x002fe400078e00fa */
[----:B------:R-:W-:Y:S01]  /*11f40*/  @!P0 IMAD.MOV.U32 R191, RZ, RZ, R248 ;  /* 0x000000ffffbf8224 */ /* 0x000fe200078e00f8 */
[----:B------:R0:W-:Y:S04]  /*11f50*/  STS.U16 [R244+UR4+0x1980], R197 ;  /* 0x001980c5f4007988 */ /* 0x0001e80008000404 */
[----:B------:R1:W3:Y:S04]  /*11f60*/  @!P0 LDG.E.U16 R198, desc[UR6][R190.64] ;  /* 0x00000006bec68981 */ /* 0x0002e8000c1e1500 */
[----:B------:R-:W-:Y:S01]  /*11f70*/  STL [R1+0x874], R247 ;  /* 0x000874f701007387 */ /* 0x000fe20000100800 */
[----:B0-----:R-:W-:-:S03]  /*11f80*/  PRMT R197, RZ, 0x7610, R197 ;  /* 0x00007610ffc57816 */ /* 0x001fc600000000c5 */
[----:B------:R-:W-:Y:S01]  /*11f90*/  STL [R1+0x880], R250 ;  /* 0x000880fa01007387 */ /* 0x000fe20000100800 */
[----:B-1----:R-:W-:Y:S02]  /*11fa0*/  @!P0 IMAD.MOV.U32 R190, RZ, RZ, R252 ;  /* 0x000000ffffbe8224 */ /* 0x002fe400078e00fc */
[----:B------:R-:W-:Y:S01]  /*11fb0*/  @!P0 IMAD.MOV.U32 R191, RZ, RZ, R0 ;  /* 0x000000ffffbf8224 */ /* 0x000fe200078e0000 */
[----:B------:R-:W-:Y:S04]  /*11fc0*/  STL [R1+0x87c], R248 ;  /* 0x00087cf801007387 */ /* 0x000fe80000100800 */
[----:B------:R-:W-:Y:S04]  /*11fd0*/  STL [R1+0x888], R252 ;  /* 0x000888fc01007387 */ /* 0x000fe80000100800 */
[----:B------:R-:W-:Y:S04]  /*11fe0*/  STL [R1+0x884], R0 ;  /* 0x0008840001007387 */ /* 0x000fe80000100800 */
[----:B------:R0:W3:Y:S04]  /*11ff0*/  @!P0 LDG.E.U16 R197, desc[UR6][R190.64] ;  /* 0x00000006bec58981 */ /* 0x0000e8000c1e1500 */
[----:B------:R1:W-:Y:S04]  /*12000*/  STL [R1+0x890], R239 ;  /* 0x000890ef01007387 */ /* 0x0003e80000100800 */
[----:B------:R4:W-:Y:S01]  /*12010*/  STL [R1+0x88c], R236 ;  /* 0x00088cec01007387 */ /* 0x0009e20000100800 */
[----:B0-----:R-:W-:-:S02]  /*12020*/  @!P0 IMAD.MOV.U32 R190, RZ, RZ, R239 ;  /* 0x000000ffffbe8224 */ /* 0x001fc400078e00ef */
[----:B------:R-:W-:Y:S01]  /*12030*/  @!P0 IMAD.MOV.U32 R191, RZ, RZ, R236 ;  /* 0x000000ffffbf8224 */ /* 0x000fe200078e00ec */
[----:B-1----:R-:W3:Y:S04]  /*12040*/  LDL R239, [R1+0x364] ;  /* 0x0003640001ef7983 */ /* 0x002ee80000100800 */
[----:B----4-:R-:W4:Y:S04]  /*12050*/  LDL R236, [R1+0x368] ;  /* 0x0003680001ec7983 */ /* 0x010f280000100800 */
[----:B------:R0:W-:Y:S04]  /*12060*/  STS.U16 [R244+UR4+0x1d80], R196 ;  /* 0x001d80c4f4007988 */ /* 0x0001e80008000404 */
[----:B------:R1:W-:Y:S01]  /*12070*/  STS.U16 [R244+UR4+0x2180], R195 ;  /* 0x002180c3f4007988 */ /* 0x0003e20008000404 */
[----:B0-----:R-:W-:-:S02]  /*12080*/  PRMT R196, RZ, 0x7610, R196 ;  /* 0x00007610ffc47816 */ /* 0x001fc400000000c4 */
[----:B-1----:R-:W-:-:S04]  /*12090*/  PRMT R195, RZ, 0x7610, R195 ;  /* 0x00007610ffc37816 */ /* 0x002fc800000000c3 */
[----:B------:R0:W4:Y:S01]  /*120a0*/  @!P0 LDG.E.U16 R196, desc[UR6][R190.64] ;  /* 0x00000006bec48981 */ /* 0x000122000c1e1500 */
[----:B------:R-:W-:Y:S01]  /*120b0*/  PRMT R211, RZ, 0x7610, R211 ;  /* 0x00007610ffd37816 */ /* 0x000fe200000000d3 */
[----:B0-----:R-:W-:Y:S02]  /*120c0*/  @!P0 IMAD.MOV.U32 R190, RZ, RZ, R234 ;  /* 0x000000ffffbe8224 */ /* 0x001fe400078e00ea */
[----:B------:R0:W-:Y:S02]  /*120d0*/  STS.U16 [R244+UR4+0x2580], R214 ;  /* 0x002580d6f4007988 */ /* 0x0001e40008000404 */
[----:B0-----:R-:W-:Y:S01]  /*120e0*/  PRMT R214, RZ, 0x7610, R214 ;  /* 0x00007610ffd67816 */ /* 0x001fe200000000d6 */
[----:B--2---:R-:W-:Y:S02]  /*120f0*/  @!P0 IMAD.MOV.U32 R191, RZ, RZ, R242 ;  /* 0x000000ffffbf8224 */ /* 0x004fe400078e00f2 */
[----:B------:R-:W2:Y:S04]  /*12100*/  LDL R242, [R1+0x2a4] ;  /* 0x0002a40001f27983 */ /* 0x000ea80000100800 */
[----:B------:R0:W2:Y:S02]  /*12110*/  @!P0 LDG.E.U16 R195, desc[UR6][R190.64] ;  /* 0x00000006bec38981 */ /* 0x0000a4000c1e1500 */
[----:B0-----:R-:W-:-:S02]  /*12120*/  @!P0 IMAD.MOV.U32 R190, RZ, RZ, R3 ;  /* 0x000000ffffbe8224 */ /* 0x001fc400078e0003 */
[----:B------:R-:W-:Y:S01]  /*12130*/  @!P0 IMAD.MOV.U32 R191, RZ, RZ, R224 ;  /* 0x000000ffffbf8224 */ /* 0x000fe200078e00e0 */
[----:B------:R-:W2:Y:S04]  /*12140*/  LDL R3, [R1+0x2a8] ;  /* 0x0002a80001037983 */ /* 0x000ea80000100800 */
[----:B------:R-:W2:Y:S04]  /*12150*/  LDL.LU R234, [R1+0x70] ;  /* 0x0000700001ea7983 */ /* 0x000ea80000300800 */
[----:B------:R3:W2:Y:S04]  /*12160*/  @!P0 LDG.E.U16 R211, desc[UR6][R190.64] ;  /* 0x00000006bed38981 */ /* 0x0006a8000c1e1500 */
[----:B------:R-:W2:Y:S04]  /*12170*/  LDL.LU R224, [R1+0x60] ;  /* 0x0000600001e07983 */ /* 0x000ea80000300800 */
[----:B------:R-:W2:Y:S04]  /*12180*/  LDL.LU R0, [R1+0x54] ;  /* 0x0000540001007983 */ /* 0x000ea80000300800 */
[----:B------:R-:W2:Y:S04]  /*12190*/  LDL.LU R252, [R1+0x48] ;  /* 0x0000480001fc7983 */ /* 0x000ea80000300800 */
[----:B------:R-:W2:Y:S04]  /*121a0*/  LDL.LU R248, [R1+0x3c] ;  /* 0x00003c0001f87983 */ /* 0x000ea80000300800 */
[----:B------:R-:W2:Y:S01]  /*121b0*/  LDL.LU R250, [R1+0x30] ;  /* 0x0000300001fa7983 */ /* 0x000ea20000300800 */
[----:B---3--:R-:W-:-:S03]  /*121c0*/  @!P0 IMAD.MOV.U32 R191, RZ, RZ, R239 ;  /* 0x000000ffffbf8224 */ /* 0x008fc600078e00ef */
[----:B------:R-:W3:Y:S01]  /*121d0*/  LDL.LU R247, [R1+0x28] ;  /* 0x0000280001f77983 */ /* 0x000ee20000300800 */
[----:B----4-:R-:W-:-:S03]  /*121e0*/  @!P0 IMAD.MOV.U32 R190, RZ, RZ, R236 ;  /* 0x000000ffffbe8224 */ /* 0x010fc600078e00ec */
[----:B------:R0:W-:Y:S04]  /*121f0*/  STS.U16 [R244+UR4+0x2980], R241 ;  /* 0x002980f1f4007988 */ /* 0x0001e80008000404 */
[----:B------:R1:W4:Y:S04]  /*12200*/  @!P0 LDG.E.U16 R214, desc[UR6][R190.64] ;  /* 0x00000006bed68981 */ /* 0x000328000c1e1500 */
[----:B------:R-:W3:Y:S04]  /*12210*/  LDL R236, [R1+0x268] ;  /* 0x0002680001ec7983 */ /* 0x000ee80000100800 */
[----:B0-----:R-:W2:Y:S04]  /*12220*/  LDL R241, [R1+0x2e8] ;  /* 0x0002e80001f17983 */ /* 0x001ea80000100800 */
[----:B------:R-:W1:Y:S04]  /*12230*/  LDL R190, [R1+0x324] ;  /* 0x0003240001be7983 */ /* 0x000e680000100800 */
[----:B------:R-:W1:Y:S04]  /*12240*/  LDL R191, [R1+0x328] ;  /* 0x0003280001bf7983 */ /* 0x000e680000100800 */
[----:B------:R0:W-:Y:S04]  /*12250*/  STS.U16 [R244+UR4+0x2d80], R233 ;  /* 0x002d80e9f4007988 */ /* 0x0001e80008000404 */
[----:B------:R-:W4:Y:S01]  /*12260*/  LDL R239, [R1+0x264] ;  /* 0x0002640001ef7983 */ /* 0x000f220000100800 */
[----:B0-----:R-:W-:-:S02]  /*12270*/  PRMT R233, RZ, 0x7610, R233 ;  /* 0x00007610ffe97816 */ /* 0x001fc400000000e9 */
[----:B-1----:R-:W-:-:S04]  /*12280*/  @!P0 LOP3.LUT R191, R191, R190, RZ, 0x3c, !PT ;  /* 0x000000bebfbf8212 */ /* 0x002fc800078e3cff */
[----:B------:R-:W-:-:S04]  /*12290*/  @!P0 LOP3.LUT R190, R191, R190, RZ, 0x3c, !PT ;  /* 0x000000bebfbe8212 */ /* 0x000fc800078e3cff */
[----:B------:R-:W-:-:S05]  /*122a0*/  @!P0 LOP3.LUT R191, R191, R190, RZ, 0x3c, !PT ;  /* 0x000000bebfbf8212 */ /* 0x000fca00078e3cff */
[----:B------:R2:W4:Y:S04]  /*122b0*/  @!P0 LDG.E.U16 R233, desc[UR6][R190.64] ;  /* 0x00000006bee98981 */ /* 0x000528000c1e1500 */
[----:B------:R-:W3:Y:S01]  /*122c0*/  LDL R191, [R1+0x2e4] ;  /* 0x0002e40001bf7983 */ /* 0x000ee20000100800 */
[----:B--2---:R-:W-:-:S03]  /*122d0*/  @!P0 IMAD.MOV.U32 R190, RZ, RZ, R241 ;  /* 0x000000ffffbe8224 */ /* 0x004fc600078e00f1 */
[----:B------:R0:W-:Y:S04]  /*122e0*/  STS.U16 [R244+UR4+0x3180], R226 ;  /* 0x003180e2f4007988 */ /* 0x0001e80008000404 */
[----:B------:R1:W-:Y:S04]  /*122f0*/  STS.U16 [R244+UR4+0x3580], R219 ;  /* 0x003580dbf4007988 */ /* 0x0003e80008000404 */
[----:B------:R-:W2:Y:S01]  /*12300*/  LDL.LU R241, [R1+0x50] ;  /* 0x0000500001f17983 */ /* 0x000ea20000300800 */
[----:B0-----:R-:W-:Y:S02]  /*12310*/  PRMT R226, RZ, 0x7610, R226 ;  /* 0x00007610ffe27816 */ /* 0x001fe400000000e2 */
[----:B-1----:R-:W-:Y:S01]  /*12320*/  PRMT R219, RZ, 0x7610, R219 ;  /* 0x00007610ffdb7816 */ /* 0x002fe200000000db */
[----:B------:R-:W-:Y:S04]  /*12330*/  STS.U16 [R244+UR4+0x3980], R213 ;  /* 0x003980d5f4007988 */ /* 0x000fe80008000404 */
[----:B------:R-:W-:Y:S04]  /*12340*/  STS.U16 [R244+UR4+0x3d80], R11 ;  /* 0x003d800bf4007988 */ /* 0x000fe80008000404 */
[----:B---3--:R0:W3:Y:S02]  /*12350*/  @!P0 LDG.E.U16 R226, desc[UR6][R190.64] ;  /* 0x00000006bee28981 */ /* 0x0080e4000c1e1500 */
[----:B0-----:R-:W-:-:S02]  /*12360*/  @!P0 IMAD.MOV.U32 R190, RZ, RZ, R3 ;  /* 0x000000ffffbe8224 */ /* 0x001fc400078e0003 */
[----:B------:R-:W-:Y:S01]  /*12370*/  @!P0 IMAD.MOV.U32 R191, RZ, RZ, R242 ;  /* 0x000000ffffbf8224 */ /* 0x000fe200078e00f2 */
[----:B------:R-:W-:Y:S01]  /*12380*/  LOP3.LUT R3, R6, 0x40, RZ, 0x3c, !PT ;  /* 0x0000004006037812 */ /* 0x000fe200078e3cff */
[----:B------:R-:W3:Y:S04]  /*12390*/  LDL.LU R242, [R1+0x44] ;  /* 0x0000440001f27983 */ /* 0x000ee80000300800 */
[----:B------:R0:W3:Y:S04]  /*123a0*/  @!P0 LDG.E.U16 R219, desc[UR6][R190.64] ;  /* 0x00000006bedb8981 */ /* 0x0000e8000c1e1500 */
[----:B------:R1:W-:Y:S01]  /*123b0*/  STS.U16 [R3+UR4+0x200], R234 ;  /* 0x000200ea03007988 */ /* 0x0003e20008000404 */
[----:B0-----:R-:W-:-:S02]  /*123c0*/  @!P0 IMAD.MOV.U32 R190, RZ, RZ, R236 ;  /* 0x000000ffffbe8224 */ /* 0x001fc400078e00ec */
[----:B----4-:R-:W-:Y:S01]  /*123d0*/  @!P0 IMAD.MOV.U32 R191, RZ, RZ, R239 ;  /* 0x000000ffffbf8224 */ /* 0x010fe200078e00ef */
[----:B------:R-:W4:Y:S04]  /*123e0*/  LDL.LU R236, [R1+0x38] ;  /* 0x0000380001ec7983 */ /* 0x000f280000300800 */
[----:B------:R-:W4:Y:S04]  /*123f0*/  LDL.LU R239, [R1+0x2c] ;  /* 0x00002c0001ef7983 */ /* 0x000f280000300800 */
[----:B-1----:R-:W2:Y:S04]  /*12400*/  LDL.LU R234, [R1+0x8fc] ;  /* 0x0008fc0001ea7983 */ /* 0x002ea80000300800 */
[----:B------:R0:W-:Y:S04]  /*12410*/  STS.U16 [R3+UR4+0x600], R224 ;  /* 0x000600e003007988 */ /* 0x0001e80008000404 */
[----:B------:R-:W-:Y:S04]  /*12420*/  STS.U16 [R3+UR4+0xa00], R0 ;  /* 0x000a000003007988 */ /* 0x000fe80008000404 */
[----:B------:R-:W-:Y:S04]  /*12430*/  STS.U16 [R3+UR4+0xe00], R252 ;  /* 0x000e00fc03007988 */ /* 0x000fe80008000404 */
[----:B------:R-:W-:Y:S04]  /*12440*/  STS.U16 [R3+UR4+0x1200], R248 ;  /* 0x001200f803007988 */ /* 0x000fe80008000404 */
[----:B------:R-:W-:Y:S04]  /*12450*/  STS.U16 [R3+UR4+0x1600], R250 ;  /* 0x001600fa03007988 */ /* 0x000fe80008000404 */
[----:B------:R-:W-:Y:S04]  /*12460*/  STS.U16 [R3+UR4+0x1a00], R247 ;  /* 0x001a00f703007988 */ /* 0x000fe80008000404 */
[----:B0-----:R-:W4:Y:S04]  /*12470*/  LDL.LU R224, [R1+0x8f8] ;  /* 0x0008f80001e07983 */ /* 0x001f280000300800 */
[----:B--2---:R0:W-:Y:S04]  /*12480*/  STS.U16 [R3+UR4+0x1e00], R234 ;  /* 0x001e00ea03007988 */ /* 0x0041e80008000404 */
[----:B------:R1:W-:Y:S04]  /*12490*/  STS.U16 [R3+UR4+0x2200], R227 ;  /* 0x002200e303007988 */ /* 0x0003e80008000404 */
[----:B0-----:R-:W2:Y:S04]  /*124a0*/  LDL.LU R234, [R1+0x8f4] ;  /* 0x0008f40001ea7983 */ /* 0x001ea80000300800 */
[----:B-1----:R-:W2:Y:S04]  /*124b0*/  LDL.LU R227, [R1+0x8f0] ;  /* 0x0008f00001e37983 */ /* 0x002ea80000300800 */
[----:B------:R-:W2:Y:S04]  /*124c0*/  LDL.LU R0, [R1+0x68] ;  /* 0x0000680001007983 */ /* 0x000ea80000300800 */
[----:B------:R-:W2:Y:S04]  /*124d0*/  LDL.LU R252, [R1+0x58] ;  /* 0x0000580001fc7983 */ /* 0x000ea80000300800 */
[----:B------:R-:W2:Y:S04]  /*124e0*/  LDL.LU R248, [R1+0x4c] ;  /* 0x00004c0001f87983 */ /* 0x000ea80000300800 */
[----:B------:R-:W2:Y:S04]  /*124f0*/  LDL.LU R250, [R1+0x40] ;  /* 0x0000400001fa7983 */ /* 0x000ea80000300800 */
[----:B------:R-:W-:Y:S04]  /*12500*/  STS.U16 [R3+UR4+0x2600], R7 ;  /* 0x0026000703007988 */ /* 0x000fe80008000404 */
[----:B------:R-:W2:Y:S04]  /*12510*/  LDL.LU R247, [R1+0x34] ;  /* 0x0000340001f77983 */ /* 0x000ea80000300800 */
[----:B------:R0:W-:Y:S04]  /*12520*/  STS.U16 [R3+UR4+0x2a00], R246 ;  /* 0x002a00f603007988 */ /* 0x0001e80008000404 */
[----:B------:R1:W-:Y:S04]  /*12530*/  STS.U16 [R3+UR4+0x2e00], R238 ;  /* 0x002e00ee03007988 */ /* 0x0003e80008000404 */
[----:B0-----:R-:W3:Y:S04]  /*12540*/  LDL.LU R246, [R1+0x5c] ;  /* 0x00005c0001f67983 */ /* 0x001ee80000300800 */
[----:B-1----:R-:W4:Y:S01]  /*12550*/  LDL.LU R238, [R1+0x6c] ;  /* 0x00006c0001ee7983 */ /* 0x002f220000300800 */
[----:B------:R-:W-:-:S03]  /*12560*/  LOP3.LUT R7, R6, 0x50, RZ, 0x3c, !PT ;  /* 0x0000005006077812 */ /* 0x000fc600078e3cff */
[----:B------:R-:W-:Y:S04]  /*12570*/  STS.U16 [R3+UR4+0x3200], R230 ;  /* 0x003200e603007988 */ /* 0x000fe80008000404 */
[----:B------:R-:W-:Y:S04]  /*12580*/  STS.U16 [R3+UR4+0x3600], R221 ;  /* 0x003600dd03007988 */ /* 0x000fe80008000404 */
[----:B------:R-:W-:Y:S04]  /*12590*/  STS.U16 [R3+UR4+0x3a00], R212 ;  /* 0x003a00d403007988 */ /* 0x000fe80008000404 */
[----:B------:R-:W-:Y:S04]  /*125a0*/  STS.U16 [R3+UR4+0x3e00], R12 ;  /* 0x003e000c03007988 */ /* 0x000fe80008000404 */
[----:B----4-:R-:W-:Y:S04]  /*125b0*/  STS.U16 [R7+UR4+0x280], R238 ;  /* 0x000280ee07007988 */ /* 0x010fe80008000404 */
[----:B---3--:R-:W-:Y:S04]  /*125c0*/  STS.U16 [R7+UR4+0x680], R246 ;  /* 0x000680f607007988 */ /* 0x008fe80008000404 */
[----:B------:R-:W-:Y:S04]  /*125d0*/  STS.U16 [R7+UR4+0xa80], R241 ;  /* 0x000a80f107007988 */ /* 0x000fe80008000404 */
[----:B------:R0:W-:Y:S04]  /*125e0*/  STS.U16 [R7+UR4+0xe80], R242 ;  /* 0x000e80f207007988 */ /* 0x0001e80008000404 */
[----:B------:R-:W-:Y:S04]  /*125f0*/  STS.U16 [R7+UR4+0x1280], R236 ;  /* 0x001280ec07007988 */ /* 0x000fe80008000404 */
[----:B------:R-:W-:Y:S04]  /*12600*/  STS.U16 [R7+UR4+0x1680], R239 ;  /* 0x001680ef07007988 */ /* 0x000fe80008000404 */
[----:B0-----:R-:W3:Y:S04]  /*12610*/  LDL.LU R242, [R1+0x64] ;  /* 0x0000640001f27983 */ /* 0x001ee80000300800 */
[----:B--2---:R0:W-:Y:S04]  /*12620*/  STS.U16 [R7+UR4+0x1a80], R227 ;  /* 0x001a80e307007988 */ /* 0x0041e80008000404 */
[----:B------:R1:W-:Y:S04]  /*12630*/  STS.U16 [R7+UR4+0x1e80], R231 ;  /* 0x001e80e707007988 */ /* 0x0003e80008000404 */
[----:B0-----:R-:W2:Y:S04]  /*12640*/  LDL.LU R227, [R1+0x8ec] ;  /* 0x0008ec0001e37983 */ /* 0x001ea80000300800 */
[----:B-1----:R-:W4:Y:S04]  /*12650*/  LDL.LU R231, [R1+0x8e8] ;  /* 0x0008e80001e77983 */ /* 0x002f280000300800 */
[----:B------:R-:W-:Y:S04]  /*12660*/  STS.U16 [R7+UR4+0x2280], R229 ;  /* 0x002280e507007988 */ /* 0x000fe80008000404 */
[----:B------:R0:W-:Y:S04]  /*12670*/  STS.U16 [R7+UR4+0x2680], R2 ;  /* 0x0026800207007988 */ /* 0x0001e80008000404 */
[----:B------:R-:W-:Y:S04]  /*12680*/  STS.U16 [R7+UR4+0x2a80], R245 ;  /* 0x002a80f507007988 */ /* 0x000fe80008000404 */
[----:B------:R-:W-:Y:S01]  /*12690*/  STS.U16 [R7+UR4+0x2e80], R237 ;  /* 0x002e80ed07007988 */ /* 0x000fe20008000404 */
[----:B0-----:R-:W-:-:S03]  /*126a0*/  LOP3.LUT R2, R6, 0x60, RZ, 0x3c, !PT ;  /* 0x0000006006027812 */ /* 0x001fc600078e3cff */
[----:B------:R-:W-:Y:S04]  /*126b0*/  STS.U16 [R7+UR4+0x3280], R228 ;  /* 0x003280e407007988 */ /* 0x000fe80008000404 */
        /* <DEDUP_REMOVED lines=8> */
[----:B------:R-:W2:Y:S04]  /*12740*/  LDL.LU R229, [R1+0x8e4] ;  /* 0x0008e40001e57983 */ /* 0x000ea80000300800 */
[----:B----4-:R0:W-:Y:S04]  /*12750*/  STS.U16 [R2+UR4+0x1700], R231 ;  /* 0x001700e702007988 */ /* 0x0101e80008000404 */
[----:B------:R1:W-:Y:S04]  /*12760*/  STS.U16 [R2+UR4+0x1b00], R234 ;  /* 0x001b00ea02007988 */ /* 0x0003e80008000404 */
[----:B------:R4:W-:Y:S04]  /*12770*/  STS.U16 [R2+UR4+0x1f00], R4 ;  /* 0x001f000402007988 */ /* 0x0009e80008000404 */
[----:B0-----:R-:W2:Y:S04]  /*12780*/  LDL.LU R231, [R1+0x8e0] ;  /* 0x0008e00001e77983 */ /* 0x001ea80000300800 */
[----:B-1----:R-:W2:Y:S04]  /*12790*/  LDL.LU R234, [R1+0x8dc] ;  /* 0x0008dc0001ea7983 */ /* 0x002ea80000300800 */
[----:B----4-:R-:W4:Y:S04]  /*127a0*/  LDL.LU R4, [R1+0x8d8] ;  /* 0x0008d80001047983 */ /* 0x010f280000300800 */
        /* <DEDUP_REMOVED lines=9> */
[----:B---3--:R0:W-:Y:S02]  /*12840*/  STS.U16 [R5+UR4+0x380], R242 ;  /* 0x000380f205007988 */ /* 0x0081e40008000404 */
[----:B0-----:R-:W-:-:S02]  /*12850*/  LOP3.LUT R242, R6, 0x10, RZ, 0x3c, !PT ;  /* 0x0000001006f27812 */ /* 0x001fc400078e3cff */
[----:B------:R-:W-:-:S06]  /*12860*/  PRMT R213, RZ, 0x7610, R213 ;  /* 0x00007610ffd57816 */ /* 0x000fcc00000000d5 */
[----:B------:R-:W3:Y:S04]  /*12870*/  @!P0 LDG.E.U16 R213, desc[UR6][R190.64] ;  /* 0x00000006bed58981 */ /* 0x000ee8000c1e1500 */
[----:B----4-:R0:W-:Y:S04]  /*12880*/  STS.U16 [R5+UR4+0x780], R4 ;  /* 0x0007800405007988 */ /* 0x0101e80008000404 */
[----:B--2---:R1:W-:Y:S04]  /*12890*/  STS.U16 [R5+UR4+0xb80], R234 ;  /* 0x000b80ea05007988 */ /* 0x0043e80008000404 */
[----:B------:R2:W-:Y:S04]  /*128a0*/  STS.U16 [R5+UR4+0xf80], R231 ;  /* 0x000f80e705007988 */ /* 0x0005e80008000404 */
[----:B------:R4:W-:Y:S04]  /*128b0*/  STS.U16 [R5+UR4+0x1380], R229 ;  /* 0x001380e505007988 */ /* 0x0009e80008000404 */
[----:B------:R4:W-:Y:S04]  /*128c0*/  STS.U16 [R5+UR4+0x1780], R227 ;  /* 0x001780e305007988 */ /* 0x0009e80008000404 */
[----:B------:R4:W-:Y:S04]  /*128d0*/  STS.U16 [R5+UR4+0x1b80], R224 ;  /* 0x001b80e005007988 */ /* 0x0009e80008000404 */
[----:B------:R3:W-:Y:S04]  /*128e0*/  STS.U16 [R5+UR4+0x1f80], R222 ;  /* 0x001f80de05007988 */ /* 0x0007e80008000404 */
[----:B------:R3:W-:Y:S04]  /*128f0*/  STS.U16 [R5+UR4+0x2380], R220 ;  /* 0x002380dc05007988 */ /* 0x0007e80008000404 */
        /* <DEDUP_REMOVED lines=46> */
[----:B0-----:R-:W3:Y:S04]  /*12be0*/  LDL.LU R4, [R1+0x8d4] ;  /* 0x0008d40001047983 */ /* 0x001ee80000300800 */
[----:B------:R-:W-:Y:S04]  /*12bf0*/  STS.U16 [R217+UR4+0x9d00], R183 ;  /* 0x009d00b7d9007988 */ /* 0x000fe80008000404 */
[----:B-1----:R-:W3:Y:S04]  /*12c00*/  LDL.LU R234, [R1+0x8d0] ;  /* 0x0008d00001ea7983 */ /* 0x002ee80000300800 */
[----:B------:R-:W-:Y:S04]  /*12c10*/  STS.U16 [R217+UR4+0xa100], R184 ;  /* 0x00a100b8d9007988 */ /* 0x000fe80008000404 */
[----:B--2---:R-:W2:Y:S04]  /*12c20*/  LDL.LU R231, [R1+0x8cc] ;  /* 0x0008cc0001e77983 */ /* 0x004ea80000300800 */
[----:B------:R-:W-:Y:S04]  /*12c30*/  STS.U16 [R217+UR4+0xa500], R185 ;  /* 0x00a500b9d9007988 */ /* 0x000fe80008000404 */
[----:B----4-:R-:W4:Y:S04]  /*12c40*/  LDL.LU R229, [R1+0x8c8] ;  /* 0x0008c80001e57983 */ /* 0x010f280000300800 */
[----:B------:R-:W-:Y:S04]  /*12c50*/  STS.U16 [R217+UR4+0xa900], R186 ;  /* 0x00a900bad9007988 */ /* 0x000fe80008000404 */
[----:B------:R-:W4:Y:S04]  /*12c60*/  LDL.LU R227, [R1+0x8c4] ;  /* 0x0008c40001e37983 */ /* 0x000f280000300800 */
[----:B------:R-:W-:Y:S04]  /*12c70*/  STS.U16 [R217+UR4+0xad00], R187 ;  /* 0x00ad00bbd9007988 */ /* 0x000fe80008000404 */
[----:B------:R-:W4:Y:S04]  /*12c80*/  LDL.LU R224, [R1+0x8c0] ;  /* 0x0008c00001e07983 */ /* 0x000f280000300800 */
[----:B------:R-:W-:Y:S04]  /*12c90*/  STS.U16 [R217+UR4+0xb100], R188 ;  /* 0x00b100bcd9007988 */ /* 0x000fe80008000404 */
[----:B---3--:R-:W3:Y:S04]  /*12ca0*/  LDL.LU R222, [R1+0x8bc] ;  /* 0x0008bc0001de7983 */ /* 0x008ee80000300800 */
[----:B------:R-:W-:Y:S04]  /*12cb0*/  STS.U16 [R217+UR4+0xb500], R189 ;  /* 0x00b500bdd9007988 */ /* 0x000fe80008000404 */
[----:B------:R-:W3:Y:S04]  /*12cc0*/  LDL.LU R220, [R1+0x8b8] ;  /* 0x0008b80001dc7983 */ /* 0x000ee80000300800 */
[----:B------:R-:W-:Y:S04]  /*12cd0*/  STS.U16 [R217+UR4+0xb900], R192 ;  /* 0x00b900c0d9007988 */ /* 0x000fe80008000404 */
[----:B------:R-:W-:Y:S04]  /*12ce0*/  STL [R1+0x894], R6 ;  /* 0x0008940601007387 */ /* 0x000fe80000100800 */
[----:B------:R0:W-:Y:S04]  /*12cf0*/  STS.U16 [R217+UR4+0xbd00], R193 ;  /* 0x00bd00c1d9007988 */ /* 0x0001e80008000404 */
[----:B0-----:R-:W3:Y:S04]  /*12d00*/  LDL.LU R217, [R1+0x8b4] ;  /* 0x0008b40001d97983 */ /* 0x001ee80000300800 */
[----:B------:R-:W2:Y:S04]  /*12d10*/  LDL R13, [R1+0x3e8] ;  /* 0x0003e800010d7983 */ /* 0x000ea80000100800 */
[----:B------:R-:W2:Y:S04]  /*12d20*/  LDL R12, [R1+0x3ec] ;  /* 0x0003ec00010c7983 */ /* 0x000ea80000100800 */
[----:B------:R-:W4:Y:S04]  /*12d30*/  LDL R23, [R1+0x3e0] ;  /* 0x0003e00001177983 */ /* 0x000f280000100800 */
[----:B------:R-:W3:Y:S04]  /*12d40*/  LDL R22, [R1+0x3e4] ;  /* 0x0003e40001167983 */ /* 0x000ee80000100800 */
[----:B------:R-:W-:Y:S04]  /*12d50*/  STS.U16 [R244+UR4+0x8180], R194 ;  /* 0x008180c2f4007988 */ /* 0x000fe80008000404 */
[----:B------:R-:W-:Y:S04]  /*12d60*/  STS.U16 [R244+UR4+0x8580], R210 ;  /* 0x008580d2f4007988 */ /* 0x000fe80008000404 */
[----:B------:R-:W4:Y:S04]  /*12d70*/  LDL R21, [R1+0x3d8] ;  /* 0x0003d80001157983 */ /* 0x000f280000100800 */
[----:B------:R-:W4:Y:S04]  /*12d80*/  LDL R20, [R1+0x3dc] ;  /* 0x0003dc0001147983 */ /* 0x000f280000100800 */
[----:B------:R-:W4:Y:S04]  /*12d90*/  LDL R15, [R1+0x39c] ;  /* 0x00039c00010f7983 */ /* 0x000f280000100800 */
[----:B------:R-:W4:Y:S04]  /*12da0*/  LDL R14, [R1+0x3a0] ;  /* 0x0003a000010e7983 */ /* 0x000f280000100800 */
[----:B------:R-:W4:Y:S04]  /*12db0*/  LDL R19, [R1+0x394] ;  /* 0x0003940001137983 */ /* 0x000f280000100800 */
[----:B------:R-:W4:Y:S04]  /*12dc0*/  LDL R18, [R1+0x398] ;  /* 0x0003980001127983 */ /* 0x000f280000100800 */
[----:B------:R-:W-:Y:S04]  /*12dd0*/  STS.U16 [R244+UR4+0x8980], R209 ;  /* 0x008980d1f4007988 */ /* 0x000fe80008000404 */
[----:B------:R-:W4:Y:S04]  /*12de0*/  LDL.LU R246, [R1+0x1d8] ;  /* 0x0001d80001f67983 */ /* 0x000f280000300800 */
        /* <DEDUP_REMOVED lines=24> */
[----:B------:R0:W-:Y:S04]  /*12f70*/  STS.U16 [R244+UR4+0xbd80], R196 ;  /* 0x00bd80c4f4007988 */ /* 0x0001e80008000404 */
[----:B------:R-:W4:Y:S04]  /*12f80*/  LDL.LU R247, [R1+0x150] ;  /* 0x0001500001f77983 */ /* 0x000f280000300800 */
[----:B0-----:R-:W4:Y:S04]  /*12f90*/  LDL.LU R244, [R1+0x164] ;  /* 0x0001640001f47983 */ /* 0x001f280000300800 */
[----:B------:R-:W4:Y:S04]  /*12fa0*/  LDL.LU R241, [R1+0x154] ;  /* 0x0001540001f17983 */ /* 0x000f280000300800 */
        /* <DEDUP_REMOVED lines=25> */
[----:B------:R-:W4:Y:S01]  /*13140*/  LDL.LU R200, [R1+0x18] ;  /* 0x0000180001c87983 */ /* 0x000f220000300800 */
[----:B------:R-:W-:-:S03]  /*13150*/  PRMT R8, RZ, 0x7610, R8 ;  /* 0x00007610ff087816 */ /* 0x000fc60000000008 */
[----:B------:R-:W4:Y:S04]  /*13160*/  LDL.LU R199, [R1+0x10] ;  /* 0x0000100001c77983 */ /* 0x000f280000300800 */
[----:B------:R-:W4:Y:S04]  /*13170*/  LDL.LU R198, [R1+0x8] ;  /* 0x0000080001c67983 */ /* 0x000f280000300800 */
[----:B------:R-:W4:Y:S04]  /*13180*/  LDL.LU R197, [R1] ;  /* 0x0000000001c57983 */ /* 0x000f280000300800 */
[----:B------:R0:W-:Y:S04]  /*13190*/  STS.U16 [R3+UR4+0x8200], R195 ;  /* 0x008200c303007988 */ /* 0x0001e80008000404 */
[----:B------:R1:W-:Y:S04]  /*131a0*/  STS.U16 [R3+UR4+0x8600], R211 ;  /* 0x008600d303007988 */ /* 0x0003e80008000404 */
[----:B------:R2:W-:Y:S04]  /*131b0*/  STS.U16 [R3+UR4+0x8a00], R214 ;  /* 0x008a00d603007988 */ /* 0x0005e80008000404 */
[----:B0-----:R-:W4:Y:S04]  /*131c0*/  LDL.LU R195, [R1+0xe8] ;  /* 0x0000e80001c37983 */ /* 0x001f280000300800 */
[----:B-1----:R-:W4:Y:S04]  /*131d0*/  LDL.LU R211, [R1+0x114] ;  /* 0x0001140001d37983 */ /* 0x002f280000300800 */
[----:B--2---:R-:W2:Y:S04]  /*131e0*/  LDL.LU R214, [R1+0x168] ;  /* 0x0001680001d67983 */ /* 0x004ea80000300800 */
[----:B------:R0:W-:Y:S04]  /*131f0*/  STS.U16 [R3+UR4+0x8e00], R233 ;  /* 0x008e00e903007988 */ /* 0x0001e80008000404 */
[----:B------:R1:W-:Y:S04]  /*13200*/  STS.U16 [R3+UR4+0x9200], R226 ;  /* 0x009200e203007988 */ /* 0x0003e80008000404 */
[----:B------:R3:W-:Y:S04]  /*13210*/  STS.U16 [R3+UR4+0x9600], R219 ;  /* 0x009600db03007988 */ /* 0x0007e80008000404 */
[----:B0-----:R-:W2:Y:S04]  /*13220*/  LDL.LU R233, [R1+0x110] ;  /* 0x0001100001e97983 */ /* 0x001ea80000300800 */
[----:B-1----:R-:W2:Y:S04]  /*13230*/  LDL.LU R226, [R1+0x194] ;  /* 0x0001940001e27983 */ /* 0x002ea80000300800 */
[----:B---3--:R-:W3:Y:S04]  /*13240*/  LDL.LU R219, [R1+0x128] ;  /* 0x0001280001db7983 */ /* 0x008ee80000300800 */
[----:B------:R0:W-:Y:S04]  /*13250*/  STS.U16 [R3+UR4+0x9a00], R213 ;  /* 0x009a00d503007988 */ /* 0x0001e80008000404 */
[----:B------:R1:W3:Y:S04]  /*13260*/  @!P0 LDG.E.U16 R8, desc[UR6][R12.64] ;  /* 0x000000060c088981 */ /* 0x0002e8000c1e1500 */
[----:B0-----:R-:W3:Y:S04]  /*13270*/  LDL.LU R213, [R1+0x15c] ;  /* 0x00015c0001d57983 */ /* 0x001ee80000300800 */
[----:B------:R-:W2:Y:S01]  /*13280*/  LDL R17, [R1+0x38c] ;  /* 0x00038c0001117983 */ /* 0x000ea20000100800 */
[----:B-1----:R-:W-:-:S02]  /*13290*/  @!P0 IMAD.MOV.U32 R12, RZ, RZ, R22 ;  /* 0x000000ffff0c8224 */ /* 0x002fc400078e0016 */
[----:B----4-:R-:W-:Y:S01]  /*132a0*/  @!P0 IMAD.MOV.U32 R13, RZ, RZ, R23 ;  /* 0x000000ffff0d8224 */ /* 0x010fe200078e0017 */
[----:B------:R-:W2:Y:S04]  /*132b0*/  LDL R16, [R1+0x390] ;  /* 0x0003900001107983 */ /* 0x000ea80000100800 */
[----:B------:R-:W4:Y:S04]  /*132c0*/  LDL R23, [R1+0x35c] ;  /* 0x00035c0001177983 */ /* 0x000f280000100800 */
[----:B------:R-:W3:Y:S01]  /*132d0*/  LDL R22, [R1+0x360] ;  /* 0x0003600001167983 */ /* 0x000ee20000100800 */
[----:B------:R-:W-:-:S02]  /*132e0*/  PRMT R9, RZ, 0x7610, R9 ;  /* 0x00007610ff097816 */ /* 0x000fc40000000009 */
[----:B------:R-:W-:Y:S01]  /*132f0*/  PRMT R11, RZ, 0x7610, R11 ;  /* 0x00007610ff0b7816 */ /* 0x000fe2000000000b */
[----:B------:R-:W4:Y:S01]  /*13300*/  LDL R153, [R1+0x34c] ;  /* 0x00034c0001997983 */ /* 0x000f220000100800 */
[----:B------:R-:W-:-:S03]  /*13310*/  PRMT R10, RZ, 0x7610, R10 ;  /* 0x00007610ff0a7816 */ /* 0x000fc6000000000a */
[----:B------:R0:W4:Y:S04]  /*13320*/  @!P0 LDG.E.U16 R9, desc[UR6][R12.64] ;  /* 0x000000060c098981 */ /* 0x000128000c1e1500 */
[----:B------:R1:W4:Y:S04]  /*13330*/  @!P0 LDG.E.U16 R11, desc[UR6][R14.64] ;  /* 0x000000060e0b8981 */ /* 0x000328000c1e1500 */
[----:B------:R-:W4:Y:S01]  /*13340*/  LDL R152, [R1+0x350] ;  /* 0x0003500001987983 */ /* 0x000f220000100800 */
[----:B0-----:R-:W-:Y:S02]  /*13350*/  @!P0 IMAD.MOV.U32 R12, RZ, RZ, R20 ;  /* 0x000000ffff0c8224 */ /* 0x001fe400078e0014 */
[----:B------:R-:W-:Y:S01]  /*13360*/  @!P0 IMAD.MOV.U32 R13, RZ, RZ, R21 ;  /* 0x000000ffff0d8224 */ /* 0x000fe200078e0015 */
[----:B------:R-:W4:Y:S01]  /*13370*/  LDL R155, [R1+0x2dc] ;  /* 0x0002dc00019b7983 */ /* 0x000f220000100800 */
[----:B-1----:R-:W-:-:S02]  /*13380*/  @!P0 IMAD.MOV.U32 R14, RZ, RZ, R18 ;  /* 0x000000ffff0e8224 */ /* 0x002fc400078e0012 */
[----:B------:R-:W-:Y:S01]  /*13390*/  @!P0 IMAD.MOV.U32 R15, RZ, RZ, R19 ;  /* 0x000000ffff0f8224 */ /* 0x000fe200078e0013 */
[----:B------:R-:W4:Y:S04]  /*133a0*/  LDL R18, [R1+0x358] ;  /* 0x0003580001127983 */ /* 0x000f280000100800 */
[----:B------:R-:W4:Y:S04]  /*133b0*/  LDL R19, [R1+0x354] ;  /* 0x0003540001137983 */ /* 0x000f280000100800 */
[----:B------:R0:W4:Y:S04]  /*133c0*/  @!P0 LDG.E.U16 R10, desc[UR6][R12.64] ;  /* 0x000000060c0a8981 */ /* 0x000128000c1e1500 */
[----:B------:R-:W4:Y:S04]  /*133d0*/  LDL R154, [R1+0x2e0] ;  /* 0x0002e000019a7983 */ /* 0x000f280000100800 */
[----:B------:R-:W4:Y:S01]  /*133e0*/  LDL R21, [R1+0x31c] ;  /* 0x00031c0001157983 */ /* 0x000f220000100800 */
[----:B0-----:R-:W-:-:S03]  /*133f0*/  PRMT R13, RZ, 0x7610, R13 ;  /* 0x00007610ff0d7816 */ /* 0x001fc6000000000d */
[----:B------:R-:W4:Y:S04]  /*13400*/  LDL R20, [R1+0x320] ;  /* 0x0003200001147983 */ /* 0x000f280000100800 */
        /* <DEDUP_REMOVED lines=10> */
[----:B--2---:R3:W2:Y:S02]  /*134b0*/  @!P0 LDG.E.U16 R13, desc[UR6][R16.64] ;  /* 0x00000006100d8981 */ /* 0x0046a4000c1e1500 */
[----:B---3--:R-:W-:-:S02]  /*134c0*/  @!P0 IMAD.MOV.U32 R16, RZ, RZ, R22 ;  /* 0x000000ffff108224 */ /* 0x008fc400078e0016 */
[----:B----4-:R-:W-:Y:S01]  /*134d0*/  @!P0 IMAD.MOV.U32 R17, RZ, RZ, R23 ;  /* 0x000000ffff118224 */ /* 0x010fe200078e0017 */
[----:B------:R-:W3:Y:S04]  /*134e0*/  LDL R22, [R1+0x310] ;  /* 0x0003100001167983 */ /* 0x000ee80000100800 */
[----:B------:R-:W3:Y:S01]  /*134f0*/  LDL R23, [R1+0x30c] ;  /* 0x00030c0001177983 */ /* 0x000ee20000100800 */
[----:B------:R-:W-:-:S06]  /*13500*/  PRMT R12, RZ, 0x7610, R12 ;  /* 0x00007610ff0c7816 */ /* 0x000fcc000000000c */
[----:B------:R0:W4:Y:S02]  /*13510*/  @!P0 LDG.E.U16 R12, desc[UR6][R14.64] ;  /* 0x000000060e0c8981 */ /* 0x000124000c1e1500 */
[----:B0-----:R-:W-:Y:S02]  /*13520*/  PRMT R14, RZ, 0x7610, R14 ;  /* 0x00007610ff0e7816 */ /* 0x001fe4000000000e */
[----:B------:R-:W-:-:S04]  /*13530*/  PRMT R15, RZ, 0x7610, R15 ;  /* 0x00007610ff0f7816 */ /* 0x000fc8000000000f */
[----:B------:R0:W2:Y:S04]  /*13540*/  @!P0 LDG.E.U16 R14, desc[UR6][R16.64] ;  /* 0x00000006100e8981 */ /* 0x0000a8000c1e1500 */
[----:B------:R1:W4:Y:S01]  /*13550*/  @!P0 LDG.E.U16 R15, desc[UR6][R18.64] ;  /* 0x00000006120f8981 */ /* 0x000322000c1e1500 */
[----:B0-----:R-:W-:Y:S01]  /*13560*/  PRMT R16, RZ, 0x7610, R16 ;  /* 0x00007610ff107816 */ /* 0x001fe20000000010 */
[----:B-1----:R-:W-:Y:S02]  /*13570*/  @!P0 IMAD.MOV.U32 R18, RZ, RZ, R152 ;  /* 0x000000ffff128224 */ /* 0x002fe400078e0098 */
[----:B------:R-:W-:Y:S01]  /*13580*/  @!P0 IMAD.MOV.U32 R19, RZ, RZ, R153 ;  /* 0x000000ffff138224 */ /* 0x000fe200078e0099 */
[----:B------:R-:W2:Y:S04]  /*13590*/  LDL R152, [R1+0x2d8] ;  /* 0x0002d80001987983 */ /* 0x000ea80000100800 */
[----:B------:R0:W4:Y:S04]  /*135a0*/  @!P0 LDG.E.U16 R16, desc[UR6][R18.64] ;  /* 0x0000000612108981 */ /* 0x000128000c1e1500 */
[----:B------:R-:W2:Y:S01]  /*135b0*/  LDL R153, [R1+0x2d4] ;  /* 0x0002d40001997983 */ /* 0x000ea20000100800 */
[----:B0-----:R-:W-:-:S06]  /*135c0*/  PRMT R19, RZ, 0x7610, R19 ;  /* 0x00007610ff137816 */ /* 0x001fcc0000000013 */
[----:B---3--:R0:W3:Y:S02]  /*135d0*/  @!P0 LDG.E.U16 R19, desc[UR6][R22.64] ;  /* 0x0000000616138981 */ /* 0x0080e4000c1e1500 */
[----:B0-----:R-:W-:Y:S02]  /*135e0*/  @!P0 IMAD.MOV.U32 R22, RZ, RZ, R154 ;  /* 0x000000ffff168224 */ /* 0x001fe400078e009a */
[----:B------:R-:W-:Y:S01]  /*135f0*/  @!P0 IMAD.MOV.U32 R23, RZ, RZ, R155 ;  /* 0x000000ffff178224 */ /* 0x000fe200078e009b */
[----:B------:R-:W4:Y:S04]  /*13600*/  LDL R154, [R1+0x2a0] ;  /* 0x0002a000019a7983 */ /* 0x000f280000100800 */
[----:B------:R-:W4:Y:S01]  /*13610*/  LDL R155, [R1+0x29c] ;  /* 0x00029c00019b7983 */ /* 0x000f220000100800 */
[----:B------:R-:W-:-:S02]  /*13620*/  PRMT R17, RZ, 0x7610, R17 ;  /* 0x00007610ff117816 */ /* 0x000fc40000000011 */
[----:B------:R-:W-:-:S04]  /*13630*/  PRMT R18, RZ, 0x7610, R18 ;  /* 0x00007610ff127816 */ /* 0x000fc80000000012 */
[----:B------:R0:W3:Y:S02]  /*13640*/  @!P0 LDG.E.U16 R17, desc[UR6][R20.64] ;  /* 0x0000000614118981 */ /* 0x0000e4000c1e1500 */
[----:B0-----:R-:W-:Y:S02]  /*13650*/  @!P0 IMAD.MOV.U32 R20, RZ, RZ, R156 ;  /* 0x000000ffff148224 */ /* 0x001fe400078e009c */
[----:B------:R-:W-:Y:S01]  /*13660*/  @!P0 IMAD.MOV.U32 R21, RZ, RZ, R157 ;  /* 0x000000ffff158224 */ /* 0x000fe200078e009d */
[----:B------:R-:W3:Y:S04]  /*13670*/  LDL R156, [R1+0x290] ;  /* 0x00029000019c7983 */ /* 0x000ee80000100800 */
[----:B------:R0:W3:Y:S04]  /*13680*/  @!P0 LDG.E.U16 R18, desc[UR6][R20.64] ;  /* 0x0000000614128981 */ /* 0x0000e8000c1e1500 */
[----:B------:R-:W3:Y:S01]  /*13690*/  LDL R157, [R1+0x28c] ;  /* 0x00028c00019d7983 */ /* 0x000ee20000100800 */
[----:B0-----:R-:W-:-:S02]  /*136a0*/  PRMT R20, RZ, 0x7610, R20 ;  /* 0x00007610ff147816 */ /* 0x001fc40000000014 */
[----:B------:R-:W-:-:S04]  /*136b0*/  PRMT R21, RZ, 0x7610, R21 ;  /* 0x00007610ff157816 */ /* 0x000fc80000000015 */
[----:B------:R0:W3:Y:S04]  /*136c0*/  @!P0 LDG.E.U16 R20, desc[UR6][R22.64] ;  /* 0x0000000616148981 */ /* 0x0000e8000c1e1500 */
[----:B--2---:R1:W2:Y:S01]  /*136d0*/  @!P0 LDG.E.U16 R21, desc[UR6][R152.64] ;  /* 0x0000000698158981 */ /* 0x0042a2000c1e1500 */
[----:B0-----:R-:W-:Y:S01]  /*136e0*/  PRMT R23, RZ, 0x7610, R23 ;  /* 0x00007610ff177816 */ /* 0x001fe20000000017 */
[----:B-1----:R-:W-:Y:S02]  /*136f0*/  @!P0 IMAD.MOV.U32 R152, RZ, RZ, R158 ;  /* 0x000000ffff988224 */ /* 0x002fe400078e009e */
[----:B------:R-:W-:Y:S01]  /*13700*/  @!P0 IMAD.MOV.U32 R153, RZ, RZ, R159 ;  /* 0x000000ffff998224 */ /* 0x000fe200078e009f */
[----:B------:R-:W2:Y:S04]  /*13710*/  LDL R158, [R1+0x258] ;  /* 0x00025800019e7983 */ /* 0x000ea80000100800 */
[----:B------:R-:W2:Y:S04]  /*13720*/  LDL R159, [R1+0x254] ;  /* 0x00025400019f7983 */ /* 0x000ea80000100800 */
[----:B----4-:R0:W4:Y:S02]  /*13730*/  @!P0 LDG.E.U16 R23, desc[UR6][R154.64] ;  /* 0x000000069a178981 */ /* 0x010124000c1e1500 */
[----:B0-----:R-:W-:-:S02]  /*13740*/  @!P0 IMAD.MOV.U32 R154, RZ, RZ, R160 ;  /* 0x000000ffff9a8224 */ /* 0x001fc400078e00a0 */
[----:B------:R-:W-:Y:S01]  /*13750*/  @!P0 IMAD.MOV.U32 R155, RZ, RZ, R161 ;  /* 0x000000ffff9b8224 */ /* 0x000fe200078e00a1 */
[----:B------:R-:W4:Y:S04]  /*13760*/  LDL R160, [R1+0x228] ;  /* 0x0002280001a07983 */ /* 0x000f280000100800 */
[----:B------:R-:W4:Y:S01]  /*13770*/  LDL R161, [R1+0x224] ;  /* 0x0002240001a17983 */ /* 0x000f220000100800 */
[----:B------:R-:W-:-:S06]  /*13780*/  PRMT R22, RZ, 0x7610, R22 ;  /* 0x00007610ff167816 */ /* 0x000fcc0000000016 */
[----:B------:R0:W4:Y:S02]  /*13790*/  @!P0 LDG.E.U16 R22, desc[UR6][R152.64] ;  /* 0x0000000698168981 */ /* 0x000124000c1e1500 */
[----:B0-----:R-:W-:Y:S02]  /*137a0*/  PRMT R152, RZ, 0x7610, R152 ;  /* 0x00007610ff987816 */ /* 0x001fe40000000098 */
[----:B------:R-:W-:-:S04]  /*137b0*/  PRMT R153, RZ, 0x7610, R153 ;  /* 0x00007610ff997816 */ /* 0x000fc80000000099 */
[----:B------:R0:W4:Y:S04]  /*137c0*/  @!P0 LDG.E.U16 R152, desc[UR6][R154.64] ;  /* 0x000000069a988981 */ /* 0x000128000c1e1500 */
[----:B---3--:R1:W3:Y:S01]  /*137d0*/  @!P0 LDG.E.U16 R153, desc[UR6][R156.64] ;  /* 0x000000069c998981 */ /* 0x0082e2000c1e1500 */
[----:B0-----:R-:W-:Y:S02]  /*137e0*/  PRMT R154, RZ, 0x7610, R154 ;  /* 0x00007610ff9a7816 */ /* 0x001fe4000000009a */
[----:B------:R-:W-:Y:S01]  /*137f0*/  PRMT R155, RZ, 0x7610, R155 ;  /* 0x00007610ff9b7816 */ /* 0x000fe2000000009b */
[----:B-1----:R-:W-:Y:S02]  /*13800*/  @!P0 IMAD.MOV.U32 R156, RZ, RZ, R162 ;  /* 0x000000ffff9c8224 */ /* 0x002fe400078e00a2 */
[----:B------:R-:W-:Y:S01]  /*13810*/  @!P0 IMAD.MOV.U32 R157, RZ, RZ, R163 ;  /* 0x000000ffff9d8224 */ /* 0x000fe200078e00a3 */
[----:B------:R-:W3:Y:S04]  /*13820*/  LDL R162, [R1+0x218] ;  /* 0x0002180001a27983 */ /* 0x000ee80000100800 */
[----:B------:R0:W3:Y:S04]  /*13830*/  @!P0 LDG.E.U16 R154, desc[UR6][R156.64] ;  /* 0x000000069c9a8981 */ /* 0x0000e8000c1e1500 */
[----:B--2---:R1:W2:Y:S04]  /*13840*/  @!P0 LDG.E.U16 R155, desc[UR6][R158.64] ;  /* 0x000000069e9b8981 */ /* 0x0042a8000c1e1500 */
[----:B------:R-:W3:Y:S01]  /*13850*/  LDL R163, [R1+0x214] ;  /* 0x0002140001a37983 */ /* 0x000ee20000100800 */
[----:B0-----:R-:W-:-:S03]  /*13860*/  PRMT R157, RZ, 0x7610, R157 ;  /* 0x00007610ff9d7816 */ /* 0x001fc6000000009d */
[----:B------:R-:W1:Y:S04]  /*13870*/  LDL R158, [R1+0x24c] ;  /* 0x00024c00019e7983 */ /* 0x000e680000100800 */
[----:B------:R-:W1:Y:S04]  /*13880*/  LDL R159, [R1+0x250] ;  /* 0x00025000019f7983 */ /* 0x000e680000100800 */
[----:B----4-:R-:W4:Y:S04]  /*13890*/  @!P0 LDG.E.U16 R157, desc[UR6][R160.64] ;  /* 0x00000006a09d8981 */ /* 0x010f28000c1e1500 */
[----:B------:R-:W2:Y:S04]  /*138a0*/  LDL R160, [R1+0x21c] ;  /* 0x00021c0001a07983 */ /* 0x000ea80000100800 */
[----:B------:R-:W2:Y:S01]  /*138b0*/  LDL R161, [R1+0x220] ;  /* 0x0002200001a17983 */ /* 0x000ea20000100800 */
[----:B------:R-:W-:-:S02]  /*138c0*/  PRMT R156, RZ, 0x7610, R156 ;  /* 0x00007610ff9c7816 */ /* 0x000fc4000000009c */
[----:B-1----:R-:W-:-:S04]  /*138d0*/  @!P0 LOP3.LUT R159, R159, R158, RZ, 0x3c, !PT ;  /* 0x0000009e9f9f8212 */ /* 0x002fc800078e3cff */
[----:B------:R-:W-:-:S04]  /*138e0*/  @!P0 LOP3.LUT R158, R159, R158, RZ, 0x3c, !PT ;  /* 0x0000009e9f9e8212 */ /* 0x000fc800078e3cff */
[----:B------:R-:W-:-:S05]  /*138f0*/  @!P0 LOP3.LUT R159, R159, R158, RZ, 0x3c, !PT ;  /* 0x0000009e9f9f8212 */ /* 0x000fca00078e3cff */
[----:B------:R0:W4:Y:S02]  /*13900*/  @!P0 LDG.E.U16 R156, desc[UR6][R158.64] ;  /* 0x000000069e9c8981 */ /* 0x000124000c1e1500 */
[----:B0-----:R-:W-:Y:S02]  /*13910*/  PRMT R158, RZ, 0x7610, R158 ;  /* 0x00007610ff9e7816 */ /* 0x001fe4000000009e */
[----:B--2---:R-:W-:-:S04]  /*13920*/  @!P0 LOP3.LUT R161, R161, R160, RZ, 0x3c, !PT ;  /* 0x000000a0a1a18212 */ /* 0x004fc800078e3cff */
[----:B------:R-:W-:-:S04]  /*13930*/  @!P0 LOP3.LUT R160, R161, R160, RZ, 0x3c, !PT ;  /* 0x000000a0a1a08212 */ /* 0x000fc800078e3cff */
[----:B------:R-:W-:-:S05]  /*13940*/  @!P0 LOP3.LUT R161, R161, R160, RZ, 0x3c, !PT ;  /* 0x000000a0a1a18212 */ /* 0x000fca00078e3cff */
[----:B------:R0:W2:Y:S02]  /*13950*/  @!P0 LDG.E.U16 R158, desc[UR6][R160.64] ;  /* 0x00000006a09e8981 */ /* 0x0000a4000c1e1500 */
[----:B0-----:R-:W-:-:S06]  /*13960*/  PRMT R161, RZ, 0x7610, R161 ;  /* 0x00007610ffa17816 */ /* 0x001fcc00000000a1 */
[----:B------:R0:W2:Y:S04]  /*13970*/  @!P0 LDG.E.U16 R161, desc[UR6][R164.64] ;  /* 0x00000006a4a18981 */ /* 0x0000a8000c1e1500 */
[----:B------:R-:W0:Y:S01]  /*13980*/  LDL R165, [R1+0x1e0] ;  /* 0x0001e00001a57983 */ /* 0x000e220000100800 */
[----:B------:R-:W-:-:S06]  /*13990*/  PRMT R159, RZ, 0x7610, R159 ;  /* 0x00007610ff9f7816 */ /* 0x000fcc000000009f */
[----:B---3--:R1:W3:Y:S04]  /*139a0*/  @!P0 LDG.E.U16 R159, desc[UR6][R162.64] ;  /* 0x00000006a29f8981 */ /* 0x0082e8000c1e1500 */
[----:B------:R-:W1:Y:S04]  /*139b0*/  LDL R162, [R1+0x20c] ;  /* 0x00020c0001a27983 */ /* 0x000e680000100800 */
[----:B------:R-:W1:Y:S04]  /*139c0*/  LDL R163, [R1+0x210] ;  /* 0x0002100001a37983 */ /* 0x000e680000100800 */
[----:B------:R4:W-:Y:S01]  /*139d0*/  STL [R1+0x898], R6 ;  /* 0x0008980601007387 */ /* 0x0009e20000100800 */
[----:B0-----:R-:W-:-:S02]  /*139e0*/  @!P0 IMAD.MOV.U32 R164, RZ, RZ, R165 ;  /* 0x000000ffffa48224 */ /* 0x001fc400078e00a5 */
[----:B------:R-:W-:Y:S02]  /*139f0*/  @!P0 IMAD.MOV.U32 R165, RZ, RZ, R6 ;  /* 0x000000ffffa58224 */ /* 0x000fe400078e0006 */
[----:B----4-:R-:W4:Y:S01]  /*13a00*/  LDL.LU R6, [R1+0x1d0] ;  /* 0x0001d00001067983 */ /* 0x010f220000300800 */
[----:B------:R-:W-:Y:S02]  /*13a10*/  PRMT R160, RZ, 0x7610, R160 ;  /* 0x00007610ffa07816 */ /* 0x000fe400000000a0 */
[----:B-1----:R-:W-:-:S04]  /*13a20*/  @!P0 LOP3.LUT R163, R163, R162, RZ, 0x3c, !PT ;  /* 0x000000a2a3a38212 */ /* 0x002fc800078e3cff */
[----:B------:R-:W-:-:S04]  /*13a30*/  @!P0 LOP3.LUT R162, R163, R162, RZ, 0x3c, !PT ;  /* 0x000000a2a3a28212 */ /* 0x000fc800078e3cff */
[----:B------:R-:W-:-:S05]  /*13a40*/  @!P0 LOP3.LUT R163, R163, R162, RZ, 0x3c, !PT ;  /* 0x000000a2a3a38212 */ /* 0x000fca00078e3cff */
[----:B------:R0:W3:Y:S02]  /*13a50*/  @!P0 LDG.E.U16 R160, desc[UR6][R162.64] ;  /* 0x00000006a2a08981 */ /* 0x0000e4000c1e1500 */
[----:B0-----:R-:W-:Y:S02]  /*13a60*/  PRMT R162, RZ, 0x7610, R162 ;  /* 0x00007610ffa27816 */ /* 0x001fe400000000a2 */
[----:B------:R-:W-:-:S04]  /*13a70*/  PRMT R163, RZ, 0x7610, R163 ;  /* 0x00007610ffa37816 */ /* 0x000fc800000000a3 */
[----:B------:R0:W3:Y:S01]  /*13a80*/  @!P0 LDG.E.U16 R162, desc[UR6][R164.64] ;  /* 0x00000006a4a28981 */ /* 0x0000e2000c1e1500 */
[----:B------:R-:W-:Y:S01]  /*13a90*/  PRMT R166, RZ, 0x7610, R166 ;  /* 0x00007610ffa67816 */ /* 0x000fe200000000a6 */
[----:B0-----:R-:W-:Y:S02]  /*13aa0*/  @!P0 IMAD.MOV.U32 R164, RZ, RZ, R246 ;  /* 0x000000ffffa48224 */ /* 0x001fe400078e00f6 */
[----:B------:R-:W-:-:S05]  /*13ab0*/  @!P0 IMAD.MOV.U32 R165, RZ, RZ, R239 ;  /* 0x000000ffffa58224 */ /* 0x000fca00078e00ef */
[----:B------:R0:W3:Y:S01]  /*13ac0*/  @!P0 LDG.E.U16 R163, desc[UR6][R164.64] ;  /* 0x00000006a4a38981 */ /* 0x0000e2000c1e1500 */
[----:B------:R-:W-:Y:S01]  /*13ad0*/  PRMT R167, RZ, 0x7610, R167 ;  /* 0x00007610ffa77816 */ /* 0x000fe200000000a7 */
[----:B0-----:R-:W-:Y:S01]  /*13ae0*/  @!P0 IMAD.MOV.U32 R165, RZ, RZ, R252 ;  /* 0x000000ffffa58224 */ /* 0x001fe200078e00fc */
[----:B------:R-:W-:Y:S02]  /*13af0*/  PRMT R168, RZ, 0x7610, R168 ;  /* 0x00007610ffa87816 */ /* 0x000fe400000000a8 */
[----:B------:R-:W-:Y:S02]  /*13b00*/  PRMT R169, RZ, 0x7610, R169 ;  /* 0x00007610ffa97816 */ /* 0x000fe400000000a9 */
[----:B------:R-:W-:Y:S02]  /*13b10*/  PRMT R170, RZ, 0x7610, R170 ;  /* 0x00007610ffaa7816 */ /* 0x000fe400000000aa */
[----:B------:R-:W-:Y:S02]  /*13b20*/  PRMT R171, RZ, 0x7610, R171 ;  /* 0x00007610ffab7816 */ /* 0x000fe400000000ab */
[----:B------:R-:W-:-:S02]  /*13b30*/  PRMT R172, RZ, 0x7610, R172 ;  /* 0x00007610ffac7816 */ /* 0x000fc400000000ac */
[----:B------:R-:W-:Y:S02]  /*13b40*/  PRMT R173, RZ, 0x7610, R173 ;  /* 0x00007610ffad7816 */ /* 0x000fe400000000ad */
        /* <DEDUP_REMOVED lines=20> */
[----:B------:R-:W-:Y:S01]  /*13c90*/  PRMT R194, RZ, 0x7610, R194 ;  /* 0x00007610ffc27816 */ /* 0x000fe200000000c2 */
[----:B----4-:R-:W-:-:S05]  /*13ca0*/  @!P0 IMAD.MOV.U32 R164, RZ, RZ, R6 ;  /* 0x000000ffffa48224 */ /* 0x010fca00078e0006 */
[----:B------:R0:W4:Y:S02]  /*13cb0*/  @!P0 LDG.E.U16 R166, desc[UR6][R164.64] ;  /* 0x00000006a4a68981 */ /* 0x000124000c1e1500 */
[----:B0-----:R-:W-:Y:S02]  /*13cc0*/  @!P0 IMAD.MOV.U32 R164, RZ, RZ, R236 ;  /* 0x000000ffffa48224 */ /* 0x001fe400078e00ec */
[----:B------:R-:W-:-:S05]  /*13cd0*/  @!P0 IMAD.MOV.U32 R165, RZ, RZ, R248 ;  /* 0x000000ffffa58224 */ /* 0x000fca00078e00f8 */
[----:B------:R0:W3:Y:S02]  /*13ce0*/  @!P0 LDG.E.U16 R167, desc[UR6][R164.64] ;  /* 0x00000006a4a78981 */ /* 0x0000e4000c1e1500 */
[----:B0-----:R-:W-:Y:S02]  /*13cf0*/  @!P0 IMAD.MOV.U32 R164, RZ, RZ, R230 ;  /* 0x000000ffffa48224 */ /* 0x001fe400078e00e6 */
[----:B------:R-:W-:-:S05]  /*13d00*/  @!P0 IMAD.MOV.U32 R165, RZ, RZ, R251 ;  /* 0x000000ffffa58224 */ /* 0x000fca00078e00fb */
[----:B------:R0:W4:Y:S02]  /*13d10*/  @!P0 LDG.E.U16 R168, desc[UR6][R164.64] ;  /* 0x00000006a4a88981 */ /* 0x000124000c1e1500 */
        /* <DEDUP_REMOVED lines=77> */
[----:B------:R-:W4:Y:S04]  /*141f0*/  @!P0 LDG.E.U16 R194, desc[UR6][R164.64] ;  /* 0x00000006a4c28981 */ /* 0x000f28000c1e1500 */
[----:B------:R-:W-:Y:S04]  /*14200*/  STS.U16 [R3+UR4+0x9e00], R157 ;  /* 0x009e009d03007988 */ /* 0x000fe80008000404 */
[----:B--2---:R-:W-:Y:S04]  /*14210*/  STS.U16 [R3+UR4+0xa200], R161 ;  /* 0x00a200a103007988 */ /* 0x004fe80008000404 */
[----:B---3--:R-:W-:Y:S04]  /*14220*/  STS.U16 [R3+UR4+0xa600], R167 ;  /* 0x00a600a703007988 */ /* 0x008fe80008000404 */
[----:B----4-:R-:W-:Y:S04]  /*14230*/  STS.U16 [R3+UR4+0xaa00], R171 ;  /* 0x00aa00ab03007988 */ /* 0x010fe80008000404 */
[----:B------:R-:W-:Y:S04]  /*14240*/  STS.U16 [R3+UR4+0xae00], R173 ;  /* 0x00ae00ad03007988 */ /* 0x000fe80008000404 */
[----:B------:R-:W-:Y:S04]  /*14250*/  STS.U16 [R3+UR4+0xb200], R174 ;  /* 0x00b200ae03007988 */ /* 0x000fe80008000404 */
[----:B------:R-:W-:Y:S04]  /*14260*/  STS.U16 [R3+UR4+0xb600], R175 ;  /* 0x00b600af03007988 */ /* 0x000fe80008000404 */
[----:B------:R-:W-:Y:S04]  /*14270*/  STS.U16 [R3+UR4+0xba00], R176 ;  /* 0x00ba00b003007988 */ /* 0x000fe80008000404 */
        /* <DEDUP_REMOVED lines=15> */
[----:B------:R-:W-:Y:S01]  /*14370*/  STS.U16 [R7+UR4+0xba80], R182 ;  /* 0x00ba80b607007988 */ /* 0x000fe20008000404 */
[----:B------:R-:W-:-:S03]  /*14380*/  UMOV UR37, 0x40000040 ;  /* 0x4000004000257882 */ /* 0x000fc60000000000 */
[----:B0-----:R-:W2:Y:S04]  /*14390*/  LDL.LU R3, [R1+0x8b0] ;  /* 0x0008b00001037983 */ /* 0x001ea80000300800 */
        /* <DEDUP_REMOVED lines=31> */
[----:B0-----:R-:W4:Y:S04]  /*14590*/  LDL.LU R2, [R1+0x8a8] ;  /* 0x0008a80001027983 */ /* 0x001f280000300800 */
[----:B------:R-:W2:Y:S04]  /*145a0*/  LDL.LU R167, [R1+0x824] ;  /* 0x0008240001a77983 */ /* 0x000ea80000300800 */
[----:B------:R-:W3:Y:S04]  /*145b0*/  LDL.LU R161, [R1+0x820] ;  /* 0x0008200001a17983 */ /* 0x000ee80000300800 */
[----:B------:R-:W-:Y:S04]  /*145c0*/  STS.U16 [R5+UR4+0xb780], R192 ;  /* 0x00b780c005007988 */ /* 0x000fe80008000404 */
[----:B------:R-:W4:Y:S04]  /*145d0*/  LDL.LU R157, [R1+0x81c] ;  /* 0x00081c00019d7983 */ /* 0x000f280000300800 */
[----:B------:R-:W2:Y:S04]  /*145e0*/  LDL.LU R164, [R1+0x818] ;  /* 0x0008180001a47983 */ /* 0x000ea80000300800 */
[----:B------:R-:W3:Y:S04]  /*145f0*/  LDL.LU R165, [R1+0x814] ;  /* 0x0008140001a57983 */ /* 0x000ee80000300800 */
[----:B------:R-:W-:Y:S04]  /*14600*/  STS.U16 [R5+UR4+0xbb80], R193 ;  /* 0x00bb80c105007988 */ /* 0x000fe80008000404 */
[----:B------:R0:W-:Y:S01]  /*14610*/  STS.U16 [R5+UR4+0xbf80], R194 ;  /* 0x00bf80c205007988 */ /* 0x0001e20008000404 */
[----:B------:R1:W-:Y:S06]  /*14620*/  MEMBAR.ALL.CTA ;  /* 0x0000000000007992 */ /* 0x0003ec0000008000 */
[----:B-1----:R-:W1:Y:S04]  /*14630*/  FENCE.VIEW.ASYNC.S ;  /* 0x00000000000073c6 */ /* 0x002e680000000000 */
[----:B0-----:R-:W3:Y:S04]  /*14640*/  LDL.LU R5, [R1+0x8a4] ;  /* 0x0008a40001057983 */ /* 0x001ee80000300800 */
[----:B------:R-:W3:Y:S04]  /*14650*/  LDL R9, [R1+0x844] ;  /* 0x0008440001097983 */ /* 0x000ee80000100800 */
[----:B------:R-:W3:Y:S01]  /*14660*/  LDL.LU R171, [R1+0x7f4] ;  /* 0x0007f40001ab7983 */ /* 0x000ee20000300800 */
[----:B-1----:R-:W-:Y:S06]  /*14670*/  BAR.SYNC.DEFER_BLOCKING 0x0 ;  /* 0x0000000000007b1d */ /* 0x002fec0000010000 */
[----:B------:R-:W-:-:S06]  /*14680*/  WARPGROUP.ARRIVE ;  /* 0x00000000000079c5 */ /* 0x000fcc0000000000 */
[----:B------:R-:W-:-:S12]  /*14690*/  HGMMA.64x128x16.F32.BF16 R88, gdesc[UR36].tnspA, R88 ;  /* 0x21e00000245879f0 */ /* 0x000fd80008701858 */
[----:B------:R-:W-:-:S12]  /*146a0*/  HGMMA.64x128x16.F32.BF16 R88, gdesc[UR8].tnspA, R88 ;  /* 0x21e00000085879f0 */ /* 0x000fd80008701858 */
[----:B------:R-:W-:-:S12]  /*146b0*/  HGMMA.64x128x16.F32.BF16 R88, gdesc[UR12].tnspA, R88 ;  /* 0x21e000000c5879f0 */ /* 0x000fd80008701858 */
[----:B------:R-:W-:-:S12]  /*146c0*/  HGMMA.64x128x16.F32.BF16 R88, gdesc[UR16].tnspA, R88 ;  /* 0x21e00000105879f0 */ /* 0x000fd80008701858 */
[----:B------:R-:W-:-:S12]  /*146d0*/  HGMMA.64x128x16.F32.BF16 R88, gdesc[UR20].tnspA, R88 ;  /* 0x21e00000145879f0 */ /* 0x000fd80008701858 */
[----:B------:R-:W-:Y:S01]  /*146e0*/  HGMMA.64x128x16.F32.BF16 R88, gdesc[UR24].tnspA, R88 ;  /* 0x21e00000185879f0 */ /* 0x000fe20008701858 */
[----:B------:R-:W-:-:S11]  /*146f0*/  UIADD3.64 UR48, UR8, 0x380, URZ ;  /* 0x0000038008307897 */ /* 0x000fd6000fffe03f */
[----:B------:R-:W-:Y:S01]  /*14700*/  HGMMA.64x128x16.F32.BF16 R88, gdesc[UR28].tnspA, R88 ;  /* 0x21e000001c5879f0 */ /* 0x000fe20008701858 */
[----:B------:R-:W-:Y:S01]  /*14710*/  UMOV UR50, UR38 ;  /* 0x0000002600327c82 */ /* 0x000fe20008000000 */
[----:B------:R-:W-:Y:S01]  /*14720*/  UMOV UR51, UR39 ;  /* 0x0000002700337c82 */ /* 0x000fe20008000000 */
[----:B------:R-:W-:-:S09]  /*14730*/  UIADD3.64 UR52, UR8, 0x400, URZ ;  /* 0x0000040008347897 */ /* 0x000fd2000fffe03f */
[----:B------:R-:W-:-:S12]  /*14740*/  HGMMA.64x128x16.F32.BF16 R88, gdesc[UR32].tnspA, R88 ;  /* 0x21e00000205879f0 */ /* 0x000fd80008701858 */
[----:B------:R-:W-:Y:S01]  /*14750*/  HGMMA.64x128x16.F32.BF16 R24, gdesc[UR48].tnspA, R24 ;  /* 0x21e00000301879f0 */ /* 0x000fe20008701818 */
[----:B------:R-:W-:Y:S01]  /*14760*/  UMOV UR54, UR10 ;  /* 0x0000000a00367c82 */ /* 0x000fe20008000000 */
[----:B------:R-:W-:Y:S01]  /*14770*/  UMOV UR55, UR11 ;  /* 0x0000000b00377c82 */ /* 0x000fe20008000000 */
[----:B------:R-:W-:-:S09]  /*14780*/  UIADD3.64 UR56, UR8, 0x480, URZ ;  /* 0x0000048008387897 */ /* 0x000fd2000fffe03f */
[----:B------:R-:W-:Y:S01]  /*14790*/  HGMMA.64x128x16.F32.BF16 R24, gdesc[UR52].tnspA, R24 ;  /* 0x21e00000341879f0 */ /* 0x000fe20008701818 */
[----:B------:R-:W-:Y:S01]  /*147a0*/  UMOV UR58, UR14 ;  /* 0x0000000e003a7c82 */ /* 0x000fe20008000000 */
[----:B------:R-:W-:Y:S01]  /*147b0*/  UMOV UR59, UR15 ;  /* 0x0000000f003b7c82 */ /* 0x000fe20008000000 */
[----:B----4-:R-:W-:Y:S02]  /*147c0*/  R2UR UR53, R157 ;  /* 0x000000009d3572ca */ /* 0x010fe400000e0000 */
[----:B--2---:R-:W-:Y:S01]  /*147d0*/  R2UR UR52, R164 ;  /* 0x00000000a43472ca */ /* 0x004fe200000e0000 */
[----:B------:R-:W2:Y:S04]  /*147e0*/  LDL.LU R157, [R1+0x7dc] ;  /* 0x0007dc00019d7983 */ /* 0x000ea80000300800 */
[----:B------:R-:W4:Y:S01]  /*147f0*/  LDL.LU R164, [R1+0x7d4] ;  /* 0x0007d40001a47983 */ /* 0x000f220000300800 */
[----:B------:R-:W-:-:S02]  /*14800*/  R2UR UR49, R167 ;  /* 0x00000000a73172ca */ /* 0x000fc400000e0000 */
[----:B---3--:R-:W-:Y:S01]  /*14810*/  R2UR UR48, R161 ;  /* 0x00000000a13072ca */ /* 0x008fe200000e0000 */
[----:B------:R-:W-:Y:S01]  /*14820*/  HGMMA.64x128x16.F32.BF16 R24, gdesc[UR56].tnspA, R24 ;  /* 0x21e00000381879f0 */ /* 0x000fe20008701818 */
[----:B------:R-:W-:Y:S02]  /*14830*/  R2UR UR56, R5 ;  /* 0x00000000053872ca */ /* 0x000fe400000e0000 */
[----:B------:R-:W0:Y:S01]  /*14840*/  LDC R5, c[0x0][0x238] ;  /* 0x00008e00ff057b82 */ /* 0x000e220000000800 */
[----:B------:R-:W-:Y:S02]  /*14850*/  R2UR UR57, R165 ;  /* 0x00000000a53972ca */ /* 0x000fe400000e0000 */
[----:B------:R-:W3:Y:S04]  /*14860*/  LDL.LU R165, [R1+0x7cc] ;  /* 0x0007cc0001a57983 */ /* 0x000ee80000300800 */
[----:B------:R-:W3:Y:S04]  /*14870*/  LDL.LU R162, [R1+0x7f0] ;  /* 0x0007f00001a27983 */ /* 0x000ee80000300800 */
[----:B------:R-:W3:Y:S04]  /*14880*/  LDL.LU R158, [R1+0x7c4] ;  /* 0x0007c400019e7983 */ /* 0x000ee80000300800 */
[----:B------:R-:W3:Y:S04]  /*14890*/  LDL.LU R154, [R1+0x7e8] ;  /* 0x0007e800019a7983 */ /* 0x000ee80000300800 */
[----:B------:R-:W3:Y:S04]  /*148a0*/  LDL.LU R23, [R1+0x7bc] ;  /* 0x0007bc0001177983 */ /* 0x000ee80000300800 */
[----:B------:R-:W3:Y:S01]  /*148b0*/  LDL.LU R20, [R1+0x7e0] ;  /* 0x0007e00001147983 */ /* 0x000ee20000300800 */
[----:B0-----:R-:W-:-:S03]  /*148c0*/  IMAD.SHL.U32 R5, R5, 0x80, RZ ;  /* 0x0000008005057824 */ /* 0x001fc600078e00ff */
[----:B------:R-:W3:Y:S01]  /*148d0*/  LDL.LU R14, [R1+0x7b4] ;  /* 0x0007b400010e7983 */ /* 0x000ee20000300800 */
[----:B------:R-:W-:-:S03]  /*148e0*/  IMAD.SHL.U32 R5, R5, 0x2, RZ ;  /* 0x0000000205057824 */ /* 0x000fc600078e00ff */
[----:B------:R-:W3:Y:S02]  /*148f0*/  LDL.LU R167, [R1+0x7d8] ;  /* 0x0007d80001a77983 */ /* 0x000ee40000300800 */
[-C--:B------:R-:W-:Y:S02]  /*14900*/  IADD3 R3, P4, R3, R5.reuse, RZ ;  /* 0x0000000503037210 */ /* 0x080fe40007f9e0ff */
[----:B------:R-:W3:Y:S01]  /*14910*/  LDL.LU R11, [R1+0x7ac] ;  /* 0x0007ac00010b7983 */ /* 0x000ee20000300800 */
[----:B------:R-:W-:-:S03]  /*14920*/  IADD3 R171, P3, R171, R5, RZ ;  /* 0x00000005abab7210 */ /* 0x000fc60007f7e0ff */
[----:B------:R-:W3:Y:S01]  /*14930*/  LDL.LU R8, [R1+0x7d0] ;  /* 0x0007d00001087983 */ /* 0x000ee20000300800 */
[----:B------:R-:W-:-:S03]  /*14940*/  IADD3 R4, P5, R4, R5, RZ ;  /* 0x0000000504047210 */ /* 0x000fc60007fbe0ff */
[----:B------:R-:W3:Y:S04]  /*14950*/  LDL.LU R177, [R1+0x7a4] ;  /* 0x0007a40001b17983 */ /* 0x000ee80000300800 */
[----:B------:R-:W3:Y:S04]  /*14960*/  LDL.LU R176, [R1+0x7c8] ;  /* 0x0007c80001b07983 */ /* 0x000ee80000300800 */
[----:B------:R-:W3:Y:S04]  /*14970*/  LDL.LU R161, [R1+0x79c] ;  /* 0x00079c0001a17983 */ /* 0x000ee80000300800 */
[----:B------:R0:W-:Y:S04]  /*14980*/  STL [R1+0x7ec], R3 ;  /* 0x0007ec0301007387 */ /* 0x0001e80000100800 */
[----:B0-----:R-:W3:Y:S04]  /*14990*/  LDL.LU R3, [R1+0x8a0] ;  /* 0x0008a00001037983 */ /* 0x001ee80000300800 */
[----:B------:R-:W-:Y:S04]  /*149a0*/  STL [R1+0x7f4], R171 ;  /* 0x0007f4ab01007387 */ /* 0x000fe80000100800 */
[----:B------:R0:W-:Y:S04]  /*149b0*/  STL [R1+0x7e4], R4 ;  /* 0x0007e40401007387 */ /* 0x0001e80000100800 */
[----:B0-----:R-:W3:Y:S04]  /*149c0*/  LDL.LU R4, [R1+0x89c] ;  /* 0x00089c0001047983 */ /* 0x001ee80000300800 */
[----:B------:R-:W3:Y:S04]  /*149d0*/  LDL.LU R17, [R1+0x7c0] ;  /* 0x0007c00001117983 */ /* 0x000ee80000300800 */
[----:B------:R-:W3:Y:S01]  /*149e0*/  LDL.LU R175, [R1+0x794] ;  /* 0x0007940001af7983 */ /* 0x000ee20000300800 */
[----:B------:R-:W-:-:S02]  /*149f0*/  IADD3 R7, P2, R7, R5, RZ ;  /* 0x0000000507077210 */ /* 0x000fc40007f5e0ff */
[-C--:B--2---:R-:W-:Y:S02]  /*14a00*/  IADD3 R157, P6, R157, R5.reuse, RZ ;  /* 0x000000059d9d7210 */ /* 0x084fe40007fde0ff */
[----:B----4-:R-:W-:-:S03]  /*14a10*/  IADD3 R164, P1, R164, R5, RZ ;  /* 0x00000005a4a47210 */ /* 0x010fc60007f3e0ff */
[----:B------:R0:W-:Y:S04]  /*14a20*/  STL [R1+0x7dc], R157 ;  /* 0x0007dc9d01007387 */ /* 0x0001e80000100800 */
[----:B------:R-:W2:Y:S04]  /*14a30*/  LDL.LU R174, [R1+0x7b8] ;  /* 0x0007b80001ae7983 */ /* 0x000ea80000300800 */
[----:B------:R1:W-:Y:S04]  /*14a40*/  STL [R1+0x7d4], R164 ;  /* 0x0007d4a401007387 */ /* 0x0003e80000100800 */
[----:B0-----:R-:W4:Y:S04]  /*14a50*/  LDL.LU R157, [R1+0x78c] ;  /* 0x00078c00019d7983 */ /* 0x001f280000300800 */
[----:B------:R-:W4:Y:S04]  /*14a60*/  LDL.LU R173, [R1+0x7b0] ;  /* 0x0007b00001ad7983 */ /* 0x000f280000300800 */
[----:B------:R-:W4:Y:S04]  /*14a70*/  LDL.LU R171, [R1+0x784] ;  /* 0x0007840001ab7983 */ /* 0x000f280000300800 */
[----:B-1----:R-:W4:Y:S01]  /*14a80*/  LDL.LU R164, [R1+0x7a8] ;  /* 0x0007a80001a47983 */ /* 0x002f220000300800 */
[----:B---3--:R-:W-:Y:S01]  /*14a90*/  IMAD.X R3, R3, 0x1, R4, P2 ;  /* 0x0000000103037824 */ /* 0x008fe200010e0604 */
[----:B------:R-:W-:-:S05]  /*14aa0*/  IADD3 R165, P2, R165, R5, RZ ;  /* 0x00000005a5a57210 */ /* 0x000fca0007f5e0ff */
[----:B------:R0:W-:Y:S04]  /*14ab0*/  STL [R1+0x7cc], R165 ;  /* 0x0007cca501007387 */ /* 0x0001e80000100800 */
[----:B0-----:R-:W3:Y:S01]  /*14ac0*/  LDL.LU R165, [R1+0x77c] ;  /* 0x00077c0001a57983 */ /* 0x001ee20000300800 */
[--C-:B------:R-:W-:Y:S01]  /*14ad0*/  IMAD.X R162, R162, 0x1, R4.reuse, P3 ;  /* 0x00000001a2a27824 */ /* 0x100fe200018e0604 */
[-C--:B------:R-:W-:Y:S01]  /*14ae0*/  IADD3 R158, P3, R158, R5.reuse, RZ ;  /* 0x000000059e9e7210 */ /* 0x080fe20007f7e0ff */
[--C-:B------:R-:W-:Y:S01]  /*14af0*/  IMAD.X R154, R154, 0x1, R4.reuse, P4 ;  /* 0x000000019a9a7824 */ /* 0x100fe200020e0604 */
[-C--:B------:R-:W-:Y:S01]  /*14b00*/  IADD3 R23, P4, R23, R5.reuse, RZ ;  /* 0x0000000517177210 */ /* 0x080fe20007f9e0ff */
[--C-:B------:R-:W-:Y:S01]  /*14b10*/  IMAD.X R167, R167, 0x1, R4.reuse, P6 ;  /* 0x00000001a7a77824 */ /* 0x100fe200030e0604 */
[----:B------:R-:W-:Y:S01]  /*14b20*/  STL [R1+0x7f0], R162 ;  /* 0x0007f0a201007387 */ /* 0x000fe20000100800 */
[----:B------:R-:W-:Y:S01]  /*14b30*/  IMAD.X R20, R20, 0x1, R4, P5 ;  /* 0x0000000114147824 */ /* 0x000fe200028e0604 */
[----:B------:R-:W-:-:S02]  /*14b40*/  IADD3 R14, P5, R14, R5, RZ ;  /* 0x000000050e0e7210 */ /* 0x000fc40007fbe0ff */
[----:B------:R-:W-:Y:S01]  /*14b50*/  STL [R1+0x7c4], R158 ;  /* 0x0007c49e01007387 */ /* 0x000fe20000100800 */
[-C--:B------:R-:W-:Y:S01]  /*14b60*/  IADD3 R11, P6, R11, R5.reuse, RZ ;  /* 0x000000050b0b7210 */ /* 0x080fe20007fde0ff */
[----:B------:R-:W-:Y:S02]  /*14b70*/  IMAD.X R8, R8, 0x1, R4, P1 ;  /* 0x0000000108087824 */ /* 0x000fe400008e0604 */
[----:B------:R-:W-:Y:S01]  /*14b80*/  STL [R1+0x7e8], R154 ;  /* 0x0007e89a01007387 */ /* 0x000fe20000100800 */
[----:B------:R-:W-:-:S03]  /*14b90*/  IADD3 R177, P1, R177, R5, RZ ;  /* 0x00000005b1b17210 */ /* 0x000fc60007f3e0ff */
[----:B------:R-:W-:Y:S04]  /*14ba0*/  STL [R1+0x7bc], R23 ;  /* 0x0007bc1701007387 */ /* 0x000fe80000100800 */
[----:B------:R0:W-:Y:S01]  /*14bb0*/  STL [R1+0x7d8], R167 ;  /* 0x0007d8a701007387 */ /* 0x0001e20000100800 */
[----:B------:R-:W-:-:S03]  /*14bc0*/  IMAD.X R176, R176, 0x1, R4, P2 ;  /* 0x00000001b0b07824 */ /* 0x000fc600010e0604 */
[----:B------:R-:W-:Y:S01]  /*14bd0*/  STL [R1+0x7e0], R20 ;  /* 0x0007e01401007387 */ /* 0x000fe20000100800 */
[----:B------:R-:W-:-:S03]  /*14be0*/  IADD3 R161, P2, R161, R5, RZ ;  /* 0x00000005a1a17210 */ /* 0x000fc60007f5e0ff */
[----:B0-----:R-:W3:Y:S04]  /*14bf0*/  LDL.LU R167, [R1+0x7a0] ;  /* 0x0007a00001a77983 */ /* 0x001ee80000300800 */
[----:B------:R0:W-:Y:S04]  /*14c00*/  STL [R1+0x7b4], R14 ;  /* 0x0007b40e01007387 */ /* 0x0001e80000100800 */
[----:B------:R1:W-:Y:S04]  /*14c10*/  STL [R1+0x7ac], R11 ;  /* 0x0007ac0b01007387 */ /* 0x0003e80000100800 */
[----:B------:R1:W-:Y:S04]  /*14c20*/  STL [R1+0x7d0], R8 ;  /* 0x0007d00801007387 */ /* 0x0003e80000100800 */
[----:B------:R-:W3:Y:S04]  /*14c30*/  LDL.LU R172, [R1+0x774] ;  /* 0x0007740001ac7983 */ /* 0x000ee80000300800 */
[----:B------:R1:W-:Y:S04]  /*14c40*/  STL [R1+0x7a4], R177 ;  /* 0x0007a4b101007387 */ /* 0x0003e80000100800 */
[----:B------:R-:W3:Y:S04]  /*14c50*/  LDL.LU R168, [R1+0x798] ;  /* 0x0007980001a87983 */ /* 0x000ee80000300800 */
[----:B------:R1:W-:Y:S04]  /*14c60*/  STL [R1+0x7c8], R176 ;  /* 0x0007c8b001007387 */ /* 0x0003e80000100800 */
[----:B0-----:R-:W3:Y:S04]  /*14c70*/  LDL.LU R14, [R1+0x76c] ;  /* 0x00076c00010e7983 */ /* 0x001ee80000300800 */
[----:B------:R0:W-:Y:S04]  /*14c80*/  STL [R1+0x79c], R161 ;  /* 0x00079ca101007387 */ /* 0x0001e80000100800 */
[----:B-1----:R-:W3:Y:S04]  /*14c90*/  LDL.LU R11, [R1+0x790] ;  /* 0x00079000010b7983 */ /* 0x002ee80000300800 */
[----:B------:R-:W3:Y:S01]  /*14ca0*/  LDL.LU R8, [R1+0x764] ;  /* 0x0007640001087983 */ /* 0x000ee20000300800 */
[----:B------:R-:W-:-:S03]  /*14cb0*/  IMAD.X R17, R17, 0x1, R4, P3 ;  /* 0x0000000111117824 */ /* 0x000fc600018e0604 */
[----:B------:R-:W3:Y:S01]  /*14cc0*/  LDL.LU R177, [R1+0x788] ;  /* 0x0007880001b17983 */ /* 0x000ee20000300800 */
[----:B------:R-:W-:-:S03]  /*14cd0*/  IADD3 R175, P3, R175, R5, RZ ;  /* 0x00000005afaf7210 */ /* 0x000fc60007f7e0ff */
[----:B------:R-:W3:Y:S04]  /*14ce0*/  LDL.LU R176, [R1+0x75c] ;  /* 0x00075c0001b07983 */ /* 0x000ee80000300800 */
[----:B0-----:R-:W3:Y:S04]  /*14cf0*/  LDL.LU R161, [R1+0x780] ;  /* 0x0007800001a17983 */ /* 0x001ee80000300800 */
[----:B------:R-:W-:Y:S01]  /*14d00*/  STL [R1+0x7c0], R17 ;  /* 0x0007c01101007387 */ /* 0x000fe20000100800 */
[----:B--2---:R-:W-:Y:S01]  /*14d10*/  IMAD.X R174, R174, 0x1, R4, P4 ;  /* 0x00000001aeae7824 */ /* 0x004fe200020e0604 */
[----:B----4-:R-:W-:-:S05]  /*14d20*/  IADD3 R157, P4, R157, R5, RZ ;  /* 0x000000059d9d7210 */ /* 0x010fca0007f9e0ff */
[----:B------:R0:W-:Y:S04]  /*14d30*/  STL [R1+0x78c], R157 ;  /* 0x00078c9d01007387 */ /* 0x0001e80000100800 */
[----:B------:R-:W-:Y:S01]  /*14d40*/  STL [R1+0x794], R175 ;  /* 0x000794af01007387 */ /* 0x000fe20000100800 */
[--C-:B------:R-:W-:Y:S02]  /*14d50*/  IMAD.X R173, R173, 0x1, R4.reuse, P5 ;  /* 0x00000001adad7824 */ /* 0x100fe400028e0604 */
[----:B------:R-:W-:Y:S01]  /*14d60*/  IMAD.X R164, R164, 0x1, R4, P6 ;  /* 0x00000001a4a47824 */ /* 0x000fe200030e0604 */
[----:B0-----:R-:W2:Y:S01]  /*14d70*/  LDL.LU R157, [R1+0x754] ;  /* 0x00075400019d7983 */ /* 0x001ea20000300800 */
[----:B------:R-:W-:-:S03]  /*14d80*/  IADD3 R171, P5, R171, R5, RZ ;  /* 0x00000005abab7210 */ /* 0x000fc60007fbe0ff */
[----:B------:R-:W-:Y:S04]  /*14d90*/  STL [R1+0x7b8], R174 ;  /* 0x0007b8ae01007387 */ /* 0x000fe80000100800 */
[----:B------:R0:W-:Y:S04]  /*14da0*/  STL [R1+0x7a8], R164 ;  /* 0x0007a8a401007387 */ /* 0x0001e80000100800 */
[----:B------:R-:W-:Y:S04]  /*14db0*/  STL [R1+0x7b0], R173 ;  /* 0x0007b0ad01007387 */ /* 0x000fe80000100800 */
[----:B0-----:R-:W4:Y:S04]  /*14dc0*/  LDL.LU R164, [R1+0x778] ;  /* 0x0007780001a47983 */ /* 0x001f280000300800 */
[----:B------:R-:W-:Y:S04]  /*14dd0*/  STL [R1+0x784], R171 ;  /* 0x000784ab01007387 */ /* 0x000fe80000100800 */
[----:B------:R-:W4:Y:S04]  /*14de0*/  LDL.LU R162, [R1+0x74c] ;  /* 0x00074c0001a27983 */ /* 0x000f280000300800 */
[----:B------:R-:W4:Y:S04]  /*14df0*/  LDL.LU R158, [R1+0x770] ;  /* 0x00077000019e7983 */ /* 0x000f280000300800 */
[----:B------:R-:W4:Y:S01]  /*14e00*/  LDL.LU R154, [R1+0x744] ;  /* 0x00074400019a7983 */ /* 0x000f220000300800 */
[----:B---3--:R-:W-:-:S05]  /*14e10*/  IADD3 R165, P6, R165, R5, RZ ;  /* 0x00000005a5a57210 */ /* 0x008fca0007fde0ff */
[----:B------:R0:W-:Y:S04]  /*14e20*/  STL [R1+0x77c], R165 ;  /* 0x00077ca501007387 */ /* 0x0001e80000100800 */
[----:B------:R-:W3:Y:S04]  /*14e30*/  LDL.LU R23, [R1+0x768] ;  /* 0x0007680001177983 */ /* 0x000ee80000300800 */
[----:B------:R-:W3:Y:S04]  /*14e40*/  LDL.LU R20, [R1+0x73c] ;  /* 0x00073c0001147983 */ /* 0x000ee80000300800 */
[----:B------:R-:W3:Y:S04]  /*14e50*/  LDL.LU R17, [R1+0x760] ;  /* 0x0007600001117983 */ /* 0x000ee80000300800 */
[----:B0-----:R-:W3:Y:S04]  /*14e60*/  LDL.LU R165, [R1+0x734] ;  /* 0x0007340001a57983 */ /* 0x001ee80000300800 */
[----:B------:R-:W3:Y:S04]  /*14e70*/  LDL.LU R175, [R1+0x758] ;  /* 0x0007580001af7983 */ /* 0x000ee80000300800 */
[----:B------:R-:W3:Y:S01]  /*14e80*/  LDL.LU R174, [R1+0x72c] ;  /* 0x00072c0001ae7983 */ /* 0x000ee20000300800 */
[----:B------:R-:W-:-:S03]  /*14e90*/  IMAD.X R167, R167, 0x1, R4, P1 ;  /* 0x00000001a7a77824 */ /* 0x000fc600008e0604 */
[----:B------:R-:W3:Y:S04]  /*14ea0*/  LDL.LU R173, [R1+0x750] ;  /* 0x0007500001ad7983 */ /* 0x000ee80000300800 */
[----:B------:R0:W-:Y:S04]  /*14eb0*/  STL [R1+0x7a0], R167 ;  /* 0x0007a0a701007387 */ /* 0x0001e80000100800 */
[----:B------:R-:W3:Y:S04]  /*14ec0*/  LDL.LU R171, [R1+0x724] ;  /* 0x0007240001ab7983 */ /* 0x000ee80000300800 */
[----:B0-----:R-:W3:Y:S01]  /*14ed0*/  LDL.LU R167, [R1+0x748] ;  /* 0x0007480001a77983 */ /* 0x001ee20000300800 */
[----:B------:R-:W-:Y:S01]  /*14ee0*/  IADD3 R172, P1, R172, R5, RZ ;  /* 0x00000005acac7210 */ /* 0x000fe20007f3e0ff */
[----:B------:R-:W-:-:S04]  /*14ef0*/  IMAD.X R168, R168, 0x1, R4, P2 ;  /* 0x00000001a8a87824 */ /* 0x000fc800010e0604 */
[----:B------:R-:W-:Y:S01]  /*14f00*/  STL [R1+0x774], R172 ;  /* 0x000774ac01007387 */ /* 0x000fe20000100800 */
[----:B------:R-:W-:-:S03]  /*14f10*/  IADD3 R14, P2, R14, R5, RZ ;  /* 0x000000050e0e7210 */ /* 0x000fc60007f5e0ff */
[----:B------:R-:W-:Y:S01]  /*14f20*/  STL [R1+0x798], R168 ;  /* 0x000798a801007387 */ /* 0x000fe20000100800 */
[----:B------:R-:W-:-:S03]  /*14f30*/  IMAD.X R11, R11, 0x1, R4, P3 ;  /* 0x000000010b0b7824 */ /* 0x000fc600018e0604 */
[----:B------:R0:W-:Y:S01]  /*14f40*/  STL [R1+0x76c], R14 ;  /* 0x00076c0e01007387 */ /* 0x0001e20000100800 */
[----:B------:R-:W-:-:S03]  /*14f50*/  IADD3 R8, P3, R8, R5, RZ ;  /* 0x0000000508087210 */ /* 0x000fc60007f7e0ff */
[----:B------:R1:W-:Y:S01]  /*14f60*/  STL [R1+0x790], R11 ;  /* 0x0007900b01007387 */ /* 0x0003e20000100800 */
[----:B------:R-:W-:-:S03]  /*14f70*/  IMAD.X R177, R177, 0x1, R4, P4 ;  /* 0x00000001b1b17824 */ /* 0x000fc600020e0604 */
[----:B------:R1:W-:Y:S01]  /*14f80*/  STL [R1+0x764], R8 ;  /* 0x0007640801007387 */ /* 0x0003e20000100800 */
[----:B------:R-:W-:-:S03]  /*14f90*/  IADD3 R176, P4, R176, R5, RZ ;  /* 0x00000005b0b07210 */ /* 0x000fc60007f9e0ff */
[----:B0-----:R-:W3:Y:S01]  /*14fa0*/  LDL.LU R14, [R1+0x71c] ;  /* 0x00071c00010e7983 */ /* 0x001ee20000300800 */
[----:B------:R-:W-:-:S03]  /*14fb0*/  IMAD.X R161, R161, 0x1, R4, P5 ;  /* 0x00000001a1a17824 */ /* 0x000fc600028e0604 */
[----:B------:R-:W-:Y:S04]  /*14fc0*/  STL [R1+0x788], R177 ;  /* 0x000788b101007387 */ /* 0x000fe80000100800 */
[----:B-1----:R-:W3:Y:S04]  /*14fd0*/  LDL.LU R11, [R1+0x740] ;  /* 0x00074000010b7983 */ /* 0x002ee80000300800 */
[----:B------:R-:W-:Y:S04]  /*14fe0*/  STL [R1+0x75c], R176 ;  /* 0x00075cb001007387 */ /* 0x000fe80000100800 */
[----:B------:R-:W3:Y:S04]  /*14ff0*/  LDL.LU R8, [R1+0x714] ;  /* 0x0007140001087983 */ /* 0x000ee80000300800 */
[----:B------:R0:W-:Y:S04]  /*15000*/  STL [R1+0x780], R161 ;  /* 0x000780a101007387 */ /* 0x0001e80000100800 */
[----:B0-----:R-:W3:Y:S04]  /*15010*/  LDL.LU R161, [R1+0x738] ;  /* 0x0007380001a17983 */ /* 0x001ee80000300800 */
[----:B------:R-:W3:Y:S04]  /*15020*/  LDL.LU R177, [R1+0x70c] ;  /* 0x00070c0001b17983 */ /* 0x000ee80000300800 */
[----:B------:R-:W3:Y:S01]  /*15030*/  LDL.LU R176, [R1+0x730] ;  /* 0x0007300001b07983 */ /* 0x000ee20000300800 */
[----:B--2---:R-:W-:-:S05]  /*15040*/  IADD3 R157, P5, R157, R5, RZ ;  /* 0x000000059d9d7210 */ /* 0x004fca0007fbe0ff */
[----:B------:R0:W-:Y:S04]  /*15050*/  STL [R1+0x754], R157 ;  /* 0x0007549d01007387 */ /* 0x0001e80000100800 */
[----:B0-----:R-:W2:Y:S01]  /*15060*/  LDL.LU R157, [R1+0x704] ;  /* 0x00070400019d7983 */ /* 0x001ea20000300800 */
[----:B----4-:R-:W-:-:S05]  /*15070*/  IMAD.X R164, R164, 0x1, R4, P6 ;  /* 0x00000001a4a47824 */ /* 0x010fca00030e0604 */
[----:B------:R0:W-:Y:S01]  /*15080*/  STL [R1+0x778], R164 ;  /* 0x000778a401007387 */ /* 0x0001e20000100800 */
[-C--:B------:R-:W-:Y:S01]  /*15090*/  IADD3 R162, P6, R162, R5.reuse, RZ ;  /* 0x00000005a2a27210 */ /* 0x080fe20007fde0ff */
[----:B------:R-:W-:Y:S02]  /*150a0*/  IMAD.X R158, R158, 0x1, R4, P1 ;  /* 0x000000019e9e7824 */ /* 0x000fe400008e0604 */
[----:B0-----:R-:W4:Y:S01]  /*150b0*/  LDL.LU R164, [R1+0x728] ;  /* 0x0007280001a47983 */ /* 0x001f220000300800 */
[----:B------:R-:W-:-:S03]  /*150c0*/  IADD3 R154, P1, R154, R5, RZ ;  /* 0x000000059a9a7210 */ /* 0x000fc60007f3e0ff */
[----:B------:R-:W-:Y:S04]  /*150d0*/  STL [R1+0x74c], R162 ;  /* 0x00074ca201007387 */ /* 0x000fe80000100800 */
[----:B------:R-:W-:Y:S04]  /*150e0*/  STL [R1+0x770], R158 ;  /* 0x0007709e01007387 */ /* 0x000fe80000100800 */
[----:B------:R-:W-:Y:S01]  /*150f0*/  STL [R1+0x744], R154 ;  /* 0x0007449a01007387 */ /* 0x000fe20000100800 */
[--C-:B---3--:R-:W-:Y:S01]  /*15100*/  IMAD.X R23, R23, 0x1, R4.reuse, P2 ;  /* 0x0000000117177824 */ /* 0x108fe200010e0604 */
[-C--:B------:R-:W-:Y:S01]  /*15110*/  IADD3 R20, P2, R20, R5.reuse, RZ ;  /* 0x0000000514147210 */ /* 0x080fe20007f5e0ff */
[----:B------:R-:W-:Y:S01]  /*15120*/  IMAD.X R17, R17, 0x1, R4, P3 ;  /* 0x0000000111117824 */ /* 0x000fe200018e0604 */
[----:B------:R-:W-:-:S02]  /*15130*/  IADD3 R165, P3, R165, R5, RZ ;  /* 0x00000005a5a57210 */ /* 0x000fc40007f7e0ff */
[----:B------:R-:W-:Y:S04]  /*15140*/  STL [R1+0x768], R23 ;  /* 0x0007681701007387 */ /* 0x000fe80000100800 */
[----:B------:R0:W-:Y:S04]  /*15150*/  STL [R1+0x734], R165 ;  /* 0x000734a501007387 */ /* 0x0001e80000100800 */
[----:B------:R-:W-:Y:S04]  /*15160*/  STL [R1+0x73c], R20 ;  /* 0x00073c1401007387 */ /* 0x000fe80000100800 */
[----:B0-----:R-:W3:Y:S01]  /*15170*/  LDL.LU R165, [R1+0x6fc] ;  /* 0x0006fc0001a57983 */ /* 0x001ee20000300800 */
[--C-:B------:R-:W-:Y:S01]  /*15180*/  IMAD.X R175, R175, 0x1, R4.reuse, P4 ;  /* 0x00000001afaf7824 */ /* 0x100fe200020e0604 */
[-C--:B------:R-:W-:Y:S01]  /*15190*/  IADD3 R174, P4, R174, R5.reuse, RZ ;  /* 0x00000005aeae7210 */ /* 0x080fe20007f9e0ff */
[----:B------:R-:W-:Y:S01]  /*151a0*/  IMAD.X R173, R173, 0x1, R4, P5 ;  /* 0x00000001adad7824 */ /* 0x000fe200028e0604 */
[----:B------:R0:W-:Y:S01]  /*151b0*/  STL [R1+0x760], R17 ;  /* 0x0007601101007387 */ /* 0x0001e20000100800 */
[----:B------:R-:W-:-:S03]  /*151c0*/  IADD3 R171, P5, R171, R5, RZ ;  /* 0x00000005abab7210 */ /* 0x000fc60007fbe0ff */
[----:B------:R1:W-:Y:S01]  /*151d0*/  STL [R1+0x758], R175 ;  /* 0x000758af01007387 */ /* 0x0003e20000100800 */
[----:B------:R-:W-:-:S03]  /*151e0*/  IMAD.X R167, R167, 0x1, R4, P6 ;  /* 0x00000001a7a77824 */ /* 0x000fc600030e0604 */
        /* <DEDUP_REMOVED lines=8> */
[----:B------:R-:W3:Y:S04]  /*15270*/  LDL.LU R174, [R1+0x710] ;  /* 0x0007100001ae7983 */ /* 0x000ee80000300800 */
[----:B------:R-:W3:Y:S01]  /*15280*/  LDL.LU R173, [R1+0x6e4] ;  /* 0x0006e40001ad7983 */ /* 0x000ee20000300800 */
[----:B------:R-:W-:-:S03]  /*15290*/  IADD3 R14, P6, R14, R5, RZ ;  /* 0x000000050e0e7210 */ /* 0x000fc60007fde0ff */
[----:B------:R-:W3:Y:S04]  /*152a0*/  LDL.LU R171, [R1+0x708] ;  /* 0x0007080001ab7983 */ /* 0x000ee80000300800 */
[----:B0-----:R-:W3:Y:S01]  /*152b0*/  LDL.LU R167, [R1+0x6dc] ;  /* 0x0006dc0001a77983 */ /* 0x001ee20000300800 */
[----:B------:R-:W-:-:S03]  /*152c0*/  IMAD.X R11, R11, 0x1, R4, P1 ;  /* 0x000000010b0b7824 */ /* 0x000fc600008e0604 */
[----:B------:R-:W-:Y:S01]  /*152d0*/  STL [R1+0x71c], R14 ;  /* 0x00071c0e01007387 */ /* 0x000fe20000100800 */
[----:B------:R-:W-:Y:S01]  /*152e0*/  IADD3 R8, P1, R8, R5, RZ ;  /* 0x0000000508087210 */ /* 0x000fe20007f3e0ff */
[----:B------:R-:W-:-:S05]  /*152f0*/  IMAD.X R161, R161, 0x1, R4, P2 ;  /* 0x00000001a1a17824 */ /* 0x000fca00010e0604 */
[----:B------:R0:W-:Y:S01]  /*15300*/  STL [R1+0x738], R161 ;  /* 0x000738a101007387 */ /* 0x0001e20000100800 */
[-C--:B------:R-:W-:Y:S01]  /*15310*/  IADD3 R177, P2, R177, R5.reuse, RZ ;  /* 0x00000005b1b17210 */ /* 0x080fe20007f5e0ff */
[----:B------:R-:W-:Y:S02]  /*15320*/  IMAD.X R176, R176, 0x1, R4, P3 ;  /* 0x00000001b0b07824 */ /* 0x000fe400018e0604 */
[----:B------:R-:W-:Y:S04]  /*15330*/  STL [R1+0x740], R11 ;  /* 0x0007400b01007387 */ /* 0x000fe80000100800 */
[----:B0-----:R-:W3:Y:S04]  /*15340*/  LDL.LU R161, [R1+0x700] ;  /* 0x0007000001a17983 */ /* 0x001ee80000300800 */
[----:B------:R-:W-:Y:S01]  /*15350*/  STL [R1+0x714], R8 ;  /* 0x0007140801007387 */ /* 0x000fe20000100800 */
[----:B--2---:R-:W-:-:S05]  /*15360*/  IADD3 R157, P3, R157, R5, RZ ;  /* 0x000000059d9d7210 */ /* 0x004fca0007f7e0ff */
[----:B------:R0:W-:Y:S04]  /*15370*/  STL [R1+0x704], R157 ;  /* 0x0007049d01007387 */ /* 0x0001e80000100800 */
[----:B------:R-:W-:Y:S04]  /*15380*/  STL [R1+0x70c], R177 ;  /* 0x00070cb101007387 */ /* 0x000fe80000100800 */
[----:B0-----:R-:W2:Y:S01]  /*15390*/  LDL.LU R157, [R1+0x6d4] ;  /* 0x0006d400019d7983 */ /* 0x001ea20000300800 */
[----:B----4-:R-:W-:-:S03]  /*153a0*/  IMAD.X R164, R164, 0x1, R4, P4 ;  /* 0x00000001a4a47824 */ /* 0x010fc600020e0604 */
[----:B------:R-:W-:Y:S04]  /*153b0*/  STL [R1+0x730], R176 ;  /* 0x000730b001007387 */ /* 0x000fe80000100800 */
[----:B------:R-:W4:Y:S04]  /*153c0*/  LDL.LU R162, [R1+0x6f8] ;  /* 0x0006f80001a27983 */ /* 0x000f280000300800 */
[----:B------:R-:W4:Y:S04]  /*153d0*/  LDL.LU R158, [R1+0x6cc] ;  /* 0x0006cc00019e7983 */ /* 0x000f280000300800 */
[----:B------:R-:W4:Y:S04]  /*153e0*/  LDL.LU R154, [R1+0x6f0] ;  /* 0x0006f000019a7983 */ /* 0x000f280000300800 */
[----:B------:R0:W-:Y:S04]  /*153f0*/  STL [R1+0x728], R164 ;  /* 0x000728a401007387 */ /* 0x0001e80000100800 */
[----:B------:R-:W4:Y:S04]  /*15400*/  LDL.LU R23, [R1+0x6c4] ;  /* 0x0006c40001177983 */ /* 0x000f280000300800 */
[----:B------:R-:W4:Y:S04]  /*15410*/  LDL.LU R20, [R1+0x6e8] ;  /* 0x0006e80001147983 */ /* 0x000f280000300800 */
[----:B------:R-:W4:Y:S04]  /*15420*/  LDL.LU R14, [R1+0x6bc] ;  /* 0x0006bc00010e7983 */ /* 0x000f280000300800 */
[----:B0-----:R-:W4:Y:S04]  /*15430*/  LDL.LU R164, [R1+0x6e0] ;  /* 0x0006e00001a47983 */ /* 0x001f280000300800 */
[----:B------:R-:W4:Y:S04]  /*15440*/  LDL.LU R11, [R1+0x6b4] ;  /* 0x0006b400010b7983 */ /* 0x000f280000300800 */
[----:B------:R-:W4:Y:S04]  /*15450*/  LDL.LU R8, [R1+0x6d8] ;  /* 0x0006d80001087983 */ /* 0x000f280000300800 */
[----:B------:R-:W4:Y:S01]  /*15460*/  LDL.LU R177, [R1+0x6ac] ;  /* 0x0006ac0001b17983 */ /* 0x000f220000300800 */
[----:B---3--:R-:W-:-:S05]  /*15470*/  IADD3 R165, P4, R165, R5, RZ ;  /* 0x00000005a5a57210 */ /* 0x008fca0007f9e0ff */
[----:B------:R0:W-:Y:S04]  /*15480*/  STL [R1+0x6fc], R165 ;  /* 0x0006fca501007387 */ /* 0x0001e80000100800 */
[----:B------:R-:W3:Y:S04]  /*15490*/  LDL.LU R176, [R1+0x6d0] ;  /* 0x0006d00001b07983 */ /* 0x000ee80000300800 */
[----:B0-----:R-:W3:Y:S01]  /*154a0*/  LDL.LU R165, [R1+0x6a4] ;  /* 0x0006a40001a57983 */ /* 0x001ee20000300800 */
[----:B------:R-:W-:Y:S01]  /*154b0*/  IMAD.X R172, R172, 0x1, R4, P5 ;  /* 0x00000001acac7824 */ /* 0x000fe200028e0604 */
[----:B------:R-:W-:-:S04]  /*154c0*/  IADD3 R168, P5, R168, R5, RZ ;  /* 0x00000005a8a87210 */ /* 0x000fc80007fbe0ff */
[----:B------:R-:W-:Y:S01]  /*154d0*/  STL [R1+0x720], R172 ;  /* 0x000720ac01007387 */ /* 0x000fe20000100800 */
[----:B------:R-:W-:-:S03]  /*154e0*/  IMAD.X R17, R17, 0x1, R4, P6 ;  /* 0x0000000111117824 */ /* 0x000fc600030e0604 */
[----:B------:R-:W-:Y:S01]  /*154f0*/  STL [R1+0x6f4], R168 ;  /* 0x0006f4a801007387 */ /* 0x000fe20000100800 */
[----:B------:R-:W-:-:S03]  /*15500*/  IADD3 R175, P6, R175, R5, RZ ;  /* 0x00000005afaf7210 */ /* 0x000fc60007fde0ff */
[----:B------:R0:W-:Y:S01]  /*15510*/  STL [R1+0x718], R17 ;  /* 0x0007181101007387 */ /* 0x0001e20000100800 */
[----:B------:R-:W-:-:S03]  /*15520*/  IMAD.X R174, R174, 0x1, R4, P1 ;  /* 0x00000001aeae7824 */ /* 0x000fc600008e0604 */
[----:B------:R1:W-:Y:S01]  /*15530*/  STL [R1+0x6ec], R175 ;  /* 0x0006ecaf01007387 */ /* 0x0003e20000100800 */
[----:B------:R-:W-:-:S03]  /*15540*/  IADD3 R173, P1, R173, R5, RZ ;  /* 0x00000005adad7210 */ /* 0x000fc60007f3e0ff */
[----:B------:R1:W-:Y:S01]  /*15550*/  STL [R1+0x710], R174 ;  /* 0x000710ae01007387 */ /* 0x0003e20000100800 */
[----:B------:R-:W-:-:S03]  /*15560*/  IMAD.X R171, R171, 0x1, R4, P2 ;  /* 0x00000001abab7824 */ /* 0x000fc600010e0604 */
[----:B0-----:R-:W3:Y:S01]  /*15570*/  LDL.LU R17, [R1+0x6c8] ;  /* 0x0006c80001117983 */ /* 0x001ee20000300800 */
[----:B------:R-:W-:-:S03]  /*15580*/  IADD3 R167, P2, R167, R5, RZ ;  /* 0x00000005a7a77210 */ /* 0x000fc60007f5e0ff */
        /* <DEDUP_REMOVED lines=8> */
[----:B------:R-:W-:-:S05]  /*15610*/  IMAD.X R161, R161, 0x1, R4, P3 ;  /* 0x00000001a1a17824 */ /* 0x000fca00018e0604 */
[----:B------:R0:W-:Y:S04]  /*15620*/  STL [R1+0x700], R161 ;  /* 0x000700a101007387 */ /* 0x0001e80000100800 */
[----:B0-----:R-:W3:Y:S01]  /*15630*/  LDL.LU R161, [R1+0x6b0] ;  /* 0x0006b00001a17983 */ /* 0x001ee20000300800 */
[----:B--2---:R-:W-:-:S05]  /*15640*/  IADD3 R157, P3, R157, R5, RZ ;  /* 0x000000059d9d7210 */ /* 0x004fca0007f7e0ff */
[----:B------:R0:W-:Y:S01]  /*15650*/  STL [R1+0x6d4], R157 ;  /* 0x0006d49d01007387 */ /* 0x0001e20000100800 */
[--C-:B----4-:R-:W-:Y:S01]  /*15660*/  IMAD.X R162, R162, 0x1, R4.reuse, P4 ;  /* 0x00000001a2a27824 */ /* 0x110fe200020e0604 */
[----:B------:R-:W-:Y:S02]  /*15670*/  IADD3 R158, P4, R158, R5, RZ ;  /* 0x000000059e9e7210 */ /* 0x000fe40007f9e0ff */
[----:B0-----:R-:W2:Y:S01]  /*15680*/  LDL.LU R157, [R1+0x684] ;  /* 0x00068400019d7983 */ /* 0x001ea20000300800 */
[----:B------:R-:W-:-:S03]  /*15690*/  IMAD.X R154, R154, 0x1, R4, P5 ;  /* 0x000000019a9a7824 */ /* 0x000fc600028e0604 */
[----:B------:R-:W-:Y:S01]  /*156a0*/  STL [R1+0x6f8], R162 ;  /* 0x0006f8a201007387 */ /* 0x000fe20000100800 */
[----:B------:R-:W-:-:S03]  /*156b0*/  IADD3 R23, P5, R23, R5, RZ ;  /* 0x0000000517177210 */ /* 0x000fc60007fbe0ff */
[----:B------:R-:W-:Y:S01]  /*156c0*/  STL [R1+0x6cc], R158 ;  /* 0x0006cc9e01007387 */ /* 0x000fe20000100800 */
[----:B------:R-:W-:-:S03]  /*156d0*/  IMAD.X R20, R20, 0x1, R4, P6 ;  /* 0x0000000114147824 */ /* 0x000fc600030e0604 */
[----:B------:R-:W-:Y:S01]  /*156e0*/  STL [R1+0x6f0], R154 ;  /* 0x0006f09a01007387 */ /* 0x000fe20000100800 */
[-C--:B------:R-:W-:Y:S01]  /*156f0*/  IADD3 R14, P6, R14, R5.reuse, RZ ;  /* 0x000000050e0e7210 */ /* 0x080fe20007fde0ff */
[----:B------:R-:W-:Y:S02]  /*15700*/  IMAD.X R164, R164, 0x1, R4, P1 ;  /* 0x00000001a4a47824 */ /* 0x000fe400008e0604 */
[----:B------:R-:W-:Y:S01]  /*15710*/  STL [R1+0x6c4], R23 ;  /* 0x0006c41701007387 */ /* 0x000fe20000100800 */
[----:B------:R-:W-:-:S03]  /*15720*/  IADD3 R11, P1, R11, R5, RZ ;  /* 0x000000050b0b7210 */ /* 0x000fc60007f3e0ff */
[----:B------:R0:W-:Y:S01]  /*15730*/  STL [R1+0x6e0], R164 ;  /* 0x0006e0a401007387 */ /* 0x0001e20000100800 */
[----:B------:R-:W-:-:S03]  /*15740*/  IMAD.X R8, R8, 0x1, R4, P2 ;  /* 0x0000000108087824 */ /* 0x000fc600010e0604 */
[----:B------:R-:W-:Y:S01]  /*15750*/  STL [R1+0x6e8], R20 ;  /* 0x0006e81401007387 */ /* 0x000fe20000100800 */
[----:B------:R-:W-:-:S03]  /*15760*/  IADD3 R177, P2, R177, R5, RZ ;  /* 0x00000005b1b17210 */ /* 0x000fc60007f5e0ff */
[----:B0-----:R-:W4:Y:S04]  /*15770*/  LDL.LU R164, [R1+0x6a8] ;  /* 0x0006a80001a47983 */ /* 0x001f280000300800 */
[----:B------:R0:W-:Y:S04]  /*15780*/  STL [R1+0x6bc], R14 ;  /* 0x0006bc0e01007387 */ /* 0x0001e80000100800 */
[----:B------:R1:W-:Y:S04]  /*15790*/  STL [R1+0x6b4], R11 ;  /* 0x0006b40b01007387 */ /* 0x0003e80000100800 */
[----:B------:R1:W-:Y:S04]  /*157a0*/  STL [R1+0x6d8], R8 ;  /* 0x0006d80801007387 */ /* 0x0003e80000100800 */
[----:B------:R-:W4:Y:S04]  /*157b0*/  LDL.LU R172, [R1+0x67c] ;  /* 0x00067c0001ac7983 */ /* 0x000f280000300800 */
[----:B------:R1:W-:Y:S04]  /*157c0*/  STL [R1+0x6ac], R177 ;  /* 0x0006acb101007387 */ /* 0x0003e80000100800 */
[----:B------:R-:W4:Y:S01]  /*157d0*/  LDL.LU R168, [R1+0x6a0] ;  /* 0x0006a00001a87983 */ /* 0x000f220000300800 */
[----:B---3--:R-:W-:Y:S01]  /*157e0*/  IMAD.X R176, R176, 0x1, R4, P3 ;  /* 0x00000001b0b07824 */ /* 0x008fe200018e0604 */
[----:B------:R-:W-:-:S04]  /*157f0*/  IADD3 R165, P3, R165, R5, RZ ;  /* 0x00000005a5a57210 */ /* 0x000fc80007f7e0ff */
[----:B------:R3:W-:Y:S04]  /*15800*/  STL [R1+0x6d0], R176 ;  /* 0x0006d0b001007387 */ /* 0x0007e80000100800 */
[----:B0-----:R-:W4:Y:S04]  /*15810*/  LDL.LU R14, [R1+0x674] ;  /* 0x00067400010e7983 */ /* 0x001f280000300800 */
[----:B------:R0:W-:Y:S04]  /*15820*/  STL [R1+0x6a4], R165 ;  /* 0x0006a4a501007387 */ /* 0x0001e80000100800 */
[----:B-1----:R-:W4:Y:S04]  /*15830*/  LDL.LU R11, [R1+0x698] ;  /* 0x00069800010b7983 */ /* 0x002f280000300800 */
[----:B------:R-:W4:Y:S04]  /*15840*/  LDL.LU R8, [R1+0x66c] ;  /* 0x00066c0001087983 */ /* 0x000f280000300800 */
[----:B------:R-:W4:Y:S04]  /*15850*/  LDL.LU R177, [R1+0x690] ;  /* 0x0006900001b17983 */ /* 0x000f280000300800 */
[----:B---3--:R-:W3:Y:S04]  /*15860*/  LDL.LU R176, [R1+0x664] ;  /* 0x0006640001b07983 */ /* 0x008ee80000300800 */
[----:B0-----:R-:W3:Y:S01]  /*15870*/  LDL.LU R165, [R1+0x688] ;  /* 0x0006880001a57983 */ /* 0x001ee20000300800 */
[----:B------:R-:W-:-:S05]  /*15880*/  IMAD.X R17, R17, 0x1, R4, P4 ;  /* 0x0000000111117824 */ /* 0x000fca00020e0604 */
[----:B------:R-:W-:Y:S01]  /*15890*/  STL [R1+0x6c8], R17 ;  /* 0x0006c81101007387 */ /* 0x000fe20000100800 */
[-C--:B------:R-:W-:Y:S01]  /*158a0*/  IADD3 R175, P4, R175, R5.reuse, RZ ;  /* 0x00000005afaf7210 */ /* 0x080fe20007f9e0ff */
[----:B------:R-:W-:Y:S01]  /*158b0*/  IMAD.X R174, R174, 0x1, R4, P5 ;  /* 0x00000001aeae7824 */ /* 0x000fe200028e0604 */
[----:B------:R-:W-:-:S05]  /*158c0*/  IADD3 R167, P5, R167, R5, RZ ;  /* 0x00000005a7a77210 */ /* 0x000fca0007fbe0ff */
[----:B------:R0:W-:Y:S01]  /*158d0*/  STL [R1+0x694], R167 ;  /* 0x000694a701007387 */ /* 0x0001e20000100800 */
[----:B------:R-:W-:-:S03]  /*158e0*/  IMAD.X R173, R173, 0x1, R4, P6 ;  /* 0x00000001adad7824 */ /* 0x000fc600030e0604 */
[----:B------:R-:W-:Y:S01]  /*158f0*/  STL [R1+0x69c], R175 ;  /* 0x00069caf01007387 */ /* 0x000fe20000100800 */
[----:B------:R-:W-:-:S03]  /*15900*/  IADD3 R171, P6, R171, R5, RZ ;  /* 0x00000005abab7210 */ /* 0x000fc60007fde0ff */
[----:B0-----:R-:W3:Y:S04]  /*15910*/  LDL.LU R167, [R1+0x65c] ;  /* 0x00065c0001a77983 */ /* 0x001ee80000300800 */
[----:B------:R-:W-:Y:S01]  /*15920*/  STL [R1+0x6c0], R174 ;  /* 0x0006c0ae01007387 */ /* 0x000fe20000100800 */
[----:B------:R-:W-:-:S05]  /*15930*/  IMAD.X R161, R161, 0x1, R4, P1 ;  /* 0x00000001a1a17824 */ /* 0x000fca00008e0604 */
[----:B------:R0:W-:Y:S04]  /*15940*/  STL [R1+0x6b0], R161 ;  /* 0x0006b0a101007387 */ /* 0x0001e80000100800 */
[----:B------:R-:W-:Y:S04]  /*15950*/  STL [R1+0x6b8], R173 ;  /* 0x0006b8ad01007387 */ /* 0x000fe80000100800 */
[----:B0-----:R-:W3:Y:S04]  /*15960*/  LDL.LU R161, [R1+0x680] ;  /* 0x0006800001a17983 */ /* 0x001ee80000300800 */
[----:B------:R-:W-:Y:S04]  /*15970*/  STL [R1+0x68c], R171 ;  /* 0x00068cab01007387 */ /* 0x000fe80000100800 */
[----:B------:R-:W3:Y:S04]  /*15980*/  LDL.LU R162, [R1+0x654] ;  /* 0x0006540001a27983 */ /* 0x000ee80000300800 */
[----:B------:R-:W3:Y:S01]  /*15990*/  LDL.LU R158, [R1+0x678] ;  /* 0x00067800019e7983 */ /* 0x000ee20000300800 */
[----:B--2---:R-:W-:-:S03]  /*159a0*/  IADD3 R157, P1, R157, R5, RZ ;  /* 0x000000059d9d7210 */ /* 0x004fc60007f3e0ff */
[----:B------:R-:W2:Y:S04]  /*159b0*/  LDL.LU R154, [R1+0x64c] ;  /* 0x00064c00019a7983 */ /* 0x000ea80000300800 */
[----:B------:R0:W-:Y:S04]  /*159c0*/  STL [R1+0x684], R157 ;  /* 0x0006849d01007387 */ /* 0x0001e80000100800 */
[----:B------:R-:W2:Y:S04]  /*159d0*/  LDL.LU R23, [R1+0x670] ;  /* 0x0006700001177983 */ /* 0x000ea80000300800 */
[----:B------:R-:W2:Y:S04]  /*159e0*/  LDL.LU R20, [R1+0x644] ;  /* 0x0006440001147983 */ /* 0x000ea80000300800 */
[----:B------:R-:W2:Y:S04]  /*159f0*/  LDL.LU R17, [R1+0x668] ;  /* 0x0006680001117983 */ /* 0x000ea80000300800 */
[----:B0-----:R-:W2:Y:S04]  /*15a00*/  LDL.LU R157, [R1+0x63c] ;  /* 0x00063c00019d7983 */ /* 0x001ea80000300800 */
[----:B------:R-:W2:Y:S04]  /*15a10*/  LDL.LU R175, [R1+0x660] ;  /* 0x0006600001af7983 */ /* 0x000ea80000300800 */
[----:B------:R-:W2:Y:S04]  /*15a20*/  LDL.LU R174, [R1+0x634] ;  /* 0x0006340001ae7983 */ /* 0x000ea80000300800 */
[----:B------:R-:W2:Y:S01]  /*15a30*/  LDL.LU R173, [R1+0x658] ;  /* 0x0006580001ad7983 */ /* 0x000ea20000300800 */
[----:B----4-:R-:W-:-:S05]  /*15a40*/  IMAD.X R164, R164, 0x1, R4, P2 ;  /* 0x00000001a4a47824 */ /* 0x010fca00010e0604 */
[----:B------:R0:W-:Y:S04]  /*15a50*/  STL [R1+0x6a8], R164 ;  /* 0x0006a8a401007387 */ /* 0x0001e80000100800 */
[----:B------:R-:W4:Y:S04]  /*15a60*/  LDL.LU R171, [R1+0x62c] ;  /* 0x00062c0001ab7983 */ /* 0x000f280000300800 */
[----:B0-----:R-:W4:Y:S01]  /*15a70*/  LDL.LU R164, [R1+0x650] ;  /* 0x0006500001a47983 */ /* 0x001f220000300800 */
[----:B------:R-:W-:Y:S01]  /*15a80*/  IADD3 R172, P2, R172, R5, RZ ;  /* 0x00000005acac7210 */ /* 0x000fe20007f5e0ff */
[----:B------:R-:W-:-:S04]  /*15a90*/  IMAD.X R168, R168, 0x1, R4, P3 ;  /* 0x00000001a8a87824 */ /* 0x000fc800018e0604 */
[----:B------:R-:W-:Y:S04]  /*15aa0*/  STL [R1+0x67c], R172 ;  /* 0x00067cac01007387 */ /* 0x000fe80000100800 */
[----:B------:R-:W-:Y:S01]  /*15ab0*/  STL [R1+0x6a0], R168 ;  /* 0x0006a0a801007387 */ /* 0x000fe20000100800 */
[----:B------:R-:W-:Y:S01]  /*15ac0*/  IADD3 R14, P3, R14, R5, RZ ;  /* 0x000000050e0e7210 */ /* 0x000fe20007f7e0ff */
[----:B------:R-:W-:-:S04]  /*15ad0*/  IMAD.X R11, R11, 0x1, R4, P4 ;  /* 0x000000010b0b7824 */ /* 0x000fc800020e0604 */
[----:B------:R0:W-:Y:S01]  /*15ae0*/  STL [R1+0x674], R14 ;  /* 0x0006740e01007387 */ /* 0x0001e20000100800 */
[----:B------:R-:W-:-:S03]  /*15af0*/  IADD3 R8, P4, R8, R5, RZ ;  /* 0x0000000508087210 */ /* 0x000fc60007f9e0ff */
[----:B------:R1:W-:Y:S01]  /*15b00*/  STL [R1+0x698], R11 ;  /* 0x0006980b01007387 */ /* 0x0003e20000100800 */
[----:B------:R-:W-:-:S03]  /*15b10*/  IMAD.X R177, R177, 0x1, R4, P5 ;  /* 0x00000001b1b17824 */ /* 0x000fc600028e0604 */
[----:B------:R1:W-:Y:S01]  /*15b20*/  STL [R1+0x66c], R8 ;  /* 0x00066c0801007387 */ /* 0x0003e20000100800 */
[----:B---3--:R-:W-:-:S03]  /*15b30*/  IADD3 R176, P5, R176, R5, RZ ;  /* 0x00000005b0b07210 */ /* 0x008fc60007fbe0ff */
        /* <DEDUP_REMOVED lines=10> */
[----:B------:R-:W-:-:S05]  /*15be0*/  IADD3 R167, P6, R167, R5, RZ ;  /* 0x00000005a7a77210 */ /* 0x000fca0007fde0ff */
[----:B------:R0:W-:Y:S04]  /*15bf0*/  STL [R1+0x65c], R167 ;  /* 0x00065ca701007387 */ /* 0x0001e80000100800 */
[----:B0-----:R-:W3:Y:S01]  /*15c00*/  LDL.LU R167, [R1+0x60c] ;  /* 0x00060c0001a77983 */ /* 0x001ee20000300800 */
[----:B------:R-:W-:-:S05]  /*15c10*/  IMAD.X R161, R161, 0x1, R4, P1 ;  /* 0x00000001a1a17824 */ /* 0x000fca00008e0604 */
[----:B------:R0:W-:Y:S01]  /*15c20*/  STL [R1+0x680], R161 ;  /* 0x000680a101007387 */ /* 0x0001e20000100800 */
[-C--:B------:R-:W-:Y:S01]  /*15c30*/  IADD3 R162, P1, R162, R5.reuse, RZ ;  /* 0x00000005a2a27210 */ /* 0x080fe20007f3e0ff */
[----:B------:R-:W-:Y:S02]  /*15c40*/  IMAD.X R158, R158, 0x1, R4, P2 ;  /* 0x000000019e9e7824 */ /* 0x000fe400010e0604 */
[----:B0-----:R-:W3:Y:S01]  /*15c50*/  LDL.LU R161, [R1+0x630] ;  /* 0x0006300001a17983 */ /* 0x001ee20000300800 */
[----:B--2---:R-:W-:-:S03]  /*15c60*/  IADD3 R154, P2, R154, R5, RZ ;  /* 0x000000059a9a7210 */ /* 0x004fc60007f5e0ff */
[----:B------:R-:W-:Y:S01]  /*15c70*/  STL [R1+0x654], R162 ;  /* 0x000654a201007387 */ /* 0x000fe20000100800 */
[----:B------:R-:W-:-:S03]  /*15c80*/  IMAD.X R23, R23, 0x1, R4, P3 ;  /* 0x0000000117177824 */ /* 0x000fc600018e0604 */
[----:B------:R-:W-:Y:S01]  /*15c90*/  STL [R1+0x678], R158 ;  /* 0x0006789e01007387 */ /* 0x000fe20000100800 */
[-C--:B------:R-:W-:Y:S01]  /*15ca0*/  IADD3 R20, P3, R20, R5.reuse, RZ ;  /* 0x0000000514147210 */ /* 0x080fe20007f7e0ff */
[----:B------:R-:W-:Y:S02]  /*15cb0*/  IMAD.X R17, R17, 0x1, R4, P4 ;  /* 0x0000000111117824 */ /* 0x000fe400020e0604 */
[----:B------:R-:W-:Y:S01]  /*15cc0*/  STL [R1+0x64c], R154 ;  /* 0x00064c9a01007387 */ /* 0x000fe20000100800 */
[----:B------:R-:W-:-:S03]  /*15cd0*/  IADD3 R157, P4, R157, R5, RZ ;  /* 0x000000059d9d7210 */ /* 0x000fc60007f9e0ff */
[----:B------:R-:W-:Y:S01]  /*15ce0*/  STL [R1+0x670], R23 ;  /* 0x0006701701007387 */ /* 0x000fe20000100800 */
[----:B------:R-:W-:-:S03]  /*15cf0*/  IMAD.X R175, R175, 0x1, R4, P5 ;  /* 0x00000001afaf7824 */ /* 0x000fc600028e0604 */
[----:B------:R0:W-:Y:S01]  /*15d00*/  STL [R1+0x63c], R157 ;  /* 0x00063c9d01007387 */ /* 0x0001e20000100800 */
[----:B------:R-:W-:-:S03]  /*15d10*/  IADD3 R174, P5, R174, R5, RZ ;  /* 0x00000005aeae7210 */ /* 0x000fc60007fbe0ff */
[----:B------:R-:W-:Y:S01]  /*15d20*/  STL [R1+0x644], R20 ;  /* 0x0006441401007387 */ /* 0x000fe20000100800 */
[----:B------:R-:W-:-:S03]  /*15d30*/  IMAD.X R173, R173, 0x1, R4, P6 ;  /* 0x00000001adad7824 */ /* 0x000fc600030e0604 */
[----:B0-----:R-:W2:Y:S04]  /*15d40*/  LDL.LU R157, [R1+0x604] ;  /* 0x00060400019d7983 */ /* 0x001ea80000300800 */
[----:B------:R0:W-:Y:S01]  /*15d50*/  STL [R1+0x668], R17 ;  /* 0x0006681101007387 */ /* 0x0001e20000100800 */
[----:B----4-:R-:W-:-:S03]  /*15d60*/  IADD3 R171, P6, R171, R5, RZ ;  /* 0x00000005abab7210 */ /* 0x010fc60007fde0ff */
[----:B------:R1:W-:Y:S04]  /*15d70*/  STL [R1+0x660], R175 ;  /* 0x000660af01007387 */ /* 0x0003e80000100800 */
[----:B------:R4:W-:Y:S01]  /*15d80*/  STL [R1+0x634], R174 ;  /* 0x000634ae01007387 */ /* 0x0009e20000100800 */
[----:B------:R-:W-:-:S03]  /*15d90*/  IMAD.X R164, R164, 0x1, R4, P1 ;  /* 0x00000001a4a47824 */ /* 0x000fc600008e0604 */
[----:B------:R-:W2:Y:S04]  /*15da0*/  LDL.LU R172, [R1+0x628] ;  /* 0x0006280001ac7983 */ /* 0x000ea80000300800 */
[----:B------:R4:W-:Y:S04]  /*15db0*/  STL [R1+0x658], R173 ;  /* 0x000658ad01007387 */ /* 0x0009e80000100800 */
[----:B------:R-:W2:Y:S04]  /*15dc0*/  LDL.LU R168, [R1+0x5fc] ;  /* 0x0005fc0001a87983 */ /* 0x000ea80000300800 */
[----:B------:R4:W-:Y:S04]  /*15dd0*/  STL [R1+0x62c], R171 ;  /* 0x00062cab01007387 */ /* 0x0009e80000100800 */
[----:B0-----:R-:W2:Y:S04]  /*15de0*/  LDL.LU R17, [R1+0x620] ;  /* 0x0006200001117983 */ /* 0x001ea80000300800 */
[----:B------:R0:W-:Y:S04]  /*15df0*/  STL [R1+0x650], R164 ;  /* 0x000650a401007387 */ /* 0x0001e80000100800 */
[----:B-1----:R-:W2:Y:S04]  /*15e00*/  LDL.LU R175, [R1+0x5f4] ;  /* 0x0005f40001af7983 */ /* 0x002ea80000300800 */
[----:B----4-:R-:W4:Y:S04]  /*15e10*/  LDL.LU R174, [R1+0x618] ;  /* 0x0006180001ae7983 */ /* 0x010f280000300800 */
[----:B------:R-:W4:Y:S04]  /*15e20*/  LDL.LU R173, [R1+0x5ec] ;  /* 0x0005ec0001ad7983 */ /* 0x000f280000300800 */
[----:B------:R-:W4:Y:S04]  /*15e30*/  LDL.LU R171, [R1+0x610] ;  /* 0x0006100001ab7983 */ /* 0x000f280000300800 */
[----:B0-----:R-:W4:Y:S01]  /*15e40*/  LDL.LU R164, [R1+0x5e4] ;  /* 0x0005e40001a47983 */ /* 0x001f220000300800 */
[----:B---3--:R-:W-:-:S05]  /*15e50*/  IADD3 R14, P1, R14, R5, RZ ;  /* 0x000000050e0e7210 */ /* 0x008fca0007f3e0ff */
[----:B------:R-:W-:Y:S01]  /*15e60*/  STL [R1+0x624], R14 ;  /* 0x0006240e01007387 */ /* 0x000fe20000100800 */
[--C-:B------:R-:W-:Y:S02]  /*15e70*/  IMAD.X R11, R11, 0x1, R4.reuse, P2 ;  /* 0x000000010b0b7824 */ /* 0x100fe400010e0604 */
[----:B------:R-:W-:-:S05]  /*15e80*/  IMAD.X R165, R165, 0x1, R4, P3 ;  /* 0x00000001a5a57824 */ /* 0x000fca00018e0604 */
[----:B------:R0:W-:Y:S04]  /*15e90*/  STL [R1+0x640], R165 ;  /* 0x000640a501007387 */ /* 0x0001e80000100800 */
[----:B------:R-:W-:Y:S04]  /*15ea0*/  STL [R1+0x648], R11 ;  /* 0x0006480b01007387 */ /* 0x000fe80000100800 */
[----:B0-----:R-:W3:Y:S01]  /*15eb0*/  LDL.LU R165, [R1+0x608] ;  /* 0x0006080001a57983 */ /* 0x001ee20000300800 */
[-C--:B------:R-:W-:Y:S01]  /*15ec0*/  IADD3 R8, P2, R8, R5.reuse, RZ ;  /* 0x0000000508087210 */ /* 0x080fe20007f5e0ff */
[----:B------:R-:W-:Y:S01]  /*15ed0*/  IMAD.X R176, R176, 0x1, R4, P4 ;  /* 0x00000001b0b07824 */ /* 0x000fe200020e0604 */
[----:B------:R-:W-:-:S03]  /*15ee0*/  IADD3 R177, P3, R177, R5, RZ ;  /* 0x00000005b1b17210 */ /* 0x000fc60007f7e0ff */
[----:B------:R-:W-:Y:S01]  /*15ef0*/  STL [R1+0x61c], R8 ;  /* 0x00061c0801007387 */ /* 0x000fe20000100800 */
[----:B------:R-:W-:-:S05]  /*15f00*/  IADD3 R167, P4, R167, R5, RZ ;  /* 0x00000005a7a77210 */ /* 0x000fca0007f9e0ff */
[----:B------:R0:W-:Y:S04]  /*15f10*/  STL [R1+0x60c], R167 ;  /* 0x00060ca701007387 */ /* 0x0001e80000100800 */
[----:B------:R-:W-:Y:S04]  /*15f20*/  STL [R1+0x614], R177 ;  /* 0x000614b101007387 */ /* 0x000fe80000100800 */
[----:B0-----:R-:W3:Y:S04]  /*15f30*/  LDL.LU R167, [R1+0x5dc] ;  /* 0x0005dc0001a77983 */ /* 0x001ee80000300800 */
[----:B------:R-:W-:Y:S04]  /*15f40*/  STL [R1+0x638], R176 ;  /* 0x000638b001007387 */ /* 0x000fe80000100800 */
[----:B------:R-:W3:Y:S01]  /*15f50*/  LDL.LU R162, [R1+0x600] ;  /* 0x0006000001a27983 */ /* 0x000ee20000300800 */
[----:B------:R-:W-:-:S03]  /*15f60*/  IMAD.X R161, R161, 0x1, R4, P5 ;  /* 0x00000001a1a17824 */ /* 0x000fc600028e0604 */
[----:B------:R-:W3:Y:S04]  /*15f70*/  LDL.LU R158, [R1+0x5d4] ;  /* 0x0005d400019e7983 */ /* 0x000ee80000300800 */
[----:B------:R-:W3:Y:S04]  /*15f80*/  LDL.LU R154, [R1+0x5f8] ;  /* 0x0005f800019a7983 */ /* 0x000ee80000300800 */
[----:B------:R0:W-:Y:S04]  /*15f90*/  STL [R1+0x630], R161 ;  /* 0x000630a101007387 */ /* 0x0001e80000100800 */
[----:B------:R-:W3:Y:S04]  /*15fa0*/  LDL.LU R23, [R1+0x5cc] ;  /* 0x0005cc0001177983 */ /* 0x000ee80000300800 */
[----:B------:R-:W3:Y:S04]  /*15fb0*/  LDL.LU R20, [R1+0x5f0] ;  /* 0x0005f00001147983 */ /* 0x000ee80000300800 */
[----:B------:R-:W3:Y:S04]  /*15fc0*/  LDL.LU R14, [R1+0x5c4] ;  /* 0x0005c400010e7983 */ /* 0x000ee80000300800 */
[----:B0-----:R-:W3:Y:S04]  /*15fd0*/  LDL.LU R161, [R1+0x5e8] ;  /* 0x0005e80001a17983 */ /* 0x001ee80000300800 */
[----:B------:R-:W3:Y:S04]  /*15fe0*/  LDL.LU R11, [R1+0x5bc] ;  /* 0x0005bc00010b7983 */ /* 0x000ee80000300800 */
[----:B------:R-:W3:Y:S01]  /*15ff0*/  LDL.LU R8, [R1+0x5e0] ;  /* 0x0005e00001087983 */ /* 0x000ee20000300800 */
[----:B--2---:R-:W-:-:S03]  /*16000*/  IADD3 R157, P5, R157, R5, RZ ;  /* 0x000000059d9d7210 */ /* 0x004fc60007fbe0ff */
[----:B------:R-:W2:Y:S04]  /*16010*/  LDL.LU R177, [R1+0x5b4] ;  /* 0x0005b40001b17983 */ /* 0x000ea80000300800 */
[----:B------:R0:W-:Y:S04]  /*16020*/  STL [R1+0x604], R157 ;  /* 0x0006049d01007387 */ /* 0x0001e80000100800 */
[----:B------:R-:W2:Y:S04]  /*16030*/  LDL.LU R176, [R1+0x5d8] ;  /* 0x0005d80001b07983 */ /* 0x000ea80000300800 */
[----:B0-----:R-:W2:Y:S01]  /*16040*/  LDL.LU R157, [R1+0x5ac] ;  /* 0x0005ac00019d7983 */ /* 0x001ea20000300800 */
[----:B------:R-:W-:Y:S01]  /*16050*/  IMAD.X R172, R172, 0x1, R4, P6 ;  /* 0x00000001acac7824 */ /* 0x000fe200030e0604 */
[----:B------:R-:W-:-:S04]  /*16060*/  IADD3 R168, P6, R168, R5, RZ ;  /* 0x00000005a8a87210 */ /* 0x000fc80007fde0ff */
[----:B------:R-:W-:Y:S01]  /*16070*/  STL [R1+0x628], R172 ;  /* 0x000628ac01007387 */ /* 0x000fe20000100800 */
[----:B------:R-:W-:-:S03]  /*16080*/  IMAD.X R17, R17, 0x1, R4, P1 ;  /* 0x0000000111117824 */ /* 0x000fc600008e0604 */
[----:B------:R-:W-:Y:S01]  /*16090*/  STL [R1+0x5fc], R168 ;  /* 0x0005fca801007387 */ /* 0x000fe20000100800 */
[----:B------:R-:W-:-:S03]  /*160a0*/  IADD3 R175, P1, R175, R5, RZ ;  /* 0x00000005afaf7210 */ /* 0x000fc60007f3e0ff */
[----:B------:R0:W-:Y:S01]  /*160b0*/  STL [R1+0x620], R17 ;  /* 0x0006201101007387 */ /* 0x0001e20000100800 */
[----:B----4-:R-:W-:-:S03]  /*160c0*/  IMAD.X R174, R174, 0x1, R4, P2 ;  /* 0x00000001aeae7824 */ /* 0x010fc600010e0604 */
[----:B------:R1:W-:Y:S01]  /*160d0*/  STL [R1+0x5f4], R175 ;  /* 0x0005f4af01007387 */ /* 0x0003e20000100800 */
[----:B------:R-:W-:-:S03]  /*160e0*/  IADD3 R173, P2, R173, R5, RZ ;  /* 0x00000005adad7210 */ /* 0x000fc60007f5e0ff */
[----:B------:R4:W-:Y:S01]  /*160f0*/  STL [R1+0x618], R174 ;  /* 0x000618ae01007387 */ /* 0x0009e20000100800 */
[----:B------:R-:W-:-:S03]  /*16100*/  IMAD.X R171, R171, 0x1, R4, P3 ;  /* 0x00000001abab7824 */ /* 0x000fc600018e0604 */
[----:B0-----:R-:W2:Y:S01]  /*16110*/  LDL.LU R17, [R1+0x5d0] ;  /* 0x0005d00001117983 */ /* 0x001ea20000300800 */
[----:B------:R-:W-:-:S03]  /*16120*/  IADD3 R164, P3, R164, R5, RZ ;  /* 0x00000005a4a47210 */ /* 0x000fc60007f7e0ff */
[----:B------:R-:W-:Y:S04]  /*16130*/  STL [R1+0x5ec], R173 ;  /* 0x0005ecad01007387 */ /* 0x000fe80000100800 */
[----:B-1----:R-:W2:Y:S04]  /*16140*/  LDL.LU R175, [R1+0x5a4] ;  /* 0x0005a40001af7983 */ /* 0x002ea80000300800 */
[----:B------:R-:W-:Y:S04]  /*16150*/  STL [R1+0x610], R171 ;  /* 0x000610ab01007387 */ /* 0x000fe80000100800 */
[----:B----4-:R-:W4:Y:S04]  /*16160*/  LDL.LU R174, [R1+0x5c8] ;  /* 0x0005c80001ae7983 */ /* 0x010f280000300800 */
[----:B------:R0:W-:Y:S04]  /*16170*/  STL [R1+0x5e4], R164 ;  /* 0x0005e4a401007387 */ /* 0x0001e80000100800 */
[----:B0-----:R-:W4:Y:S04]  /*16180*/  LDL.LU R164, [R1+0x59c] ;  /* 0x00059c0001a47983 */ /* 0x001f280000300800 */
[----:B------:R-:W4:Y:S04]  /*16190*/  LDL.LU R173, [R1+0x5c0] ;  /* 0x0005c00001ad7983 */ /* 0x000f280000300800 */
[----:B------:R-:W4:Y:S01]  /*161a0*/  LDL.LU R171, [R1+0x594] ;  /* 0x0005940001ab7983 */ /* 0x000f220000300800 */
[----:B---3--:R-:W-:-:S05]  /*161b0*/  IMAD.X R165, R165, 0x1, R4, P4 ;  /* 0x00000001a5a57824 */ /* 0x008fca00020e0604 */
[----:B------:R0:W-:Y:S04]  /*161c0*/  STL [R1+0x608], R165 ;  /* 0x000608a501007387 */ /* 0x0001e80000100800 */
[----:B0-----:R-:W3:Y:S01]  /*161d0*/  LDL.LU R165, [R1+0x5b8] ;  /* 0x0005b80001a57983 */ /* 0x001ee20000300800 */
[----:B------:R-:W-:-:S05]  /*161e0*/  IADD3 R167, P4, R167, R5, RZ ;  /* 0x00000005a7a77210 */ /* 0x000fca0007f9e0ff */
[----:B------:R0:W-:Y:S01]  /*161f0*/  STL [R1+0x5dc], R167 ;  /* 0x0005dca701007387 */ /* 0x0001e20000100800 */
[--C-:B------:R-:W-:Y:S01]  /*16200*/  IMAD.X R162, R162, 0x1, R4.reuse, P5 ;  /* 0x00000001a2a27824 */ /* 0x100fe200028e0604 */
[----:B------:R-:W-:Y:S02]  /*16210*/  IADD3 R158, P5, R158, R5, RZ ;  /* 0x000000059e9e7210 */ /* 0x000fe40007fbe0ff */
[----:B0-----:R-:W3:Y:S01]  /*16220*/  LDL.LU R167, [R1+0x58c] ;  /* 0x00058c0001a77983 */ /* 0x001ee20000300800 */
        /* <DEDUP_REMOVED lines=13> */
[----:B--2---:R-:W-:-:S03]  /*16300*/  IADD3 R177, P3, R177, R5, RZ ;  /* 0x00000005b1b17210 */ /* 0x004fc60007f7e0ff */
[----:B0-----:R-:W2:Y:S04]  /*16310*/  LDL.LU R161, [R1+0x5b0] ;  /* 0x0005b00001a17983 */ /* 0x001ea80000300800 */
[----:B------:R0:W-:Y:S01]  /*16320*/  STL [R1+0x5c4], R14 ;  /* 0x0005c40e01007387 */ /* 0x0001e20000100800 */
[----:B------:R-:W-:-:S03]  /*16330*/  IMAD.X R176, R176, 0x1, R4, P4 ;  /* 0x00000001b0b07824 */ /* 0x000fc600020e0604 */
[----:B------:R1:W-:Y:S01]  /*16340*/  STL [R1+0x5bc], R11 ;  /* 0x0005bc0b01007387 */ /* 0x0003e20000100800 */
[----:B------:R-:W-:-:S03]  /*16350*/  IADD3 R157, P4, R157, R5, RZ ;  /* 0x000000059d9d7210 */ /* 0x000fc60007f9e0ff */
[----:B------:R1:W-:Y:S04]  /*16360*/  STL [R1+0x5e0], R8 ;  /* 0x0005e00801007387 */ /* 0x0003e80000100800 */
[----:B------:R-:W2:Y:S04]  /*16370*/  LDL.LU R172, [R1+0x584] ;  /* 0x0005840001ac7983 */ /* 0x000ea80000300800 */
[----:B------:R1:W-:Y:S04]  /*16380*/  STL [R1+0x5b4], R177 ;  /* 0x0005b4b101007387 */ /* 0x0003e80000100800 */
[----:B------:R-:W2:Y:S04]  /*16390*/  LDL.LU R168, [R1+0x5a8] ;  /* 0x0005a80001a87983 */ /* 0x000ea80000300800 */
[----:B------:R1:W-:Y:S04]  /*163a0*/  STL [R1+0x5d8], R176 ;  /* 0x0005d8b001007387 */ /* 0x0003e80000100800 */
[----:B0-----:R-:W2:Y:S04]  /*163b0*/  LDL.LU R14, [R1+0x57c] ;  /* 0x00057c00010e7983 */ /* 0x001ea80000300800 */
[----:B------:R0:W-:Y:S04]  /*163c0*/  STL [R1+0x5ac], R157 ;  /* 0x0005ac9d01007387 */ /* 0x0001e80000100800 */
[----:B-1----:R-:W2:Y:S04]  /*163d0*/  LDL.LU R11, [R1+0x5a0] ;  /* 0x0005a000010b7983 */ /* 0x002ea80000300800 */
[----:B------:R-:W2:Y:S04]  /*163e0*/  LDL.LU R8, [R1+0x574] ;  /* 0x0005740001087983 */ /* 0x000ea80000300800 */
[----:B------:R-:W2:Y:S01]  /*163f0*/  LDL.LU R177, [R1+0x598] ;  /* 0x0005980001b17983 */ /* 0x000ea20000300800 */
[----:B------:R-:W-:-:S03]  /*16400*/  IMAD.X R17, R17, 0x1, R4, P5 ;  /* 0x0000000111117824 */ /* 0x000fc600028e0604 */
[----:B------:R-:W2:Y:S04]  /*16410*/  LDL.LU R176, [R1+0x56c] ;  /* 0x00056c0001b07983 */ /* 0x000ea80000300800 */
[----:B0-----:R-:W2:Y:S01]  /*16420*/  LDL.LU R157, [R1+0x590] ;  /* 0x00059000019d7983 */ /* 0x001ea20000300800 */
[----:B------:R-:W-:-:S03]  /*16430*/  IADD3 R175, P5, R175, R5, RZ ;  /* 0x00000005afaf7210 */ /* 0x000fc60007fbe0ff */
[----:B------:R-:W-:Y:S01]  /*16440*/  STL [R1+0x5d0], R17 ;  /* 0x0005d01101007387 */ /* 0x000fe20000100800 */
[----:B----4-:R-:W-:Y:S01]  /*16450*/  IMAD.X R174, R174, 0x1, R4, P6 ;  /* 0x00000001aeae7824 */ /* 0x010fe200030e0604 */
[----:B------:R-:W-:-:S05]  /*16460*/  IADD3 R164, P6, R164, R5, RZ ;  /* 0x00000005a4a47210 */ /* 0x000fca0007fde0ff */
[----:B------:R0:W-:Y:S04]  /*16470*/  STL [R1+0x59c], R164 ;  /* 0x00059ca401007387 */ /* 0x0001e80000100800 */
[----:B------:R-:W-:Y:S01]  /*16480*/  STL [R1+0x5a4], R175 ;  /* 0x0005a4af01007387 */ /* 0x000fe20000100800 */
[----:B------:R-:W-:-:S03]  /*16490*/  IMAD.X R173, R173, 0x1, R4, P1 ;  /* 0x00000001adad7824 */ /* 0x000fc600008e0604 */
[----:B0-----:R-:W4:Y:S04]  /*164a0*/  LDL.LU R164, [R1+0x564] ;  /* 0x0005640001a47983 */ /* 0x001f280000300800 */
[----:B------:R-:W-:Y:S01]  /*164b0*/  STL [R1+0x5c8], R174 ;  /* 0x0005c8ae01007387 */ /* 0x000fe20000100800 */
[----:B---3--:R-:W-:-:S05]  /*164c0*/  IMAD.X R165, R165, 0x1, R4, P2 ;  /* 0x00000001a5a57824 */ /* 0x008fca00010e0604 */
[----:B------:R0:W-:Y:S04]  /*164d0*/  STL [R1+0x5b8], R165 ;  /* 0x0005b8a501007387 */ /* 0x0001e80000100800 */
[----:B------:R-:W-:Y:S04]  /*164e0*/  STL [R1+0x5c0], R173 ;  /* 0x0005c0ad01007387 */ /* 0x000fe80000100800 */
[----:B0-----:R-:W3:Y:S01]  /*164f0*/  LDL.LU R165, [R1+0x588] ;  /* 0x0005880001a57983 */ /* 0x001ee20000300800 */
[----:B------:R-:W-:-:S05]  /*16500*/  IADD3 R171, P1, R171, R5, RZ ;  /* 0x00000005abab7210 */ /* 0x000fca0007f3e0ff */
[----:B------:R0:W-:Y:S04]  /*16510*/  STL [R1+0x594], R171 ;  /* 0x000594ab01007387 */ /* 0x0001e80000100800 */
[----:B------:R-:W3:Y:S04]  /*16520*/  LDL.LU R162, [R1+0x55c] ;  /* 0x00055c0001a27983 */ /* 0x000ee80000300800 */
[----:B------:R-:W3:Y:S04]  /*16530*/  LDL.LU R158, [R1+0x580] ;  /* 0x00058000019e7983 */ /* 0x000ee80000300800 */
[----:B------:R-:W3:Y:S01]  /*16540*/  LDL.LU R154, [R1+0x554] ;  /* 0x00055400019a7983 */ /* 0x000ee20000300800 */
[----:B------:R-:W-:-:S05]  /*16550*/  IADD3 R167, P2, R167, R5, RZ ;  /* 0x00000005a7a77210 */ /* 0x000fca0007f5e0ff */
[----:B------:R1:W-:Y:S04]  /*16560*/  STL [R1+0x58c], R167 ;  /* 0x00058ca701007387 */ /* 0x0003e80000100800 */
[----:B------:R-:W3:Y:S04]  /*16570*/  LDL.LU R23, [R1+0x578] ;  /* 0x0005780001177983 */ /* 0x000ee80000300800 */
[----:B------:R-:W3:Y:S04]  /*16580*/  LDL.LU R20, [R1+0x54c] ;  /* 0x00054c0001147983 */ /* 0x000ee80000300800 */
[----:B------:R-:W3:Y:S04]  /*16590*/  LDL.LU R17, [R1+0x570] ;  /* 0x0005700001117983 */ /* 0x000ee80000300800 */
[----:B0-----:R-:W3:Y:S04]  /*165a0*/  LDL.LU R171, [R1+0x544] ;  /* 0x0005440001ab7983 */ /* 0x001ee80000300800 */
[----:B------:R-:W3:Y:S04]  /*165b0*/  LDL.LU R175, [R1+0x568] ;  /* 0x0005680001af7983 */ /* 0x000ee80000300800 */
[----:B------:R-:W3:Y:S04]  /*165c0*/  LDL.LU R174, [R1+0x53c] ;  /* 0x00053c0001ae7983 */ /* 0x000ee80000300800 */
[----:B------:R-:W3:Y:S01]  /*165d0*/  LDL.LU R173, [R1+0x560] ;  /* 0x0005600001ad7983 */ /* 0x000ee20000300800 */
[----:B--2---:R-:W-:-:S05]  /*165e0*/  IMAD.X R161, R161, 0x1, R4, P3 ;  /* 0x00000001a1a17824 */ /* 0x004fca00018e0604 */
[----:B------:R0:W-:Y:S04]  /*165f0*/  STL [R1+0x5b0], R161 ;  /* 0x0005b0a101007387 */ /* 0x0001e80000100800 */
[----:B-1----:R-:W2:Y:S04]  /*16600*/  LDL.LU R167, [R1+0x534] ;  /* 0x0005340001a77983 */ /* 0x002ea80000300800 */
[----:B0-----:R-:W2:Y:S01]  /*16610*/  LDL.LU R161, [R1+0x558] ;  /* 0x0005580001a17983 */ /* 0x001ea20000300800 */
        /* <DEDUP_REMOVED lines=12> */
[----:B0-----:R-:W2:Y:S01]  /*166e0*/  LDL.LU R14, [R1+0x52c] ;  /* 0x00052c00010e7983 */ /* 0x001ea20000300800 */
[----:B------:R-:W-:-:S03]  /*166f0*/  IMAD.X R157, R157, 0x1, R4, P1 ;  /* 0x000000019d9d7824 */ /* 0x000fc600008e0604 */
[----:B------:R-:W-:Y:S04]  /*16700*/  STL [R1+0x598], R177 ;  /* 0x000598b101007387 */ /* 0x000fe80000100800 */
[----:B-1----:R-:W2:Y:S04]  /*16710*/  LDL.LU R11, [R1+0x550] ;  /* 0x00055000010b7983 */ /* 0x002ea80000300800 */
[----:B------:R-:W-:Y:S04]  /*16720*/  STL [R1+0x56c], R176 ;  /* 0x00056cb001007387 */ /* 0x000fe80000100800 */
[----:B------:R-:W2:Y:S04]  /*16730*/  LDL.LU R8, [R1+0x524] ;  /* 0x0005240001087983 */ /* 0x000ea80000300800 */
[----:B------:R0:W-:Y:S04]  /*16740*/  STL [R1+0x590], R157 ;  /* 0x0005909d01007387 */ /* 0x0001e80000100800 */
[----:B0-----:R-:W2:Y:S04]  /*16750*/  LDL.LU R157, [R1+0x548] ;  /* 0x00054800019d7983 */ /* 0x001ea80000300800 */
[----:B------:R-:W2:Y:S04]  /*16760*/  LDL.LU R177, [R1+0x51c] ;  /* 0x00051c0001b17983 */ /* 0x000ea80000300800 */
[----:B------:R-:W2:Y:S01]  /*16770*/  LDL.LU R176, [R1+0x540] ;  /* 0x0005400001b07983 */ /* 0x000ea20000300800 */
[----:B----4-:R-:W-:-:S05]  /*16780*/  IADD3 R164, P1, R164, R5, RZ ;  /* 0x00000005a4a47210 */ /* 0x010fca0007f3e0ff */
[----:B------:R0:W-:Y:S04]  /*16790*/  STL [R1+0x564], R164 ;  /* 0x000564a401007387 */ /* 0x0001e80000100800 */
[----:B0-----:R-:W4:Y:S01]  /*167a0*/  LDL.LU R164, [R1+0x514] ;  /* 0x0005140001a47983 */ /* 0x001f220000300800 */
[----:B---3--:R-:W-:-:S05]  /*167b0*/  IMAD.X R165, R165, 0x1, R4, P2 ;  /* 0x00000001a5a57824 */ /* 0x008fca00010e0604 */
[----:B------:R0:W-:Y:S04]  /*167c0*/  STL [R1+0x588], R165 ;  /* 0x000588a501007387 */ /* 0x0001e80000100800 */
[----:B0-----:R-:W3:Y:S01]  /*167d0*/  LDL.LU R165, [R1+0x538] ;  /* 0x0005380001a57983 */ /* 0x001ee20000300800 */
[-C--:B------:R-:W-:Y:S01]  /*167e0*/  IADD3 R162, P2, R162, R5.reuse, RZ ;  /* 0x00000005a2a27210 */ /* 0x080fe20007f5e0ff */
[----:B------:R-:W-:Y:S01]  /*167f0*/  IMAD.X R158, R158, 0x1, R4, P3 ;  /* 0x000000019e9e7824 */ /* 0x000fe200018e0604 */
[----:B------:R-:W-:-:S03]  /*16800*/  IADD3 R154, P3, R154, R5, RZ ;  /* 0x000000059a9a7210 */ /* 0x000fc60007f7e0ff */
[----:B------:R-:W-:Y:S04]  /*16810*/  STL [R1+0x55c], R162 ;  /* 0x00055ca201007387 */ /* 0x000fe80000100800 */
[----:B------:R-:W-:Y:S04]  /*16820*/  STL [R1+0x580], R158 ;  /* 0x0005809e01007387 */ /* 0x000fe80000100800 */
[----:B------:R-:W-:Y:S01]  /*16830*/  STL [R1+0x554], R154 ;  /* 0x0005549a01007387 */ /* 0x000fe20000100800 */
[--C-:B------:R-:W-:Y:S01]  /*16840*/  IMAD.X R23, R23, 0x1, R4.reuse, P4 ;  /* 0x0000000117177824 */ /* 0x100fe200020e0604 */
[-C--:B------:R-:W-:Y:S01]  /*16850*/  IADD3 R20, P4, R20, R5.reuse, RZ ;  /* 0x0000000514147210 */ /* 0x080fe20007f9e0ff */
[----:B------:R-:W-:Y:S01]  /*16860*/  IMAD.X R17, R17, 0x1, R4, P5 ;  /* 0x0000000111117824 */ /* 0x000fe200028e0604 */
[----:B------:R-:W-:-:S02]  /*16870*/  IADD3 R171, P5, R171, R5, RZ ;  /* 0x00000005abab7210 */ /* 0x000fc40007fbe0ff */
[----:B------:R-:W-:Y:S01]  /*16880*/  STL [R1+0x578], R23 ;  /* 0x0005781701007387 */ /* 0x000fe20000100800 */
[----:B------:R-:W-:-:S03]  /*16890*/  IMAD.X R175, R175, 0x1, R4, P6 ;  /* 0x00000001afaf7824 */ /* 0x000fc600030e0604 */
[----:B------:R0:W-:Y:S01]  /*168a0*/  STL [R1+0x544], R171 ;  /* 0x000544ab01007387 */ /* 0x0001e20000100800 */
[----:B------:R-:W-:-:S03]  /*168b0*/  IADD3 R174, P6, R174, R5, RZ ;  /* 0x00000005aeae7210 */ /* 0x000fc60007fde0ff */
[----:B------:R-:W-:Y:S01]  /*168c0*/  STL [R1+0x54c], R20 ;  /* 0x00054c1401007387 */ /* 0x000fe20000100800 */
[----:B------:R-:W-:-:S03]  /*168d0*/  IMAD.X R173, R173, 0x1, R4, P1 ;  /* 0x00000001adad7824 */ /* 0x000fc600008e0604 */
[----:B0-----:R-:W3:Y:S04]  /*168e0*/  LDL.LU R171, [R1+0x50c] ;  /* 0x00050c0001ab7983 */ /* 0x001ee80000300800 */
[----:B------:R-:W-:Y:S04]  /*168f0*/  STL [R1+0x570], R17 ;  /* 0x0005701101007387 */ /* 0x000fe80000100800 */
[----:B------:R0:W-:Y:S01]  /*16900*/  STL [R1+0x568], R175 ;  /* 0x000568af01007387 */ /* 0x0001e20000100800 */
[----:B--2---:R-:W-:-:S03]  /*16910*/  IADD3 R167, P1, R167, R5, RZ ;  /* 0x00000005a7a77210 */ /* 0x004fc60007f3e0ff */
[----:B------:R1:W-:Y:S01]  /*16920*/  STL [R1+0x53c], R174 ;  /* 0x00053cae01007387 */ /* 0x0003e20000100800 */
[----:B------:R-:W-:-:S03]  /*16930*/  IMAD.X R161, R161, 0x1, R4, P2 ;  /* 0x00000001a1a17824 */ /* 0x000fc600010e0604 */
[----:B------:R-:W2:Y:S04]  /*16940*/  LDL.LU R172, [R1+0x530] ;  /* 0x0005300001ac7983 */ /* 0x000ea80000300800 */
[----:B------:R1:W-:Y:S04]  /*16950*/  STL [R1+0x560], R173 ;  /* 0x000560ad01007387 */ /* 0x0003e80000100800 */
[----:B------:R-:W2:Y:S04]  /*16960*/  LDL.LU R168, [R1+0x504] ;  /* 0x0005040001a87983 */ /* 0x000ea80000300800 */
[----:B------:R1:W-:Y:S04]  /*16970*/  STL [R1+0x534], R167 ;  /* 0x000534a701007387 */ /* 0x0003e80000100800 */
[----:B------:R-:W2:Y:S04]  /*16980*/  LDL.LU R162, [R1+0x528] ;  /* 0x0005280001a27983 */ /* 0x000ea80000300800 */
[----:B------:R1:W-:Y:S04]  /*16990*/  STL [R1+0x558], R161 ;  /* 0x000558a101007387 */ /* 0x0003e80000100800 */
[----:B0-----:R-:W2:Y:S04]  /*169a0*/  LDL.LU R175, [R1+0x4fc] ;  /* 0x0004fc0001af7983 */ /* 0x001ea80000300800 */
[----:B-1----:R-:W2:Y:S04]  /*169b0*/  LDL.LU R174, [R1+0x520] ;  /* 0x0005200001ae7983 */ /* 0x002ea80000300800 */
[----:B------:R-:W2:Y:S04]  /*169c0*/  LDL.LU R173, [R1+0x4f4] ;  /* 0x0004f40001ad7983 */ /* 0x000ea80000300800 */
[----:B------:R-:W2:Y:S01]  /*169d0*/  LDL.LU R167, [R1+0x518] ;  /* 0x0005180001a77983 */ /* 0x000ea20000300800 */
[----:B------:R-:W-:-:S03]  /*169e0*/  IADD3 R14, P2, R14, R5, RZ ;  /* 0x000000050e0e7210 */ /* 0x000fc60007f5e0ff */
[----:B------:R-:W2:Y:S01]  /*169f0*/  LDL.LU R161, [R1+0x4ec] ;  /* 0x0004ec0001a17983 */ /* 0x000ea20000300800 */
        /* <DEDUP_REMOVED lines=8> */
[----:B0-----:R-:W2:Y:S04]  /*16a80*/  LDL.LU R157, [R1+0x510] ;  /* 0x00051000019d7983 */ /* 0x001ea80000300800 */
[----:B------:R-:W-:Y:S01]  /*16a90*/  STL [R1+0x524], R8 ;  /* 0x0005240801007387 */ /* 0x000fe20000100800 */
[----:B----4-:R-:W-:-:S05]  /*16aa0*/  IADD3 R164, P5, R164, R5, RZ ;  /* 0x00000005a4a47210 */ /* 0x010fca0007fbe0ff */
[----:B------:R0:W-:Y:S04]  /*16ab0*/  STL [R1+0x514], R164 ;  /* 0x000514a401007387 */ /* 0x0001e80000100800 */
[----:B------:R-:W-:Y:S04]  /*16ac0*/  STL [R1+0x51c], R177 ;  /* 0x00051cb101007387 */ /* 0x000fe80000100800 */
[----:B0-----:R-:W4:Y:S04]  /*16ad0*/  LDL.LU R164, [R1+0x4e4] ;  /* 0x0004e40001a47983 */ /* 0x001f280000300800 */
[----:B------:R-:W-:Y:S04]  /*16ae0*/  STL [R1+0x540], R176 ;  /* 0x000540b001007387 */ /* 0x000fe80000100800 */
[----:B------:R-:W4:Y:S04]  /*16af0*/  LDL.LU R158, [R1+0x508] ;  /* 0x00050800019e7983 */ /* 0x000f280000300800 */
[----:B------:R-:W4:Y:S04]  /*16b00*/  LDL.LU R154, [R1+0x4dc] ;  /* 0x0004dc00019a7983 */ /* 0x000f280000300800 */
[----:B------:R-:W4:Y:S01]  /*16b10*/  LDL.LU R23, [R1+0x500] ;  /* 0x0005000001177983 */ /* 0x000f220000300800 */
[----:B---3--:R-:W-:-:S05]  /*16b20*/  IMAD.X R165, R165, 0x1, R4, P6 ;  /* 0x00000001a5a57824 */ /* 0x008fca00030e0604 */
        /* <DEDUP_REMOVED lines=8> */
[----:B------:R-:W-:-:S05]  /*16bb0*/  IADD3 R171, P6, R171, R5, RZ ;  /* 0x00000005abab7210 */ /* 0x000fca0007fde0ff */
[----:B------:R0:W-:Y:S04]  /*16bc0*/  STL [R1+0x50c], R171 ;  /* 0x00050cab01007387 */ /* 0x0001e80000100800 */
[----:B------:R-:W3:Y:S04]  /*16bd0*/  LDL.LU R176, [R1+0x4e0] ;  /* 0x0004e00001b07983 */ /* 0x000ee80000300800 */
[----:B0-----:R-:W3:Y:S01]  /*16be0*/  LDL.LU R171, [R1+0x4b4] ;  /* 0x0004b40001ab7983 */ /* 0x001ee20000300800 */
[----:B--2---:R-:W-:Y:S01]  /*16bf0*/  IMAD.X R172, R172, 0x1, R4, P1 ;  /* 0x00000001acac7824 */ /* 0x004fe200008e0604 */
[----:B------:R-:W-:-:S04]  /*16c00*/  IADD3 R168, P1, R168, R5, RZ ;  /* 0x00000005a8a87210 */ /* 0x000fc80007f3e0ff */
[----:B------:R-:W-:Y:S01]  /*16c10*/  STL [R1+0x530], R172 ;  /* 0x000530ac01007387 */ /* 0x000fe20000100800 */
        /* <DEDUP_REMOVED lines=10> */
[----:B------:R0:W-:Y:S04]  /*16cc0*/  STL [R1+0x518], R167 ;  /* 0x000518a701007387 */ /* 0x0001e80000100800 */
[----:B------:R-:W-:Y:S04]  /*16cd0*/  STL [R1+0x4f4], R173 ;  /* 0x0004f4ad01007387 */ /* 0x000fe80000100800 */
[----:B0-----:R-:W2:Y:S04]  /*16ce0*/  LDL.LU R167, [R1+0x4d8] ;  /* 0x0004d80001a77983 */ /* 0x001ea80000300800 */
[----:B------:R-:W2:Y:S04]  /*16cf0*/  LDL.LU R175, [R1+0x4ac] ;  /* 0x0004ac0001af7983 */ /* 0x000ea80000300800 */
[----:B------:R0:W-:Y:S04]  /*16d00*/  STL [R1+0x4ec], R161 ;  /* 0x0004eca101007387 */ /* 0x0001e80000100800 */
[----:B0-----:R-:W2:Y:S04]  /*16d10*/  LDL.LU R161, [R1+0x4d0] ;  /* 0x0004d00001a17983 */ /* 0x001ea80000300800 */
[----:B------:R-:W2:Y:S04]  /*16d20*/  LDL.LU R174, [R1+0x4a4] ;  /* 0x0004a40001ae7983 */ /* 0x000ea80000300800 */
[----:B------:R-:W2:Y:S01]  /*16d30*/  LDL.LU R173, [R1+0x4c8] ;  /* 0x0004c80001ad7983 */ /* 0x000ea20000300800 */
[----:B------:R-:W-:-:S05]  /*16d40*/  IMAD.X R157, R157, 0x1, R4, P5 ;  /* 0x000000019d9d7824 */ /* 0x000fca00028e0604 */
[----:B------:R0:W-:Y:S04]  /*16d50*/  STL [R1+0x510], R157 ;  /* 0x0005109d01007387 */ /* 0x0001e80000100800 */
[----:B0-----:R-:W2:Y:S01]  /*16d60*/  LDL.LU R157, [R1+0x49c] ;  /* 0x00049c00019d7983 */ /* 0x001ea20000300800 */
[----:B----4-:R-:W-:-:S05]  /*16d70*/  IADD3 R164, P5, R164, R5, RZ ;  /* 0x00000005a4a47210 */ /* 0x010fca0007fbe0ff */
[----:B------:R0:W-:Y:S01]  /*16d80*/  STL [R1+0x4e4], R164 ;  /* 0x0004e4a401007387 */ /* 0x0001e20000100800 */
[--C-:B------:R-:W-:Y:S01]  /*16d90*/  IMAD.X R158, R158, 0x1, R4.reuse, P6 ;  /* 0x000000019e9e7824 */ /* 0x100fe200030e0604 */
[----:B------:R-:W-:Y:S02]  /*16da0*/  IADD3 R154, P6, R154, R5, RZ ;  /* 0x000000059a9a7210 */ /* 0x000fe40007fde0ff */
[----:B0-----:R-:W4:Y:S01]  /*16db0*/  LDL.LU R164, [R1+0x4c0] ;  /* 0x0004c00001a47983 */ /* 0x001f220000300800 */
[----:B------:R-:W-:-:S03]  /*16dc0*/  IMAD.X R23, R23, 0x1, R4, P1 ;  /* 0x0000000117177824 */ /* 0x000fc600008e0604 */
[----:B------:R-:W-:Y:S04]  /*16dd0*/  STL [R1+0x508], R158 ;  /* 0x0005089e01007387 */ /* 0x000fe80000100800 */
[----:B------:R-:W-:Y:S04]  /*16de0*/  STL [R1+0x4dc], R154 ;  /* 0x0004dc9a01007387 */ /* 0x000fe80000100800 */
[----:B------:R-:W-:Y:S01]  /*16df0*/  STL [R1+0x500], R23 ;  /* 0x0005001701007387 */ /* 0x000fe20000100800 */
[----:B---3--:R-:W-:Y:S01]  /*16e00*/  IADD3 R20, P1, R20, R5, RZ ;  /* 0x0000000514147210 */ /* 0x008fe20007f3e0ff */
[----:B------:R-:W-:-:S04]  /*16e10*/  IMAD.X R17, R17, 0x1, R4, P2 ;  /* 0x0000000111117824 */ /* 0x000fc800010e0604 */
[----:B------:R-:W-:Y:S01]  /*16e20*/  STL [R1+0x4d4], R20 ;  /* 0x0004d41401007387 */ /* 0x000fe20000100800 */
[----:B------:R-:W-:-:S05]  /*16e30*/  IMAD.X R165, R165, 0x1, R4, P3 ;  /* 0x00000001a5a57824 */ /* 0x000fca00018e0604 */
[----:B------:R0:W-:Y:S04]  /*16e40*/  STL [R1+0x4f0], R165 ;  /* 0x0004f0a501007387 */ /* 0x0001e80000100800 */
[----:B------:R-:W-:Y:S04]  /*16e50*/  STL [R1+0x4f8], R17 ;  /* 0x0004f81101007387 */ /* 0x000fe80000100800 */
[----:B0-----:R-:W3:Y:S01]  /*16e60*/  LDL.LU R165, [R1+0x494] ;  /* 0x0004940001a57983 */ /* 0x001ee20000300800 */
[-C--:B------:R-:W-:Y:S01]  /*16e70*/  IADD3 R14, P2, R14, R5.reuse, RZ ;  /* 0x000000050e0e7210 */ /* 0x080fe20007f5e0ff */
[----:B------:R-:W-:Y:S01]  /*16e80*/  IMAD.X R8, R8, 0x1, R4, P4 ;  /* 0x0000000108087824 */ /* 0x000fe200020e0604 */
[----:B------:R-:W-:-:S02]  /*16e90*/  IADD3 R11, P3, R11, R5, RZ ;  /* 0x000000050b0b7210 */ /* 0x000fc40007f7e0ff */
[----:B------:R-:W-:Y:S01]  /*16ea0*/  IADD3 R177, P4, R177, R5, RZ ;  /* 0x00000005b1b17210 */ /* 0x000fe20007f9e0ff */
[----:B------:R-:W-:Y:S04]  /*16eb0*/  STL [R1+0x4cc], R14 ;  /* 0x0004cc0e01007387 */ /* 0x000fe80000100800 */
[----:B------:R-:W-:Y:S04]  /*16ec0*/  STL [R1+0x4c4], R11 ;  /* 0x0004c40b01007387 */ /* 0x000fe80000100800 */
[----:B------:R0:W-:Y:S04]  /*16ed0*/  STL [R1+0x4e8], R8 ;  /* 0x0004e80801007387 */ /* 0x0001e80000100800 */
[----:B------:R-:W3:Y:S01]  /*16ee0*/  LDL.LU R179, [R1+0x4b8] ;  /* 0x0004b80001b37983 */ /* 0x000ee20000300800 */
[----:B------:R-:W-:-:S03]  /*16ef0*/  IMAD.X R176, R176, 0x1, R4, P5 ;  /* 0x00000001b0b07824 */ /* 0x000fc600028e0604 */
[----:B------:R1:W-:Y:S04]  /*16f00*/  STL [R1+0x4bc], R177 ;  /* 0x0004bcb101007387 */ /* 0x0003e80000100800 */
[----:B------:R-:W3:Y:S01]  /*16f10*/  LDL.LU R172, [R1+0x48c] ;  /* 0x00048c0001ac7983 */ /* 0x000ee20000300800 */
[----:B------:R-:W-:-:S03]  /*16f20*/  IADD3 R171, P5, R171, R5, RZ ;  /* 0x00000005abab7210 */ /* 0x000fc60007fbe0ff */
[----:B------:R1:W-:Y:S04]  /*16f30*/  STL [R1+0x4e0], R176 ;  /* 0x0004e0b001007387 */ /* 0x0003e80000100800 */
[----:B------:R-:W3:Y:S04]  /*16f40*/  LDL.LU R168, [R1+0x4b0] ;  /* 0x0004b00001a87983 */ /* 0x000ee80000300800 */
[----:B------:R1:W-:Y:S04]  /*16f50*/  STL [R1+0x4b4], R171 ;  /* 0x0004b4ab01007387 */ /* 0x0003e80000100800 */
[----:B------:R-:W3:Y:S04]  /*16f60*/  LDL.LU R162, [R1+0x484] ;  /* 0x0004840001a27983 */ /* 0x000ee80000300800 */
[----:B0-----:R-:W3:Y:S04]  /*16f70*/  LDL.LU R8, [R1+0x4a8] ;  /* 0x0004a80001087983 */ /* 0x001ee80000300800 */
[----:B-1----:R-:W3:Y:S04]  /*16f80*/  LDL.LU R177, [R1+0x47c] ;  /* 0x00047c0001b17983 */ /* 0x002ee80000300800 */
[----:B------:R-:W3:Y:S04]  /*16f90*/  LDL.LU R176, [R1+0x4a0] ;  /* 0x0004a00001b07983 */ /* 0x000ee80000300800 */
[----:B------:R-:W3:Y:S01]  /*16fa0*/  LDL.LU R171, [R1+0x474] ;  /* 0x0004740001ab7983 */ /* 0x000ee20000300800 */
[----:B--2---:R-:W-:-:S05]  /*16fb0*/  IMAD.X R167, R167, 0x1, R4, P6 ;  /* 0x00000001a7a77824 */ /* 0x004fca00030e0604 */
[----:B------:R0:W-:Y:S01]  /*16fc0*/  STL [R1+0x4d8], R167 ;  /* 0x0004d8a701007387 */ /* 0x0001e20000100800 */
[----:B------:R-:W-:-:S03]  /*16fd0*/  IADD3 R175, P6, R175, R5, RZ ;  /* 0x00000005afaf7210 */ /* 0x000fc60007fde0ff */
[----:B0-----:R-:W2:Y:S01]  /*16fe0*/  LDL.LU R167, [R1+0x498] ;  /* 0x0004980001a77983 */ /* 0x001ea20000300800 */
[----:B------:R-:W-:Y:S01]  /*16ff0*/  IMAD.X R161, R161, 0x1, R4, P1 ;  /* 0x00000001a1a17824 */ /* 0x000fe200008e0604 */
[----:B------:R-:W-:-:S04]  /*17000*/  IADD3 R174, P1, R174, R5, RZ ;  /* 0x00000005aeae7210 */ /* 0x000fc80007f3e0ff */
[----:B------:R0:W-:Y:S01]  /*17010*/  STL [R1+0x4d0], R161 ;  /* 0x0004d0a101007387 */ /* 0x0001e20000100800 */
[----:B------:R-:W-:-:S03]  /*17020*/  IMAD.X R173, R173, 0x1, R4, P2 ;  /* 0x00000001adad7824 */ /* 0x000fc600010e0604 */
[----:B0-----:R-:W2:Y:S04]  /*17030*/  LDL.LU R161, [R1+0x46c] ;  /* 0x00046c0001a17983 */ /* 0x001ea80000300800 */
[----:B------:R-:W-:Y:S01]  /*17040*/  STL [R1+0x4ac], R175 ;  /* 0x0004acaf01007387 */ /* 0x000fe20000100800 */
[----:B------:R-:W-:-:S05]  /*17050*/  IADD3 R157, P2, R157, R5, RZ ;  /* 0x000000059d9d7210 */ /* 0x000fca0007f5e0ff */
[----:B------:R0:W-:Y:S04]  /*17060*/  STL [R1+0x49c], R157 ;  /* 0x00049c9d01007387 */ /* 0x0001e80000100800 */
[----:B------:R-:W-:Y:S04]  /*17070*/  STL [R1+0x4a4], R174 ;  /* 0x0004a4ae01007387 */ /* 0x000fe80000100800 */
[----:B0-----:R-:W2:Y:S04]  /*17080*/  LDL.LU R157, [R1+0x490] ;  /* 0x00049000019d7983 */ /* 0x001ea80000300800 */
[----:B------:R-:W-:Y:S04]  /*17090*/  STL [R1+0x4c8], R173 ;  /* 0x0004c8ad01007387 */ /* 0x000fe80000100800 */
[----:B------:R-:W2:Y:S01]  /*170a0*/  LDL.LU R158, [R1+0x464] ;  /* 0x00046400019e7983 */ /* 0x000ea20000300800 */
[----:B----4-:R-:W-:-:S03]  /*170b0*/  IMAD.X R164, R164, 0x1, R4, P3 ;  /* 0x00000001a4a47824 */ /* 0x010fc600018e0604 */
        /* <DEDUP_REMOVED lines=24> */
[--C-:B------:R-:W-:Y:S01]  /*17240*/  IMAD.X R176, R176, 0x1, R4.reuse, P1 ;  /* 0x00000001b0b07824 */ /* 0x100fe200008e0604 */
[----:B------:R-:W-:Y:S01]  /*17250*/  IADD3 R171, P1, R171, R5, RZ ;  /* 0x00000005abab7210 */ /* 0x000fe20007f3e0ff */
[----:B------:R-:W-:Y:S04]  /*17260*/  STL [R1+0x4a8], R8 ;  /* 0x0004a80801007387 */ /* 0x000fe80000100800 */
[----:B------:R0:W-:Y:S04]  /*17270*/  STL [R1+0x474], R171 ;  /* 0x000474ab01007387 */ /* 0x0001e80000100800 */
[----:B------:R-:W-:Y:S04]  /*17280*/  STL [R1+0x47c], R177 ;  /* 0x00047cb101007387 */ /* 0x000fe80000100800 */
[----:B0-----:R-:W3:Y:S04]  /*17290*/  LDL.LU R171, [R1+0x434] ;  /* 0x0004340001ab7983 */ /* 0x001ee80000300800 */
[----:B------:R-:W-:Y:S04]  /*172a0*/  STL [R1+0x4a0], R176 ;  /* 0x0004a0b001007387 */ /* 0x000fe80000100800 */
[----:B------:R-:W3:Y:S01]  /*172b0*/  LDL.LU R8, [R1+0x458] ;  /* 0x0004580001087983 */ /* 0x000ee20000300800 */
[----:B--2---:R-:W-:-:S05]  /*172c0*/  IMAD.X R167, R167, 0x1, R4, P2 ;  /* 0x00000001a7a77824 */ /* 0x004fca00010e0604 */
[----:B------:R0:W-:Y:S04]  /*172d0*/  STL [R1+0x498], R167 ;  /* 0x000498a701007387 */ /* 0x0001e80000100800 */
[----:B0-----:R-:W2:Y:S01]  /*172e0*/  LDL.LU R167, [R1+0x42c] ;  /* 0x00042c0001a77983 */ /* 0x001ea20000300800 */
[----:B------:R-:W-:-:S03]  /*172f0*/  IADD3 R161, P2, R161, R5, RZ ;  /* 0x00000005a1a17210 */ /* 0x000fc60007f5e0ff */
[----:B------:R-:W2:Y:S04]  /*17300*/  LDL.LU R177, [R1+0x450] ;  /* 0x0004500001b17983 */ /* 0x000ea80000300800 */
[----:B------:R-:W2:Y:S04]  /*17310*/  LDL.LU R176, [R1+0x424] ;  /* 0x0004240001b07983 */ /* 0x000ea80000300800 */
[----:B------:R0:W-:Y:S04]  /*17320*/  STL [R1+0x46c], R161 ;  /* 0x00046ca101007387 */ /* 0x0001e80000100800 */
[----:B0-----:R-:W2:Y:S01]  /*17330*/  LDL.LU R161, [R1+0x448] ;  /* 0x0004480001a17983 */ /* 0x001ea20000300800 */
[----:B------:R-:W-:-:S05]  /*17340*/  IMAD.X R157, R157, 0x1, R4, P3 ;  /* 0x000000019d9d7824 */ /* 0x000fca00018e0604 */
[----:B------:R0:W-:Y:S01]  /*17350*/  STL [R1+0x490], R157 ;  /* 0x0004909d01007387 */ /* 0x0001e20000100800 */
[-C--:B------:R-:W-:Y:S01]  /*17360*/  IADD3 R158, P3, R158, R5.reuse, RZ ;  /* 0x000000059e9e7210 */ /* 0x080fe20007f7e0ff */
[----:B----4-:R-:W-:Y:S02]  /*17370*/  IMAD.X R154, R154, 0x1, R4, P4 ;  /* 0x000000019a9a7824 */ /* 0x010fe400020e0604 */
[----:B0-----:R-:W4:Y:S01]  /*17380*/  LDL.LU R157, [R1+0x41c] ;  /* 0x00041c00019d7983 */ /* 0x001f220000300800 */
        /* <DEDUP_REMOVED lines=14> */
[----:B0-----:R-:W4:Y:S04]  /*17470*/  LDL.LU R164, [R1+0x440] ;  /* 0x0004400001a47983 */ /* 0x001f280000300800 */
[----:B------:R-:W-:Y:S04]  /*17480*/  STL [R1+0x478], R14 ;  /* 0x0004780e01007387 */ /* 0x000fe80000100800 */
[----:B------:R-:W-:Y:S04]  /*17490*/  STL [R1+0x470], R11 ;  /* 0x0004700b01007387 */ /* 0x000fe80000100800 */
[----:B------:R0:W-:Y:S04]  /*174a0*/  STL [R1+0x444], R175 ;  /* 0x000444af01007387 */ /* 0x0001e80000100800 */
[----:B------:R-:W4:Y:S04]  /*174b0*/  LDL.LU R179, [R1+0x414] ;  /* 0x0004140001b37983 */ /* 0x000f280000300800 */
[----:B------:R1:W-:Y:S04]  /*174c0*/  STL [R1+0x468], R174 ;  /* 0x000468ae01007387 */ /* 0x0003e80000100800 */
[----:B------:R-:W4:Y:S01]  /*174d0*/  LDL.LU R172, [R1+0x438] ;  /* 0x0004380001ac7983 */ /* 0x000f220000300800 */
[----:B---3--:R-:W-:Y:S01]  /*174e0*/  IADD3 R173, P2, R173, R5, RZ ;  /* 0x00000005adad7210 */ /* 0x008fe20007f5e0ff */
[----:B------:R-:W-:-:S04]  /*174f0*/  IMAD.X R165, R165, 0x1, R4, P3 ;  /* 0x00000001a5a57824 */ /* 0x000fc800018e0604 */
[----:B------:R3:W-:Y:S04]  /*17500*/  STL [R1+0x43c], R173 ;  /* 0x00043cad01007387 */ /* 0x0007e80000100800 */
[----:B------:R-:W4:Y:S04]  /*17510*/  LDL.LU R168, [R1+0x40c] ;  /* 0x00040c0001a87983 */ /* 0x000f280000300800 */
[----:B------:R3:W-:Y:S04]  /*17520*/  STL [R1+0x460], R165 ;  /* 0x000460a501007387 */ /* 0x0007e80000100800 */
[----:B------:R-:W4:Y:S04]  /*17530*/  LDL.LU R162, [R1+0x430] ;  /* 0x0004300001a27983 */ /* 0x000f280000300800 */
[----:B0-----:R-:W4:Y:S04]  /*17540*/  LDL.LU R175, [R1+0x404] ;  /* 0x0004040001af7983 */ /* 0x001f280000300800 */
[----:B-1----:R-:W4:Y:S04]  /*17550*/  LDL.LU R174, [R1+0x428] ;  /* 0x0004280001ae7983 */ /* 0x002f280000300800 */
[----:B---3--:R-:W3:Y:S04]  /*17560*/  LDL.LU R173, [R1+0x80c] ;  /* 0x00080c0001ad7983 */ /* 0x008ee80000300800 */
[----:B------:R-:W3:Y:S01]  /*17570*/  LDL.LU R165, [R1+0x420] ;  /* 0x0004200001a57983 */ /* 0x000ee20000300800 */
[----:B------:R-:W-:Y:S01]  /*17580*/  IADD3 R171, P3, R171, R5, RZ ;  /* 0x00000005abab7210 */ /* 0x000fe20007f7e0ff */
[----:B------:R-:W-:-:S04]  /*17590*/  IMAD.X R8, R8, 0x1, R4, P4 ;  /* 0x0000000108087824 */ /* 0x000fc800020e0604 */
[----:B------:R0:W-:Y:S04]  /*175a0*/  STL [R1+0x434], R171 ;  /* 0x000434ab01007387 */ /* 0x0001e80000100800 */
[----:B0-----:R-:W3:Y:S01]  /*175b0*/  LDL.LU R171, [R1+0x804] ;  /* 0x0008040001ab7983 */ /* 0x001ee20000300800 */
[----:B--2---:R-:W-:Y:S01]  /*175c0*/  IADD3 R167, P4, R167, R5, RZ ;  /* 0x00000005a7a77210 */ /* 0x004fe20007f9e0ff */
[----:B------:R-:W-:-:S04]  /*175d0*/  IMAD.X R177, R177, 0x1, R4, P5 ;  /* 0x00000001b1b17824 */ /* 0x000fc800028e0604 */
[----:B------:R0:W-:Y:S01]  /*175e0*/  STL [R1+0x42c], R167 ;  /* 0x00042ca701007387 */ /* 0x0001e20000100800 */
[----:B------:R-:W-:-:S03]  /*175f0*/  IADD3 R176, P5, R176, R5, RZ ;  /* 0x00000005b0b07210 */ /* 0x000fc60007fbe0ff */
[----:B0-----:R-:W2:Y:S01]  /*17600*/  LDL.LU R167, [R1+0x418] ;  /* 0x0004180001a77983 */ /* 0x001ea20000300800 */
[----:B------:R-:W-:-:S03]  /*17610*/  IMAD.X R161, R161, 0x1, R4, P6 ;  /* 0x00000001a1a17824 */ /* 0x000fc600030e0604 */
[----:B------:R-:W-:Y:S04]  /*17620*/  STL [R1+0x458], R8 ;  /* 0x0004580801007387 */ /* 0x000fe80000100800 */
[----:B------:R0:W-:Y:S04]  /*17630*/  STL [R1+0x448], R161 ;  /* 0x000448a101007387 */ /* 0x0001e80000100800 */
[----:B------:R-:W-:Y:S04]  /*17640*/  STL [R1+0x450], R177 ;  /* 0x000450b101007387 */ /* 0x000fe80000100800 */
[----:B0-----:R-:W2:Y:S04]  /*17650*/  LDL.LU R161, [R1+0x800] ;  /* 0x0008000001a17983 */ /* 0x001ea80000300800 */
[----:B------:R-:W-:Y:S04]  /*17660*/  STL [R1+0x424], R176 ;  /* 0x000424b001007387 */ /* 0x000fe80000100800 */
[----:B------:R-:W2:Y:S01]  /*17670*/  LDL.LU R158, [R1+0x410] ;  /* 0x00041000019e7983 */ /* 0x000ea20000300800 */
[----:B----4-:R-:W-:-:S03]  /*17680*/  IADD3 R157, P6, R157, R5, RZ ;  /* 0x000000059d9d7210 */ /* 0x010fc60007fde0ff */
        /* <DEDUP_REMOVED lines=8> */
[----:B------:R-:W4:Y:S01]  /*17710*/  LDL.LU R8, [R1+0x3fc] ;  /* 0x0003fc0001087983 */ /* 0x000f220000300800 */
[----:B------:R-:W-:-:S03]  /*17720*/  IMAD.X R164, R164, 0x1, R4, P1 ;  /* 0x00000001a4a47824 */ /* 0x000fc600008e0604 */
[----:B------:R-:W4:Y:S04]  /*17730*/  LDL.LU R177, [R1+0x3dc] ;  /* 0x0003dc0001b17983 */ /* 0x000f280000300800 */
[----:B------:R0:W-:Y:S04]  /*17740*/  STL [R1+0x440], R164 ;  /* 0x000440a401007387 */ /* 0x0001e80000100800 */
[----:B------:R-:W4:Y:S01]  /*17750*/  LDL.LU R176, [R1+0x7fc] ;  /* 0x0007fc0001b07983 */ /* 0x000f220000300800 */
[----:B------:R-:W-:-:S03]  /*17760*/  IADD3 R179, P1, R179, R5, RZ ;  /* 0x00000005b3b37210 */ /* 0x000fc60007f3e0ff */
[----:B0-----:R-:W4:Y:S01]  /*17770*/  LDL.LU R164, [R1+0x3d4] ;  /* 0x0003d40001a47983 */ /* 0x001f220000300800 */
[----:B------:R-:W-:-:S03]  /*17780*/  IMAD.X R172, R172, 0x1, R4, P2 ;  /* 0x00000001acac7824 */ /* 0x000fc600010e0604 */
[----:B------:R-:W-:Y:S04]  /*17790*/  STL [R1+0x414], R179 ;  /* 0x000414b301007387 */ /* 0x000fe80000100800 */
[----:B------:R-:W-:Y:S01]  /*177a0*/  STL [R1+0x438], R172 ;  /* 0x000438ac01007387 */ /* 0x000fe20000100800 */
[----:B------:R-:W-:Y:S01]  /*177b0*/  IADD3 R168, P2, R168, R5, RZ ;  /* 0x00000005a8a87210 */ /* 0x000fe20007f5e0ff */
[----:B------:R-:W-:-:S04]  /*177c0*/  IMAD.X R162, R162, 0x1, R4, P3 ;  /* 0x00000001a2a27824 */ /* 0x000fc800018e0604 */
[----:B------:R-:W-:Y:S01]  /*177d0*/  STL [R1+0x40c], R168 ;  /* 0x00040ca801007387 */ /* 0x000fe20000100800 */
[----:B------:R-:W-:-:S03]  /*177e0*/  IADD3 R175, P3, R175, R5, RZ ;  /* 0x00000005afaf7210 */ /* 0x000fc60007f7e0ff */
[----:B------:R-:W-:Y:S01]  /*177f0*/  STL [R1+0x430], R162 ;  /* 0x000430a201007387 */ /* 0x000fe20000100800 */
[----:B------:R-:W-:-:S03]  /*17800*/  IMAD.X R174, R174, 0x1, R4, P4 ;  /* 0x00000001aeae7824 */ /* 0x000fc600020e0604 */
[----:B------:R-:W-:Y:S01]  /*17810*/  STL [R1+0x404], R175 ;  /* 0x000404af01007387 */ /* 0x000fe20000100800 */
[----:B---3--:R-:W-:Y:S01]  /*17820*/  IMAD.X R165, R165, 0x1, R4, P5 ;  /* 0x00000001a5a57824 */ /* 0x008fe200028e0604 */
[----:B------:R-:W-:-:S04]  /*17830*/  IADD3 R173, P4, R173, UR5, RZ ;  /* 0x00000005adad7c10 */ /* 0x000fc8000ff9e0ff */
[----:B------:R0:W-:Y:S04]  /*17840*/  STL [R1+0x420], R165 ;  /* 0x000420a501007387 */ /* 0x0001e80000100800 */
[----:B------:R-:W-:Y:S04]  /*17850*/  STL [R1+0x428], R174 ;  /* 0x000428ae01007387 */ /* 0x000fe80000100800 */
[----:B0-----:R-:W3:Y:S04]  /*17860*/  LDL.LU R165, [R1+0x3f8] ;  /* 0x0003f80001a57983 */ /* 0x001ee80000300800 */
[----:B------:R0:W-:Y:S04]  /*17870*/  STL [R1+0x80c], R173 ;  /* 0x00080cad01007387 */ /* 0x0001e80000100800 */
[----:B------:R-:W3:Y:S04]  /*17880*/  LDL.LU R175, [R1+0x3cc] ;  /* 0x0003cc0001af7983 */ /* 0x000ee80000300800 */
[----:B0-----:R-:W3:Y:S01]  /*17890*/  LDL.LU R173, [R1+0x3f0] ;  /* 0x0003f00001ad7983 */ /* 0x001ee20000300800 */
[----:B------:R-:W-:-:S05]  /*178a0*/  IADD3 R171, P5, R171, UR5, RZ ;  /* 0x00000005abab7c10 */ /* 0x000fca000ffbe0ff */
[----:B------:R0:W-:Y:S04]  /*178b0*/  STL [R1+0x804], R171 ;  /* 0x000804ab01007387 */ /* 0x0001e80000100800 */
[----:B------:R-:W3:Y:S04]  /*178c0*/  LDL.LU R174, [R1+0x3c4] ;  /* 0x0003c40001ae7983 */ /* 0x000ee80000300800 */
[----:B0-----:R-:W3:Y:S01]  /*178d0*/  LDL.LU R171, [R1+0x3e8] ;  /* 0x0003e80001ab7983 */ /* 0x001ee20000300800 */
[----:B--2---:R-:W-:-:S05]  /*178e0*/  IMAD.X R167, R167, 0x1, R4, P6 ;  /* 0x00000001a7a77824 */ /* 0x004fca00030e0604 */
[----:B------:R0:W-:Y:S04]  /*178f0*/  STL [R1+0x418], R167 ;  /* 0x000418a701007387 */ /* 0x0001e80000100800 */
[----:B0-----:R-:W2:Y:S01]  /*17900*/  LDL.LU R167, [R1+0x3b0] ;  /* 0x0003b00001a77983 */ /* 0x001ea20000300800 */
[----:B------:R-:W-:-:S05]  /*17910*/  IADD3 R161, P6, R161, UR5, RZ ;  /* 0x00000005a1a17c10 */ /* 0x000fca000ffde0ff */
[----:B------:R0:W-:Y:S01]  /*17920*/  STL [R1+0x800], R161 ;  /* 0x000800a101007387 */ /* 0x0001e20000100800 */
[--C-:B------:R-:W-:Y:S01]  /*17930*/  IMAD.X R158, R158, 0x1, R4.reuse, P1 ;  /* 0x000000019e9e7824 */ /* 0x100fe200008e0604 */
[----:B----4-:R-:W-:Y:S02]  /*17940*/  IADD3 R154, P1, R154, UR5, RZ ;  /* 0x000000059a9a7c10 */ /* 0x010fe4000ff3e0ff */
[----:B0-----:R-:W4:Y:S01]  /*17950*/  LDL.LU R161, [R1+0x3e0] ;  /* 0x0003e00001a17983 */ /* 0x001f220000300800 */
[----:B------:R-:W-:-:S03]  /*17960*/  IMAD.X R23, R23, 0x1, R4, P2 ;  /* 0x0000000117177824 */ /* 0x000fc600010e0604 */
[----:B------:R-:W-:Y:S01]  /*17970*/  STL [R1+0x410], R158 ;  /* 0x0004109e01007387 */ /* 0x000fe20000100800 */
[----:B------:R-:W-:-:S03]  /*17980*/  IADD3 R20, P2, R20, UR5, RZ ;  /* 0x0000000514147c10 */ /* 0x000fc6000ff5e0ff */
[----:B------:R-:W-:Y:S01]  /*17990*/  STL [R1+0x7f8], R154 ;  /* 0x0007f89a01007387 */ /* 0x000fe20000100800 */
[----:B------:R-:W-:-:S03]  /*179a0*/  IMAD.X R17, R17, 0x1, R4, P3 ;  /* 0x0000000111117824 */ /* 0x000fc600018e0604 */
[----:B------:R-:W-:Y:S01]  /*179b0*/  STL [R1+0x408], R23 ;  /* 0x0004081701007387 */ /* 0x000fe20000100800 */
[----:B------:R-:W-:Y:S02]  /*179c0*/  IADD3 R14, P3, R14, UR5, RZ ;  /* 0x000000050e0e7c10 */ /* 0x000fe4000ff7e0ff */
[----:B------:R-:W-:Y:S01]  /*179d0*/  IADD3.X R157, R157, UR60, RZ, P4, !PT ;  /* 0x0000003c9d9d7c10 */ /* 0x000fe2000a7fe4ff */
[----:B------:R-:W-:Y:S01]  /*179e0*/  STL [R1+0x3f4], R20 ;  /* 0x0003f41401007387 */ /* 0x000fe20000100800 */
[----:B------:R-:W-:-:S03]  /*179f0*/  IADD3 R11, P4, R11, UR5, RZ ;  /* 0x000000050b0b7c10 */ /* 0x000fc6000ff9e0ff */
[----:B------:R0:W-:Y:S01]  /*17a00*/  STL [R1+0x808], R157 ;  /* 0x0008089d01007387 */ /* 0x0001e20000100800 */
[----:B------:R-:W-:-:S03]  /*17a10*/  IADD3.X R8, R8, UR60, RZ, P5, !PT ;  /* 0x0000003c08087c10 */ /* 0x000fc6000affe4ff */
[----:B------:R-:W-:Y:S01]  /*17a20*/  STL [R1+0x400], R17 ;  /* 0x0004001101007387 */ /* 0x000fe20000100800 */
[----:B------:R-:W-:-:S03]  /*17a30*/  IADD3 R177, P5, R177, UR5, RZ ;  /* 0x00000005b1b17c10 */ /* 0x000fc6000ffbe0ff */
[----:B0-----:R-:W4:Y:S04]  /*17a40*/  LDL.LU R157, [R1+0x3a8] ;  /* 0x0003a800019d7983 */ /* 0x001f280000300800 */
[----:B------:R-:W-:Y:S01]  /*17a50*/  STL [R1+0x3ec], R14 ;  /* 0x0003ec0e01007387 */ /* 0x000fe20000100800 */
[----:B------:R-:W-:-:S03]  /*17a60*/  IADD3.X R176, R176, UR60, RZ, P6, !PT ;  /* 0x0000003cb0b07c10 */ /* 0x000fc6000b7fe4ff */
[----:B------:R0:W-:Y:S01]  /*17a70*/  STL [R1+0x3e4], R11 ;  /* 0x0003e40b01007387 */ /* 0x0001e20000100800 */
[----:B------:R-:W-:-:S03]  /*17a80*/  IADD3 R164, P6, R164, UR5, RZ ;  /* 0x00000005a4a47c10 */ /* 0x000fc6000ffde0ff */
[----:B------:R1:W-:Y:S04]  /*17a90*/  STL [R1+0x3fc], R8 ;  /* 0x0003fc0801007387 */ /* 0x0003e80000100800 */
[----:B------:R-:W4:Y:S04]  /*17aa0*/  LDL.LU R179, [R1+0x3d8] ;  /* 0x0003d80001b37983 */ /* 0x000f280000300800 */
[----:B------:R1:W-:Y:S04]  /*17ab0*/  STL [R1+0x3dc], R177 ;  /* 0x0003dcb101007387 */ /* 0x0003e80000100800 */
[----:B------:R-:W4:Y:S04]  /*17ac0*/  LDL.LU R172, [R1+0x3a0] ;  /* 0x0003a00001ac7983 */ /* 0x000f280000300800 */
[----:B------:R-:W-:Y:S04]  /*17ad0*/  STL [R1+0x7fc], R176 ;  /* 0x0007fcb001007387 */ /* 0x000fe80000100800 */
[----:B------:R-:W4:Y:S04]  /*17ae0*/  LDL.LU R168, [R1+0x3d0] ;  /* 0x0003d00001a87983 */ /* 0x000f280000300800 */
[----:B------:R1:W-:Y:S04]  /*17af0*/  STL [R1+0x3d4], R164 ;  /* 0x0003d4a401007387 */ /* 0x0003e80000100800 */
[----:B------:R-:W4:Y:S04]  /*17b00*/  LDL.LU R162, [R1+0x398] ;  /* 0x0003980001a27983 */ /* 0x000f280000300800 */
[----:B0-----:R-:W4:Y:S04]  /*17b10*/  LDL.LU R11, [R1+0x3c8] ;  /* 0x0003c800010b7983 */ /* 0x001f280000300800 */
[----:B-1----:R-:W4:Y:S04]  /*17b20*/  LDL.LU R8, [R1+0x390] ;  /* 0x0003900001087983 */ /* 0x002f280000300800 */
[----:B------:R-:W4:Y:S04]  /*17b30*/  LDL.LU R177, [R1+0x3c0] ;  /* 0x0003c00001b17983 */ /* 0x000f280000300800 */
[----:B------:R-:W4:Y:S01]  /*17b40*/  LDL.LU R164, [R1+0x388] ;  /* 0x0003880001a47983 */ /* 0x000f220000300800 */
[----:B---3--:R-:W-:-:S05]  /*17b50*/  IADD3.X R165, R165, UR60, RZ, P1, !PT ;  /* 0x0000003ca5a57c10 */ /* 0x008fca0008ffe4ff */
[----:B------:R0:W-:Y:S01]  /*17b60*/  STL [R1+0x3f8], R165 ;  /* 0x0003f8a501007387 */ /* 0x0001e20000100800 */
[----:B------:R-:W-:-:S03]  /*17b70*/  IADD3.X R173, R173, UR60, RZ, P2, !PT ;  /* 0x0000003cadad7c10 */ /* 0x000fc600097fe4ff */
[----:B0-----:R-:W3:Y:S04]  /*17b80*/  LDL.LU R165, [R1+0x3ac] ;  /* 0x0003ac0001a57983 */ /* 0x001ee80000300800 */
[----:B------:R0:W-:Y:S04]  /*17b90*/  STL [R1+0x3f0], R173 ;  /* 0x0003f0ad01007387 */ /* 0x0001e80000100800 */
[----:B0-----:R-:W3:Y:S01]  /*17ba0*/  LDL.LU R173, [R1+0x380] ;  /* 0x0003800001ad7983 */ /* 0x001ee20000300800 */
[----:B------:R-:W-:-:S05]  /*17bb0*/  IADD3 R175, P1, R175, UR5, RZ ;  /* 0x00000005afaf7c10 */ /* 0x000fca000ff3e0ff */
[----:B------:R-:W-:Y:S01]  /*17bc0*/  STL [R1+0x3cc], R175 ;  /* 0x0003ccaf01007387 */ /* 0x000fe20000100800 */
[----:B------:R-:W-:Y:S02]  /*17bd0*/  IADD3 R174, P2, R174, UR5, RZ ;  /* 0x00000005aeae7c10 */ /* 0x000fe4000ff5e0ff */
[----:B------:R-:W-:-:S05]  /*17be0*/  IADD3.X R171, R171, UR60, RZ, P3, !PT ;  /* 0x0000003cabab7c10 */ /* 0x000fca0009ffe4ff */
[----:B------:R0:W-:Y:S04]  /*17bf0*/  STL [R1+0x3e8], R171 ;  /* 0x0003e8ab01007387 */ /* 0x0001e80000100800 */
[----:B------:R-:W-:Y:S04]  /*17c00*/  STL [R1+0x3c4], R174 ;  /* 0x0003c4ae01007387 */ /* 0x000fe80000100800 */
[----:B0-----:R-:W3:Y:S04]  /*17c10*/  LDL.LU R171, [R1+0x3a4] ;  /* 0x0003a40001ab7983 */ /* 0x001ee80000300800 */
[----:B------:R-:W3:Y:S01]  /*17c20*/  LDL.LU R158, [R1+0x378] ;  /* 0x00037800019e7983 */ /* 0x000ee20000300800 */
[----:B--2---:R-:W-:-:S05]  /*17c30*/  IADD3 R167, P3, R167, UR5, RZ ;  /* 0x00000005a7a77c10 */ /* 0x004fca000ff7e0ff */
[----:B------:R0:W-:Y:S04]  /*17c40*/  STL [R1+0x3b0], R167 ;  /* 0x0003b0a701007387 */ /* 0x0001e80000100800 */
[----:B------:R-:W2:Y:S04]  /*17c50*/  LDL.LU R154, [R1+0x39c] ;  /* 0x00039c00019a7983 */ /* 0x000ea80000300800 */
[----:B------:R-:W2:Y:S01]  /*17c60*/  LDL.LU R23, [R1+0x370] ;  /* 0x0003700001177983 */ /* 0x000ea20000300800 */
[----:B----4-:R-:W-:-:S05]  /*17c70*/  IADD3.X R161, R161, UR60, RZ, P4, !PT ;  /* 0x0000003ca1a17c10 */ /* 0x010fca000a7fe4ff */
        /* <DEDUP_REMOVED lines=8> */
[----:B------:R-:W-:-:S05]  /*17d00*/  IADD3 R157, P4, R157, UR5, RZ ;  /* 0x000000059d9d7c10 */ /* 0x000fca000ff9e0ff */
[----:B------:R0:W-:Y:S04]  /*17d10*/  STL [R1+0x3a8], R157 ;  /* 0x0003a89d01007387 */ /* 0x0001e80000100800 */
[----:B-1----:R-:W4:Y:S04]  /*17d20*/  LDL.LU R161, [R1+0x350] ;  /* 0x0003500001a17983 */ /* 0x002f280000300800 */
[----:B0-----:R-:W4:Y:S01]  /*17d30*/  LDL.LU R157, [R1+0x374] ;  /* 0x00037400019d7983 */ /* 0x001f220000300800 */
[----:B------:R-:W-:Y:S02]  /*17d40*/  IADD3.X R179, R179, UR60, RZ, P5, !PT ;  /* 0x0000003cb3b37c10 */ /* 0x000fe4000affe4ff */
[----:B------:R-:W-:-:S03]  /*17d50*/  IADD3 R172, P5, R172, UR5, RZ ;  /* 0x00000005acac7c10 */ /* 0x000fc6000ffbe0ff */
[----:B------:R-:W-:Y:S01]  /*17d60*/  STL [R1+0x3d8], R179 ;  /* 0x0003d8b301007387 */ /* 0x000fe20000100800 */
[----:B------:R-:W-:-:S03]  /*17d70*/  IADD3.X R168, R168, UR60, RZ, P6, !PT ;  /* 0x0000003ca8a87c10 */ /* 0x000fc6000b7fe4ff */
[----:B------:R-:W-:Y:S01]  /*17d80*/  STL [R1+0x3a0], R172 ;  /* 0x0003a0ac01007387 */ /* 0x000fe20000100800 */
[----:B------:R-:W-:-:S03]  /*17d90*/  IADD3 R162, P6, R162, UR5, RZ ;  /* 0x00000005a2a27c10 */ /* 0x000fc6000ffde0ff */
[----:B------:R-:W-:Y:S01]  /*17da0*/  STL [R1+0x3d0], R168 ;  /* 0x0003d0a801007387 */ /* 0x000fe20000100800 */
[----:B------:R-:W-:-:S03]  /*17db0*/  IADD3.X R11, R11, UR60, RZ, P1, !PT ;  /* 0x0000003c0b0b7c10 */ /* 0x000fc60008ffe4ff */
[----:B------:R-:W-:Y:S01]  /*17dc0*/  STL [R1+0x398], R162 ;  /* 0x000398a201007387 */ /* 0x000fe20000100800 */
[----:B------:R-:W-:Y:S02]  /*17dd0*/  IADD3 R8, P1, R8, UR5, RZ ;  /* 0x0000000508087c10 */ /* 0x000fe4000ff3e0ff */
[----:B------:R-:W-:Y:S02]  /*17de0*/  IADD3.X R177, R177, UR60, RZ, P2, !PT ;  /* 0x0000003cb1b17c10 */ /* 0x000fe400097fe4ff */
[----:B------:R-:W-:Y:S01]  /*17df0*/  IADD3 R164, P2, R164, UR5, RZ ;  /* 0x00000005a4a47c10 */ /* 0x000fe2000ff5e0ff */
[----:B------:R-:W-:Y:S04]  /*17e00*/  STL [R1+0x3c8], R11 ;  /* 0x0003c80b01007387 */ /* 0x000fe80000100800 */
[----:B------:R0:W-:Y:S04]  /*17e10*/  STL [R1+0x388], R164 ;  /* 0x000388a401007387 */ /* 0x0001e80000100800 */
[----:B------:R-:W-:Y:S04]  /*17e20*/  STL [R1+0x390], R8 ;  /* 0x0003900801007387 */ /* 0x000fe80000100800 */
[----:B0-----:R-:W4:Y:S04]  /*17e30*/  LDL.LU R164, [R1+0x348] ;  /* 0x0003480001a47983 */ /* 0x001f280000300800 */
[----:B------:R-:W-:Y:S04]  /*17e40*/  STL [R1+0x3c0], R177 ;  /* 0x0003c0b101007387 */ /* 0x000fe80000100800 */
[----:B------:R-:W4:Y:S01]  /*17e50*/  LDL.LU R11, [R1+0x36c] ;  /* 0x00036c00010b7983 */ /* 0x000f220000300800 */
[----:B---3--:R-:W-:-:S05]  /*17e60*/  IADD3.X R165, R165, UR60, RZ, P3, !PT ;  /* 0x0000003ca5a57c10 */ /* 0x008fca0009ffe4ff */
[----:B------:R0:W-:Y:S01]  /*17e70*/  STL [R1+0x3ac], R165 ;  /* 0x0003aca501007387 */ /* 0x0001e20000100800 */
[----:B------:R-:W-:-:S03]  /*17e80*/  IADD3 R173, P3, R173, UR5, RZ ;  /* 0x00000005adad7c10 */ /* 0x000fc6000ff7e0ff */
[----:B0-----:R-:W3:Y:S04]  /*17e90*/  LDL.LU R165, [R1+0x340] ;  /* 0x0003400001a57983 */ /* 0x001ee80000300800 */
[----:B------:R-:W3:Y:S04]  /*17ea0*/  LDL.LU R8, [R1+0x364] ;  /* 0x0003640001087983 */ /* 0x000ee80000300800 */
[----:B------:R-:W3:Y:S04]  /*17eb0*/  LDL.LU R177, [R1+0x338] ;  /* 0x0003380001b17983 */ /* 0x000ee80000300800 */
[----:B------:R0:W-:Y:S04]  /*17ec0*/  STL [R1+0x380], R173 ;  /* 0x000380ad01007387 */ /* 0x0001e80000100800 */
[----:B0-----:R-:W3:Y:S01]  /*17ed0*/  LDL.LU R173, [R1+0x35c] ;  /* 0x00035c0001ad7983 */ /* 0x001ee20000300800 */
[----:B------:R-:W-:-:S02]  /*17ee0*/  IADD3.X R171, R171, UR60, RZ, P4, !PT ;  /* 0x0000003cabab7c10 */ /* 0x000fc4000a7fe4ff */
[----:B------:R-:W-:-:S03]  /*17ef0*/  IADD3 R158, P4, R158, UR5, RZ ;  /* 0x000000059e9e7c10 */ /* 0x000fc6000ff9e0ff */
[----:B------:R0:W-:Y:S04]  /*17f00*/  STL [R1+0x3a4], R171 ;  /* 0x0003a4ab01007387 */ /* 0x0001e80000100800 */
[----:B0-----:R-:W3:Y:S04]  /*17f10*/  LDL.LU R171, [R1+0x330] ;  /* 0x0003300001ab7983 */ /* 0x001ee80000300800 */
[----:B------:R-:W-:Y:S01]  /*17f20*/  STL [R1+0x378], R158 ;  /* 0x0003789e01007387 */ /* 0x000fe20000100800 */
[----:B--2---:R-:W-:Y:S02]  /*17f30*/  IADD3.X R154, R154, UR60, RZ, P5, !PT ;  /* 0x0000003c9a9a7c10 */ /* 0x004fe4000affe4ff */
[----:B------:R-:W-:-:S03]  /*17f40*/  IADD3 R23, P5, R23, UR5, RZ ;  /* 0x0000000517177c10 */ /* 0x000fc6000ffbe0ff */
[----:B------:R-:W-:Y:S04]  /*17f50*/  STL [R1+0x39c], R154 ;  /* 0x00039c9a01007387 */ /* 0x000fe80000100800 */
[----:B------:R-:W-:Y:S01]  /*17f60*/  STL [R1+0x370], R23 ;  /* 0x0003701701007387 */ /* 0x000fe20000100800 */
[----:B----4-:R-:W-:Y:S02]  /*17f70*/  IADD3.X R20, R20, UR60, RZ, P6, !PT ;  /* 0x0000003c14147c10 */ /* 0x010fe4000b7fe4ff */
[----:B------:R-:W-:Y:S02]  /*17f80*/  IADD3 R17, P6, R17, UR5, RZ ;  /* 0x0000000511117c10 */ /* 0x000fe4000ffde0ff */
[----:B------:R-:W-:Y:S02]  /*17f90*/  IADD3.X R14, R14, UR60, RZ, P1, !PT ;  /* 0x0000003c0e0e7c10 */ /* 0x000fe40008ffe4ff */
[----:B------:R-:W-:Y:S01]  /*17fa0*/  IADD3 R167, P1, R167, UR5, RZ ;  /* 0x00000005a7a77c10 */ /* 0x000fe2000ff3e0ff */
[----:B------:R-:W-:Y:S01]  /*17fb0*/  STL [R1+0x394], R20 ;  /* 0x0003941401007387 */ /* 0x000fe20000100800 */
[----:B------:R-:W-:-:S03]  /*17fc0*/  IADD3.X R176, R176, UR60, RZ, P2, !PT ;  /* 0x0000003cb0b07c10 */ /* 0x000fc600097fe4ff */
[----:B------:R0:W-:Y:S01]  /*17fd0*/  STL [R1+0x360], R167 ;  /* 0x000360a701007387 */ /* 0x0001e20000100800 */
[----:B------:R-:W-:-:S03]  /*17fe0*/  IADD3 R175, P2, R175, UR5, RZ ;  /* 0x00000005afaf7c10 */ /* 0x000fc6000ff5e0ff */
[----:B------:R-:W-:Y:S01]  /*17ff0*/  STL [R1+0x368], R17 ;  /* 0x0003681101007387 */ /* 0x000fe20000100800 */
[----:B------:R-:W-:-:S03]  /*18000*/  IADD3.X R174, R174, UR60, RZ, P3, !PT ;  /* 0x0000003caeae7c10 */ /* 0x000fc60009ffe4ff */
[----:B0-----:R-:W2:Y:S04]  /*18010*/  LDL.LU R167, [R1+0x354] ;  /* 0x0003540001a77983 */ /* 0x001ea80000300800 */
[----:B------:R-:W-:Y:S04]  /*18020*/  STL [R1+0x38c], R14 ;  /* 0x00038c0e01007387 */ /* 0x000fe80000100800 */
[----:B------:R-:W-:Y:S01]  /*18030*/  STL [R1+0x384], R176 ;  /* 0x000384b001007387 */ /* 0x000fe20000100800 */
[----:B------:R-:W-:-:S03]  /*18040*/  IADD3 R161, P3, R161, UR5, RZ ;  /* 0x00000005a1a17c10 */ /* 0x000fc6000ff7e0ff */
[----:B------:R-:W-:Y:S01]  /*18050*/  STL [R1+0x358], R175 ;  /* 0x000358af01007387 */ /* 0x000fe20000100800 */
[----:B------:R-:W-:-:S03]  /*18060*/  IADD3.X R157, R157, UR60, RZ, P4, !PT ;  /* 0x0000003c9d9d7c10 */ /* 0x000fc6000a7fe4ff */
[----:B------:R-:W4:Y:S04]  /*18070*/  LDL.LU R172, [R1+0x328] ;  /* 0x0003280001ac7983 */ /* 0x000f280000300800 */
[----:B------:R-:W-:Y:S04]  /*18080*/  STL [R1+0x37c], R174 ;  /* 0x00037cae01007387 */ /* 0x000fe80000100800 */
[----:B------:R0:W-:Y:S04]  /*18090*/  STL [R1+0x350], R161 ;  /* 0x000350a101007387 */ /* 0x0001e80000100800 */
[----:B0-----:R-:W4:Y:S04]  /*180a0*/  LDL.LU R161, [R1+0x34c] ;  /* 0x00034c0001a17983 */ /* 0x001f280000300800 */
[----:B------:R-:W4:Y:S04]  /*180b0*/  LDL.LU R168, [R1+0x320] ;  /* 0x0003200001a87983 */ /* 0x000f280000300800 */
[----:B------:R0:W-:Y:S04]  /*180c0*/  STL [R1+0x374], R157 ;  /* 0x0003749d01007387 */ /* 0x0001e80000100800 */
[----:B------:R-:W4:Y:S04]  /*180d0*/  LDL.LU R176, [R1+0x344] ;  /* 0x0003440001b07983 */ /* 0x000f280000300800 */
[----:B------:R-:W4:Y:S04]  /*180e0*/  LDL.LU R175, [R1+0x318] ;  /* 0x0003180001af7983 */ /* 0x000f280000300800 */
[----:B------:R-:W4:Y:S04]  /*180f0*/  LDL.LU R174, [R1+0x33c] ;  /* 0x00033c0001ae7983 */ /* 0x000f280000300800 */
[----:B0-----:R-:W4:Y:S01]  /*18100*/  LDL.LU R157, [R1+0x310] ;  /* 0x00031000019d7983 */ /* 0x001f220000300800 */
[----:B------:R-:W-:-:S05]  /*18110*/  IADD3 R164, P4, R164, UR5, RZ ;  /* 0x00000005a4a47c10 */ /* 0x000fca000ff9e0ff */
[----:B------:R0:W-:Y:S01]  /*18120*/  STL [R1+0x348], R164 ;  /* 0x000348a401007387 */ /* 0x0001e20000100800 */
[----:B------:R-:W-:-:S03]  /*18130*/  IADD3.X R11, R11, UR60, RZ, P5, !PT ;  /* 0x0000003c0b0b7c10 */ /* 0x000fc6000affe4ff */
[----:B0-----:R-:W4:Y:S01]  /*18140*/  LDL.LU R164, [R1+0x334] ;  /* 0x0003340001a47983 */ /* 0x001f220000300800 */
[----:B---3--:R-:W-:-:S05]  /*18150*/  IADD3 R165, P5, R165, UR5, RZ ;  /* 0x00000005a5a57c10 */ /* 0x008fca000ffbe0ff */
[----:B------:R0:W-:Y:S01]  /*18160*/  STL [R1+0x340], R165 ;  /* 0x000340a501007387 */ /* 0x0001e20000100800 */
[----:B------:R-:W-:-:S03]  /*18170*/  IADD3.X R8, R8, UR60, RZ, P6, !PT ;  /* 0x0000003c08087c10 */ /* 0x000fc6000b7fe4ff */
[----:B0-----:R-:W3:Y:S01]  /*18180*/  LDL.LU R165, [R1+0x308] ;  /* 0x0003080001a57983 */ /* 0x001ee20000300800 */
[----:B------:R-:W-:-:S03]  /*18190*/  IADD3.X R173, R173, UR60, RZ, P1, !PT ;  /* 0x0000003cadad7c10 */ /* 0x000fc60008ffe4ff */
[----:B------:R-:W-:Y:S04]  /*181a0*/  STL [R1+0x36c], R11 ;  /* 0x00036c0b01007387 */ /* 0x000fe80000100800 */
[----:B------:R0:W-:Y:S04]  /*181b0*/  STL [R1+0x35c], R173 ;  /* 0x00035cad01007387 */ /* 0x0001e80000100800 */
[----:B------:R-:W-:Y:S04]  /*181c0*/  STL [R1+0x364], R8 ;  /* 0x0003640801007387 */ /* 0x000fe80000100800 */
[----:B0-----:R-:W3:Y:S01]  /*181d0*/  LDL.LU R173, [R1+0x32c] ;  /* 0x00032c0001ad7983 */ /* 0x001ee20000300800 */
[----:B------:R-:W-:-:S05]  /*181e0*/  IADD3 R177, P6, R177, UR5, RZ ;  /* 0x00000005b1b17c10 */ /* 0x000fca000ffde0ff */
[----:B------:R-:W-:Y:S04]  /*181f0*/  STL [R1+0x338], R177 ;  /* 0x000338b101007387 */ /* 0x000fe80000100800 */
[----:B------:R-:W3:Y:S01]  /*18200*/  LDL.LU R162, [R1+0x300] ;  /* 0x0003000001a27983 */ /* 0x000ee20000300800 */
[----:B------:R-:W-:-:S03]  /*18210*/  IADD3 R171, P1, R171, UR5, RZ ;  /* 0x00000005abab7c10 */ /* 0x000fc6000ff3e0ff */
        /* <DEDUP_REMOVED lines=10> */
[----:B--2---:R-:W-:-:S05]  /*182c0*/  IADD3.X R167, R167, UR60, RZ, P2, !PT ;  /* 0x0000003ca7a77c10 */ /* 0x004fca00097fe4ff */
[----:B------:R0:W-:Y:S04]  /*182d0*/  STL [R1+0x354], R167 ;  /* 0x000354a701007387 */ /* 0x0001e80000100800 */
[----:B------:R-:W2:Y:S04]  /*182e0*/  LDL.LU R177, [R1+0x2d8] ;  /* 0x0002d80001b17983 */ /* 0x000ea80000300800 */
[----:B0-----:R-:W2:Y:S01]  /*182f0*/  LDL.LU R167, [R1+0x2fc] ;  /* 0x0002fc0001a77983 */ /* 0x001ea20000300800 */
[----:B----4-:R-:W-:Y:S02]  /*18300*/  IADD3 R172, P2, R172, UR5, RZ ;  /* 0x00000005acac7c10 */ /* 0x010fe4000ff5e0ff */
[----:B------:R-:W-:-:S02]  /*18310*/  IADD3.X R161, R161, UR60, RZ, P3, !PT ;  /* 0x0000003ca1a17c10 */ /* 0x000fc40009ffe4ff */
[----:B------:R-:W-:-:S03]  /*18320*/  IADD3 R168, P3, R168, UR5, RZ ;  /* 0x00000005a8a87c10 */ /* 0x000fc6000ff7e0ff */
[----:B------:R0:W-:Y:S01]  /*18330*/  STL [R1+0x34c], R161 ;  /* 0x00034ca101007387 */ /* 0x0001e20000100800 */
[----:B------:R-:W-:-:S03]  /*18340*/  IADD3.X R176, R176, UR60, RZ, P4, !PT ;  /* 0x0000003cb0b07c10 */ /* 0x000fc6000a7fe4ff */
[----:B0-----:R-:W4:Y:S01]  /*18350*/  LDL.LU R161, [R1+0x2d0] ;  /* 0x0002d00001a17983 */ /* 0x001f220000300800 */
[----:B------:R-:W-:Y:S02]  /*18360*/  IADD3 R175, P4, R175, UR5, RZ ;  /* 0x00000005afaf7c10 */ /* 0x000fe4000ff9e0ff */
[----:B------:R-:W-:Y:S01]  /*18370*/  IADD3.X R174, R174, UR60, RZ, P5, !PT ;  /* 0x0000003caeae7c10 */ /* 0x000fe2000affe4ff */
[----:B------:R-:W-:Y:S01]  /*18380*/  STL [R1+0x328], R172 ;  /* 0x000328ac01007387 */ /* 0x000fe20000100800 */
[----:B------:R-:W-:-:S03]  /*18390*/  IADD3 R157, P5, R157, UR5, RZ ;  /* 0x000000059d9d7c10 */ /* 0x000fc6000ffbe0ff */
[----:B------:R-:W-:Y:S04]  /*183a0*/  STL [R1+0x320], R168 ;  /* 0x000320a801007387 */ /* 0x000fe80000100800 */
[----:B------:R-:W-:Y:S04]  /*183b0*/  STL [R1+0x344], R176 ;  /* 0x000344b001007387 */ /* 0x000fe80000100800 */
[----:B------:R0:W-:Y:S04]  /*183c0*/  STL [R1+0x310], R157 ;  /* 0x0003109d01007387 */ /* 0x0001e80000100800 */
[----:B------:R-:W-:Y:S04]  /*183d0*/  STL [R1+0x318], R175 ;  /* 0x000318af01007387 */ /* 0x000fe80000100800 */
[----:B0-----:R-:W4:Y:S04]  /*183e0*/  LDL.LU R157, [R1+0x2f4] ;  /* 0x0002f400019d7983 */ /* 0x001f280000300800 */
[----:B------:R-:W-:Y:S04]  /*183f0*/  STL [R1+0x33c], R174 ;  /* 0x00033cae01007387 */ /* 0x000fe80000100800 */
[----:B------:R-:W4:Y:S01]  /*18400*/  LDL.LU R176, [R1+0x2c8] ;  /* 0x0002c80001b07983 */ /* 0x000f220000300800 */
[----:B------:R-:W-:-:S05]  /*18410*/  IADD3.X R164, R164, UR60, RZ, P6, !PT ;  /* 0x0000003ca4a47c10 */ /* 0x000fca000b7fe4ff */
[----:B------:R0:W-:Y:S04]  /*18420*/  STL [R1+0x334], R164 ;  /* 0x000334a401007387 */ /* 0x0001e80000100800 */
[----:B0-----:R-:W4:Y:S04]  /*18430*/  LDL.LU R164, [R1+0x2ec] ;  /* 0x0002ec0001a47983 */ /* 0x001f280000300800 */
[----:B------:R-:W4:Y:S04]  /*18440*/  LDL.LU R175, [R1+0x2c0] ;  /* 0x0002c00001af7983 */ /* 0x000f280000300800 */
[----:B------:R-:W4:Y:S01]  /*18450*/  LDL.LU R174, [R1+0x2e4] ;  /* 0x0002e40001ae7983 */ /* 0x000f220000300800 */
[----:B---3--:R-:W-:-:S05]  /*18460*/  IADD3 R165, P6, R165, UR5, RZ ;  /* 0x00000005a5a57c10 */ /* 0x008fca000ffde0ff */
[----:B------:R0:W-:Y:S04]  /*18470*/  STL [R1+0x308], R165 ;  /* 0x000308a501007387 */ /* 0x0001e80000100800 */
[----:B0-----:R-:W3:Y:S01]  /*18480*/  LDL.LU R165, [R1+0x2b8] ;  /* 0x0002b80001a57983 */ /* 0x001ee20000300800 */
[----:B------:R-:W-:-:S05]  /*18490*/  IADD3.X R173, R173, UR60, RZ, P1, !PT ;  /* 0x0000003cadad7c10 */ /* 0x000fca0008ffe4ff */
[----:B------:R0:W-:Y:S04]  /*184a0*/  STL [R1+0x32c], R173 ;  /* 0x00032cad01007387 */ /* 0x0001e80000100800 */
[----:B0-----:R-:W3:Y:S01]  /*184b0*/  LDL.LU R173, [R1+0x2dc] ;  /* 0x0002dc0001ad7983 */ /* 0x001ee20000300800 */
[----:B------:R-:W-:Y:S02]  /*184c0*/  IADD3 R162, P1, R162, UR5, RZ ;  /* 0x00000005a2a27c10 */ /* 0x000fe4000ff3e0ff */
[----:B------:R-:W-:Y:S02]  /*184d0*/  IADD3.X R158, R158, UR60, RZ, P2, !PT ;  /* 0x0000003c9e9e7c10 */ /* 0x000fe400097fe4ff */
[----:B------:R-:W-:Y:S01]  /*184e0*/  IADD3 R154, P2, R154, UR5, RZ ;  /* 0x000000059a9a7c10 */ /* 0x000fe2000ff5e0ff */
[----:B------:R-:W-:Y:S01]  /*184f0*/  STL [R1+0x300], R162 ;  /* 0x000300a201007387 */ /* 0x000fe20000100800 */
[----:B------:R-:W-:-:S03]  /*18500*/  IADD3.X R23, R23, UR60, RZ, P3, !PT ;  /* 0x0000003c17177c10 */ /* 0x000fc60009ffe4ff */
[----:B------:R-:W-:Y:S01]  /*18510*/  STL [R1+0x324], R158 ;  /* 0x0003249e01007387 */ /* 0x000fe20000100800 */
[----:B------:R-:W-:Y:S02]  /*18520*/  IADD3 R20, P3, R20, UR5, RZ ;  /* 0x0000000514147c10 */ /* 0x000fe4000ff7e0ff */
[----:B------:R-:W-:Y:S01]  /*18530*/  IADD3.X R17, R17, UR60, RZ, P4, !PT ;  /* 0x0000003c11117c10 */ /* 0x000fe2000a7fe4ff */
[----:B------:R-:W-:Y:S01]  /*18540*/  STL [R1+0x2f8], R154 ;  /* 0x0002f89a01007387 */ /* 0x000fe20000100800 */
[----:B------:R-:W-:-:S03]  /*18550*/  IADD3 R171, P4, R171, UR5, RZ ;  /* 0x00000005abab7c10 */ /* 0x000fc6000ff9e0ff */
[----:B------:R-:W-:Y:S01]  /*18560*/  STL [R1+0x31c], R23 ;  /* 0x00031c1701007387 */ /* 0x000fe20000100800 */
[----:B------:R-:W-:-:S03]  /*18570*/  IADD3.X R14, R14, UR60, RZ, P5, !PT ;  /* 0x0000003c0e0e7c10 */ /* 0x000fc6000affe4ff */
[----:B------:R0:W-:Y:S01]  /*18580*/  STL [R1+0x2e8], R171 ;  /* 0x0002e8ab01007387 */ /* 0x0001e20000100800 */
[----:B------:R-:W-:-:S03]  /*18590*/  IADD3 R11, P5, R11, UR5, RZ ;  /* 0x000000050b0b7c10 */ /* 0x000fc6000ffbe0ff */
[----:B------:R-:W-:Y:S01]  /*185a0*/  STL [R1+0x2f0], R20 ;  /* 0x0002f01401007387 */ /* 0x000fe20000100800 */
[----:B------:R-:W-:-:S03]  /*185b0*/  IADD3.X R8, R8, UR60, RZ, P6, !PT ;  /* 0x0000003c08087c10 */ /* 0x000fc6000b7fe4ff */
[----:B0-----:R-:W3:Y:S04]  /*185c0*/  LDL.LU R171, [R1+0x2b0] ;  /* 0x0002b00001ab7983 */ /* 0x001ee80000300800 */
[----:B------:R-:W-:Y:S04]  /*185d0*/  STL [R1+0x314], R17 ;  /* 0x0003141101007387 */ /* 0x000fe80000100800 */
[----:B------:R-:W-:Y:S04]  /*185e0*/  STL [R1+0x30c], R14 ;  /* 0x00030c0e01007387 */ /* 0x000fe80000100800 */
[----:B------:R-:W-:Y:S04]  /*185f0*/  STL [R1+0x2e0], R11 ;  /* 0x0002e00b01007387 */ /* 0x000fe80000100800 */
[----:B------:R-:W3:Y:S04]  /*18600*/  LDL.LU R172, [R1+0x2d4] ;  /* 0x0002d40001ac7983 */ /* 0x000ee80000300800 */
[----:B------:R-:W-:Y:S01]  /*18610*/  STL [R1+0x304], R8 ;  /* 0x0003040801007387 */ /* 0x000fe20000100800 */
[----:B--2---:R-:W-:-:S02]  /*18620*/  IADD3 R177, P6, R177, UR5, RZ ;  /* 0x00000005b1b17c10 */ /* 0x004fc4000ffde0ff */
[----:B------:R-:W-:-:S05]  /*18630*/  IADD3.X R167, R167, UR60, RZ, P1, !PT ;  /* 0x0000003ca7a77c10 */ /* 0x000fca0008ffe4ff */
[----:B------:R0:W-:Y:S04]  /*18640*/  STL [R1+0x2fc], R167 ;  /* 0x0002fca701007387 */ /* 0x0001e80000100800 */
[----:B------:R1:W-:Y:S04]  /*18650*/  STL [R1+0x2d8], R177 ;  /* 0x0002d8b101007387 */ /* 0x0003e80000100800 */
[----:B0-----:R-:W2:Y:S04]  /*18660*/  LDL.LU R167, [R1+0x2a8] ;  /* 0x0002a80001a77983 */ /* 0x001ea80000300800 */
[----:B------:R-:W2:Y:S04]  /*18670*/  LDL.LU R168, [R1+0x2cc] ;  /* 0x0002cc0001a87983 */ /* 0x000ea80000300800 */
[----:B------:R-:W2:Y:S04]  /*18680*/  LDL.LU R11, [R1+0x2a0] ;  /* 0x0002a000010b7983 */ /* 0x000ea80000300800 */
[----:B------:R-:W2:Y:S01]  /*18690*/  LDL.LU R8, [R1+0x2c4] ;  /* 0x0002c40001087983 */ /* 0x000ea20000300800 */
[----:B----4-:R-:W-:-:S05]  /*186a0*/  IADD3 R161, P1, R161, UR5, RZ ;  /* 0x00000005a1a17c10 */ /* 0x010fca000ff3e0ff */
[----:B------:R0:W-:Y:S04]  /*186b0*/  STL [R1+0x2d0], R161 ;  /* 0x0002d0a101007387 */ /* 0x0001e80000100800 */
[----:B-1----:R-:W4:Y:S04]  /*186c0*/  LDL.LU R177, [R1+0x298] ;  /* 0x0002980001b17983 */ /* 0x002f280000300800 */
[----:B0-----:R-:W4:Y:S01]  /*186d0*/  LDL.LU R161, [R1+0x2bc] ;  /* 0x0002bc0001a17983 */ /* 0x001f220000300800 */
[----:B------:R-:W-:-:S05]  /*186e0*/  IADD3.X R157, R157, UR60, RZ, P2, !PT ;  /* 0x0000003c9d9d7c10 */ /* 0x000fca00097fe4ff */
[----:B------:R0:W-:Y:S01]  /*186f0*/  STL [R1+0x2f4], R157 ;  /* 0x0002f49d01007387 */ /* 0x0001e20000100800 */
[----:B------:R-:W-:-:S03]  /*18700*/  IADD3 R176, P2, R176, UR5, RZ ;  /* 0x00000005b0b07c10 */ /* 0x000fc6000ff5e0ff */
[----:B0-----:R-:W4:Y:S01]  /*18710*/  LDL.LU R157, [R1+0x290] ;  /* 0x00029000019d7983 */ /* 0x001f220000300800 */
[----:B------:R-:W-:Y:S02]  /*18720*/  IADD3.X R164, R164, UR60, RZ, P3, !PT ;  /* 0x0000003ca4a47c10 */ /* 0x000fe40009ffe4ff */
[----:B------:R-:W-:-:S03]  /*18730*/  IADD3 R175, P3, R175, UR5, RZ ;  /* 0x00000005afaf7c10 */ /* 0x000fc6000ff7e0ff */
[----:B------:R0:W-:Y:S01]  /*18740*/  STL [R1+0x2ec], R164 ;  /* 0x0002eca401007387 */ /* 0x0001e20000100800 */
[----:B------:R-:W-:-:S03]  /*18750*/  IADD3.X R174, R174, UR60, RZ, P4, !PT ;  /* 0x0000003caeae7c10 */ /* 0x000fc6000a7fe4ff */
[----:B0-----:R-:W4:Y:S04]  /*18760*/  LDL.LU R164, [R1+0x2b4] ;  /* 0x0002b40001a47983 */ /* 0x001f280000300800 */
[----:B------:R-:W-:Y:S01]  /*18770*/  STL [R1+0x2c8], R176 ;  /* 0x0002c8b001007387 */ /* 0x000fe20000100800 */
[----:B---3--:R-:W-:-:S05]  /*18780*/  IADD3 R165, P4, R165, UR5, RZ ;  /* 0x00000005a5a57c10 */ /* 0x008fca000ff9e0ff */
[----:B------:R0:W-:Y:S04]  /*18790*/  STL [R1+0x2b8], R165 ;  /* 0x0002b8a501007387 */ /* 0x0001e80000100800 */
[----:B------:R1:W-:Y:S04]  /*187a0*/  STL [R1+0x2c0], R175 ;  /* 0x0002c0af01007387 */ /* 0x0003e80000100800 */
[----:B0-----:R-:W3:Y:S04]  /*187b0*/  LDL.LU R165, [R1+0x288] ;  /* 0x0002880001a57983 */ /* 0x001ee80000300800 */
[----:B------:R0:W-:Y:S01]  /*187c0*/  STL [R1+0x2e4], R174 ;  /* 0x0002e4ae01007387 */ /* 0x0001e20000100800 */
[----:B------:R-:W-:-:S03]  /*187d0*/  IADD3.X R173, R173, UR60, RZ, P5, !PT ;  /* 0x0000003cadad7c10 */ /* 0x000fc6000affe4ff */
[----:B------:R-:W3:Y:S04]  /*187e0*/  LDL.LU R162, [R1+0x2ac] ;  /* 0x0002ac0001a27983 */ /* 0x000ee80000300800 */
[----:B------:R-:W3:Y:S04]  /*187f0*/  LDL.LU R158, [R1+0x280] ;  /* 0x00028000019e7983 */ /* 0x000ee80000300800 */
[----:B------:R-:W3:Y:S04]  /*18800*/  LDL.LU R154, [R1+0x2a4] ;  /* 0x0002a400019a7983 */ /* 0x000ee80000300800 */
[----:B------:R0:W-:Y:S04]  /*18810*/  STL [R1+0x2dc], R173 ;  /* 0x0002dcad01007387 */ /* 0x0001e80000100800 */
[----:B------:R-:W3:Y:S04]  /*18820*/  LDL.LU R23, [R1+0x278] ;  /* 0x0002780001177983 */ /* 0x000ee80000300800 */
[----:B------:R-:W3:Y:S04]  /*18830*/  LDL.LU R20, [R1+0x29c] ;  /* 0x00029c0001147983 */ /* 0x000ee80000300800 */
[----:B------:R-:W3:Y:S04]  /*18840*/  LDL.LU R17, [R1+0x270] ;  /* 0x0002700001117983 */ /* 0x000ee80000300800 */
[----:B------:R-:W3:Y:S04]  /*18850*/  LDL.LU R176, [R1+0x294] ;  /* 0x0002940001b07983 */ /* 0x000ee80000300800 */
[----:B------:R-:W3:Y:S04]  /*18860*/  LDL.LU R14, [R1+0x268] ;  /* 0x00026800010e7983 */ /* 0x000ee80000300800 */
[----:B-1----:R-:W3:Y:S04]  /*18870*/  LDL.LU R175, [R1+0x28c] ;  /* 0x00028c0001af7983 */ /* 0x002ee80000300800 */
[----:B0-----:R-:W3:Y:S01]  /*18880*/  LDL.LU R174, [R1+0x260] ;  /* 0x0002600001ae7983 */ /* 0x001ee20000300800 */
[----:B------:R-:W-:-:S05]  /*18890*/  IADD3 R171, P5, R171, UR5, RZ ;  /* 0x00000005abab7c10 */ /* 0x000fca000ffbe0ff */
[----:B------:R0:W-:Y:S04]  /*188a0*/  STL [R1+0x2b0], R171 ;  /* 0x0002b0ab01007387 */ /* 0x0001e80000100800 */
[----:B------:R-:W3:Y:S01]  /*188b0*/  LDL.LU R173, [R1+0x284] ;  /* 0x0002840001ad7983 */ /* 0x000ee20000300800 */
[----:B------:R-:W-:-:S03]  /*188c0*/  IADD3.X R172, R172, UR60, RZ, P6, !PT ;  /* 0x0000003cacac7c10 */ /* 0x000fc6000b7fe4ff */
[----:B0-----:R-:W3:Y:S01]  /*188d0*/  LDL.LU R171, [R1+0x258] ;  /* 0x0002580001ab7983 */ /* 0x001ee20000300800 */
[----:B--2---:R-:W-:Y:S02]  /*188e0*/  IADD3 R167, P6, R167, UR5, RZ ;  /* 0x00000005a7a77c10 */ /* 0x004fe4000ffde0ff */
[----:B------:R-:W-:-:S03]  /*188f0*/  IADD3.X R168, R168, UR60, RZ, P1, !PT ;  /* 0x0000003ca8a87c10 */ /* 0x000fc60008ffe4ff */
[----:B------:R0:W-:Y:S01]  /*18900*/  STL [R1+0x2a8], R167 ;  /* 0x0002a8a701007387 */ /* 0x0001e20000100800 */
[----:B------:R-:W-:Y:S02]  /*18910*/  IADD3 R11, P1, R11, UR5, RZ ;  /* 0x000000050b0b7c10 */ /* 0x000fe4000ff3e0ff */
[----:B------:R-:W-:Y:S01]  /*18920*/  IADD3.X R8, R8, UR60, RZ, P2, !PT ;  /* 0x0000003c08087c10 */ /* 0x000fe200097fe4ff */
[----:B0-----:R-:W2:Y:S04]  /*18930*/  LDL.LU R167, [R1+0x27c] ;  /* 0x00027c0001a77983 */ /* 0x001ea80000300800 */
[----:B------:R-:W-:Y:S04]  /*18940*/  STL [R1+0x2d4], R172 ;  /* 0x0002d4ac01007387 */ /* 0x000fe80000100800 */
[----:B------:R-:W-:Y:S04]  /*18950*/  STL [R1+0x2cc], R168 ;  /* 0x0002cca801007387 */ /* 0x000fe80000100800 */
[----:B------:R-:W-:Y:S01]  /*18960*/  STL [R1+0x2a0], R11 ;  /* 0x0002a00b01007387 */ /* 0x000fe20000100800 */
[----:B----4-:R-:W-:-:S02]  /*18970*/  IADD3 R177, P2, R177, UR5, RZ ;  /* 0x00000005b1b17c10 */ /* 0x010fc4000ff5e0ff */
[----:B------:R-:W-:-:S05]  /*18980*/  IADD3.X R161, R161, UR60, RZ, P3, !PT ;  /* 0x0000003ca1a17c10 */ /* 0x000fca0009ffe4ff */
[----:B------:R0:W-:Y:S04]  /*18990*/  STL [R1+0x2bc], R161 ;  /* 0x0002bca101007387 */ /* 0x0001e80000100800 */
[----:B------:R-:W-:Y:S04]  /*189a0*/  STL [R1+0x2c4], R8 ;  /* 0x0002c40801007387 */ /* 0x000fe80000100800 */
[----:B0-----:R-:W4:Y:S04]  /*189b0*/  LDL.LU R161, [R1+0x250] ;  /* 0x0002500001a17983 */ /* 0x001f280000300800 */
[----:B------:R-:W-:Y:S04]  /*189c0*/  STL [R1+0x298], R177 ;  /* 0x000298b101007387 */ /* 0x000fe80000100800 */
[----:B------:R-:W4:Y:S01]  /*189d0*/  LDL.LU R11, [R1+0x274] ;  /* 0x00027400010b7983 */ /* 0x000f220000300800 */
[----:B------:R-:W-:-:S05]  /*189e0*/  IADD3 R157, P3, R157, UR5, RZ ;  /* 0x000000059d9d7c10 */ /* 0x000fca000ff7e0ff */
[----:B------:R0:W-:Y:S04]  /*189f0*/  STL [R1+0x290], R157 ;  /* 0x0002909d01007387 */ /* 0x0001e80000100800 */
[----:B0-----:R-:W4:Y:S04]  /*18a00*/  LDL.LU R157, [R1+0x248] ;  /* 0x00024800019d7983 */ /* 0x001f280000300800 */
[----:B------:R-:W4:Y:S04]  /*18a10*/  LDL.LU R8, [R1+0x26c] ;  /* 0x00026c0001087983 */ /* 0x000f280000300800 */
[----:B------:R-:W4:Y:S01]  /*18a20*/  LDL.LU R177, [R1+0x240] ;  /* 0x0002400001b17983 */ /* 0x000f220000300800 */
[----:B------:R-:W-:-:S05]  /*18a30*/  IADD3.X R164, R164, UR60, RZ, P4, !PT ;  /* 0x0000003ca4a47c10 */ /* 0x000fca000a7fe4ff */
[----:B------:R0:W-:Y:S04]  /*18a40*/  STL [R1+0x2b4], R164 ;  /* 0x0002b4a401007387 */ /* 0x0001e80000100800 */
[----:B0-----:R-:W4:Y:S01]  /*18a50*/  LDL.LU R164, [R1+0x264] ;  /* 0x0002640001a47983 */ /* 0x001f220000300800 */
[----:B---3--:R-:W-:-:S05]  /*18a60*/  IADD3 R165, P4, R165, UR5, RZ ;  /* 0x00000005a5a57c10 */ /* 0x008fca000ff9e0ff */
[----:B------:R0:W-:Y:S01]  /*18a70*/  STL [R1+0x288], R165 ;  /* 0x000288a501007387 */ /* 0x0001e20000100800 */
[----:B------:R-:W-:Y:S02]  /*18a80*/  IADD3.X R162, R162, UR60, RZ, P5, !PT ;  /* 0x0000003ca2a27c10 */ /* 0x000fe4000affe4ff */
[----:B------:R-:W-:Y:S01]  /*18a90*/  IADD3 R158, P5, R158, UR5, RZ ;  /* 0x000000059e9e7c10 */ /* 0x000fe2000ffbe0ff */
[----:B0-----:R-:W3:Y:S01]  /*18aa0*/  LDL.LU R165, [R1+0x238] ;  /* 0x0002380001a57983 */ /* 0x001ee20000300800 */
[----:B------:R-:W-:-:S03]  /*18ab0*/  IADD3.X R154, R154, UR60, RZ, P6, !PT ;  /* 0x0000003c9a9a7c10 */ /* 0x000fc6000b7fe4ff */
[----:B------:R-:W-:Y:S01]  /*18ac0*/  STL [R1+0x2ac], R162 ;  /* 0x0002aca201007387 */ /* 0x000fe20000100800 */
[----:B------:R-:W-:-:S03]  /*18ad0*/  IADD3 R23, P6, R23, UR5, RZ ;  /* 0x0000000517177c10 */ /* 0x000fc6000ffde0ff */
[----:B------:R-:W-:Y:S01]  /*18ae0*/  STL [R1+0x280], R158 ;  /* 0x0002809e01007387 */ /* 0x000fe20000100800 */
[----:B------:R-:W-:-:S03]  /*18af0*/  IADD3.X R20, R20, UR60, RZ, P1, !PT ;  /* 0x0000003c14147c10 */ /* 0x000fc60008ffe4ff */
        /* <DEDUP_REMOVED lines=9> */
[----:B0-----:R-:W3:Y:S04]  /*18b90*/  LDL.LU R176, [R1+0x25c] ;  /* 0x00025c0001b07983 */ /* 0x001ee80000300800 */
[----:B------:R-:W-:Y:S04]  /*18ba0*/  STL [R1+0x270], R17 ;  /* 0x0002701101007387 */ /* 0x000fe80000100800 */
[----:B------:R-:W-:Y:S04]  /*18bb0*/  STL [R1+0x268], R14 ;  /* 0x0002680e01007387 */ /* 0x000fe80000100800 */
[----:B------:R0:W-:Y:S04]  /*18bc0*/  STL [R1+0x28c], R175 ;  /* 0x00028caf01007387 */ /* 0x0001e80000100800 */
[----:B------:R-:W3:Y:S04]  /*18bd0*/  LDL.LU R172, [R1+0x230] ;  /* 0x0002300001ac7983 */ /* 0x000ee80000300800 */
[----:B------:R1:W-:Y:S04]  /*18be0*/  STL [R1+0x260], R174 ;  /* 0x000260ae01007387 */ /* 0x0003e80000100800 */
[----:B0-----:R-:W3:Y:S01]  /*18bf0*/  LDL.LU R175, [R1+0x254] ;  /* 0x0002540001af7983 */ /* 0x001ee20000300800 */
[----:B------:R-:W-:-:S02]  /*18c00*/  IADD3.X R173, R173, UR60, RZ, P4, !PT ;  /* 0x0000003cadad7c10 */ /* 0x000fc4000a7fe4ff */
[----:B------:R-:W-:-:S03]  /*18c10*/  IADD3 R171, P4, R171, UR5, RZ ;  /* 0x00000005abab7c10 */ /* 0x000fc6000ff9e0ff */
[----:B------:R0:W-:Y:S04]  /*18c20*/  STL [R1+0x284], R173 ;  /* 0x000284ad01007387 */ /* 0x0001e80000100800 */
[----:B------:R2:W-:Y:S04]  /*18c30*/  STL [R1+0x258], R171 ;  /* 0x000258ab01007387 */ /* 0x0005e80000100800 */
[----:B------:R-:W3:Y:S04]  /*18c40*/  LDL.LU R168, [R1+0x228] ;  /* 0x0002280001a87983 */ /* 0x000ee80000300800 */
[----:B-1----:R-:W3:Y:S04]  /*18c50*/  LDL.LU R174, [R1+0x24c] ;  /* 0x00024c0001ae7983 */ /* 0x002ee80000300800 */
[----:B0-----:R-:W3:Y:S01]  /*18c60*/  LDL.LU R173, [R1+0x220] ;  /* 0x0002200001ad7983 */ /* 0x001ee20000300800 */
[----:B--2---:R-:W-:-:S05]  /*18c70*/  IADD3.X R167, R167, UR60, RZ, P5, !PT ;  /* 0x0000003ca7a77c10 */ /* 0x004fca000affe4ff */
[----:B------:R0:W-:Y:S04]  /*18c80*/  STL [R1+0x27c], R167 ;  /* 0x00027ca701007387 */ /* 0x0001e80000100800 */
[----:B------:R-:W2:Y:S04]  /*18c90*/  LDL.LU R171, [R1+0x244] ;  /* 0x0002440001ab7983 */ /* 0x000ea80000300800 */
[----:B0-----:R-:W2:Y:S01]  /*18ca0*/  LDL.LU R167, [R1+0x218] ;  /* 0x0002180001a77983 */ /* 0x001ea20000300800 */
[----:B----4-:R-:W-:Y:S02]  /*18cb0*/  IADD3 R161, P5, R161, UR5, RZ ;  /* 0x00000005a1a17c10 */ /* 0x010fe4000ffbe0ff */
[----:B------:R-:W-:-:S03]  /*18cc0*/  IADD3.X R11, R11, UR60, RZ, P6, !PT ;  /* 0x0000003c0b0b7c10 */ /* 0x000fc6000b7fe4ff */
[----:B------:R0:W-:Y:S04]  /*18cd0*/  STL [R1+0x250], R161 ;  /* 0x000250a101007387 */ /* 0x0001e80000100800 */
[----:B0-----:R-:W4:Y:S01]  /*18ce0*/  LDL.LU R161, [R1+0x23c] ;  /* 0x00023c0001a17983 */ /* 0x001f220000300800 */
[----:B------:R-:W-:Y:S02]  /*18cf0*/  IADD3 R157, P6, R157, UR5, RZ ;  /* 0x000000059d9d7c10 */ /* 0x000fe4000ffde0ff */
[----:B------:R-:W-:-:S03]  /*18d00*/  IADD3.X R8, R8, UR60, RZ, P1, !PT ;  /* 0x0000003c08087c10 */ /* 0x000fc60008ffe4ff */
[----:B------:R0:W-:Y:S01]  /*18d10*/  STL [R1+0x248], R157 ;  /* 0x0002489d01007387 */ /* 0x0001e20000100800 */
[----:B------:R-:W-:-:S03]  /*18d20*/  IADD3 R177, P1, R177, UR5, RZ ;  /* 0x00000005b1b17c10 */ /* 0x000fc6000ff3e0ff */
[----:B0-----:R-:W4:Y:S04]  /*18d30*/  LDL.LU R157, [R1+0x210] ;  /* 0x00021000019d7983 */ /* 0x001f280000300800 */
[----:B------:R-:W-:Y:S01]  /*18d40*/  STL [R1+0x274], R11 ;  /* 0x0002740b01007387 */ /* 0x000fe20000100800 */
[----:B------:R-:W-:-:S05]  /*18d50*/  IADD3.X R164, R164, UR60, RZ, P2, !PT ;  /* 0x0000003ca4a47c10 */ /* 0x000fca00097fe4ff */
[----:B------:R0:W-:Y:S04]  /*18d60*/  STL [R1+0x264], R164 ;  /* 0x000264a401007387 */ /* 0x0001e80000100800 */
[----:B------:R-:W-:Y:S04]  /*18d70*/  STL [R1+0x26c], R8 ;  /* 0x00026c0801007387 */ /* 0x000fe80000100800 */
[----:B0-----:R-:W4:Y:S04]  /*18d80*/  LDL.LU R164, [R1+0x234] ;  /* 0x0002340001a47983 */ /* 0x001f280000300800 */
[----:B------:R-:W-:Y:S04]  /*18d90*/  STL [R1+0x240], R177 ;  /* 0x000240b101007387 */ /* 0x000fe80000100800 */
[----:B------:R-:W4:Y:S04]  /*18da0*/  LDL.LU R162, [R1+0x208] ;  /* 0x0002080001a27983 */ /* 0x000f280000300800 */
[----:B------:R-:W4:Y:S04]  /*18db0*/  LDL.LU R158, [R1+0x22c] ;  /* 0x00022c00019e7983 */ /* 0x000f280000300800 */
[----:B------:R-:W4:Y:S01]  /*18dc0*/  LDL.LU R154, [R1+0x200] ;  /* 0x00020000019a7983 */ /* 0x000f220000300800 */
[----:B---3--:R-:W-:-:S05]  /*18dd0*/  IADD3 R165, P2, R165, UR5, RZ ;  /* 0x00000005a5a57c10 */ /* 0x008fca000ff5e0ff */
        /* <DEDUP_REMOVED lines=8> */
[----:B------:R-:W-:-:S05]  /*18e60*/  IADD3.X R176, R176, UR60, RZ, P3, !PT ;  /* 0x0000003cb0b07c10 */ /* 0x000fca0009ffe4ff */
[----:B------:R0:W-:Y:S04]  /*18e70*/  STL [R1+0x25c], R176 ;  /* 0x00025cb001007387 */ /* 0x0001e80000100800 */
[----:B------:R-:W3:Y:S04]  /*18e80*/  LDL.LU R177, [R1+0x1e0] ;  /* 0x0001e00001b17983 */ /* 0x000ee80000300800 */
[----:B0-----:R-:W3:Y:S01]  /*18e90*/  LDL.LU R176, [R1+0x204] ;  /* 0x0002040001b07983 */ /* 0x001ee20000300800 */
[----:B------:R-:W-:-:S05]  /*18ea0*/  IADD3.X R175, R175, UR60, RZ, P4, !PT ;  /* 0x0000003cafaf7c10 */ /* 0x000fca000a7fe4ff */
[----:B------:R0:W-:Y:S04]  /*18eb0*/  STL [R1+0x254], R175 ;  /* 0x000254af01007387 */ /* 0x0001e80000100800 */
[----:B0-----:R-:W3:Y:S01]  /*18ec0*/  LDL.LU R175, [R1+0x1fc] ;  /* 0x0001fc0001af7983 */ /* 0x001ee20000300800 */
[----:B------:R-:W-:Y:S02]  /*18ed0*/  IADD3 R172, P3, R172, UR5, RZ ;  /* 0x00000005acac7c10 */ /* 0x000fe4000ff7e0ff */
[----:B------:R-:W-:Y:S02]  /*18ee0*/  IADD3 R168, P4, R168, UR5, RZ ;  /* 0x00000005a8a87c10 */ /* 0x000fe4000ff9e0ff */
[----:B------:R-:W-:Y:S01]  /*18ef0*/  IADD3.X R174, R174, UR60, RZ, P5, !PT ;  /* 0x0000003caeae7c10 */ /* 0x000fe2000affe4ff */
[----:B------:R-:W-:Y:S01]  /*18f00*/  STL [R1+0x230], R172 ;  /* 0x000230ac01007387 */ /* 0x000fe20000100800 */
[----:B------:R-:W-:-:S03]  /*18f10*/  IADD3 R173, P5, R173, UR5, RZ ;  /* 0x00000005adad7c10 */ /* 0x000fc6000ffbe0ff */
[----:B------:R-:W-:Y:S04]  /*18f20*/  STL [R1+0x228], R168 ;  /* 0x000228a801007387 */ /* 0x000fe80000100800 */
[----:B------:R0:W-:Y:S04]  /*18f30*/  STL [R1+0x24c], R174 ;  /* 0x00024cae01007387 */ /* 0x0001e80000100800 */
[----:B0-----:R-:W3:Y:S01]  /*18f40*/  LDL.LU R174, [R1+0x1f4] ;  /* 0x0001f40001ae7983 */ /* 0x001ee20000300800 */
[----:B--2---:R-:W-:-:S03]  /*18f50*/  IADD3.X R171, R171, UR60, RZ, P6, !PT ;  /* 0x0000003cabab7c10 */ /* 0x004fc6000b7fe4ff */
[----:B------:R0:W-:Y:S01]  /*18f60*/  STL [R1+0x220], R173 ;  /* 0x000220ad01007387 */ /* 0x0001e20000100800 */
[----:B------:R-:W-:-:S03]  /*18f70*/  IADD3 R167, P6, R167, UR5, RZ ;  /* 0x00000005a7a77c10 */ /* 0x000fc6000ffde0ff */
[----:B------:R1:W-:Y:S04]  /*18f80*/  STL [R1+0x244], R171 ;  /* 0x000244ab01007387 */ /* 0x0003e80000100800 */
[----:B0-----:R-:W2:Y:S04]  /*18f90*/  LDL.LU R173, [R1+0x1c8] ;  /* 0x0001c80001ad7983 */ /* 0x001ea80000300800 */
[----:B------:R0:W-:Y:S04]  /*18fa0*/  STL [R1+0x218], R167 ;  /* 0x000218a701007387 */ /* 0x0001e80000100800 */
[----:B-1----:R-:W2:Y:S01]  /*18fb0*/  LDL.LU R171, [R1+0x1ec] ;  /* 0x0001ec0001ab7983 */ /* 0x002ea20000300800 */
[----:B----4-:R-:W-:-:S05]  /*18fc0*/  IADD3.X R161, R161, UR60, RZ, P1, !PT ;  /* 0x0000003ca1a17c10 */ /* 0x010fca0008ffe4ff */
[----:B------:R1:W-:Y:S04]  /*18fd0*/  STL [R1+0x23c], R161 ;  /* 0x00023ca101007387 */ /* 0x0003e80000100800 */
[----:B0-----:R-:W4:Y:S04]  /*18fe0*/  LDL.LU R167, [R1+0x1c0] ;  /* 0x0001c00001a77983 */ /* 0x001f280000300800 */
[----:B-1----:R-:W4:Y:S01]  /*18ff0*/  LDL.LU R161, [R1+0x1e4] ;  /* 0x0001e40001a17983 */ /* 0x002f220000300800 */
[----:B------:R-:W-:-:S05]  /*19000*/  IADD3 R157, P1, R157, UR5, RZ ;  /* 0x000000059d9d7c10 */ /* 0x000fca000ff3e0ff */
[----:B------:R0:W-:Y:S04]  /*19010*/  STL [R1+0x210], R157 ;  /* 0x0002109d01007387 */ /* 0x0001e80000100800 */
[----:B0-----:R-:W4:Y:S01]  /*19020*/  LDL.LU R157, [R1+0x1b8] ;  /* 0x0001b800019d7983 */ /* 0x001f220000300800 */
[----:B------:R-:W-:-:S05]  /*19030*/  IADD3.X R164, R164, UR60, RZ, P2, !PT ;  /* 0x0000003ca4a47c10 */ /* 0x000fca00097fe4ff */
[----:B------:R0:W-:Y:S01]  /*19040*/  STL [R1+0x234], R164 ;  /* 0x000234a401007387 */ /* 0x0001e20000100800 */
[----:B------:R-:W-:Y:S02]  /*19050*/  IADD3 R162, P2, R162, UR5, RZ ;  /* 0x00000005a2a27c10 */ /* 0x000fe4000ff5e0ff */
[----:B------:R-:W-:Y:S01]  /*19060*/  IADD3.X R158, R158, UR60, RZ, P3, !PT ;  /* 0x0000003c9e9e7c10 */ /* 0x000fe20009ffe4ff */
[----:B0-----:R-:W4:Y:S01]  /*19070*/  LDL.LU R164, [R1+0x1b0] ;  /* 0x0001b00001a47983 */ /* 0x001f220000300800 */
[----:B------:R-:W-:-:S03]  /*19080*/  IADD3 R154, P3, R154, UR5, RZ ;  /* 0x000000059a9a7c10 */ /* 0x000fc6000ff7e0ff */
[----:B------:R-:W-:Y:S04]  /*19090*/  STL [R1+0x208], R162 ;  /* 0x000208a201007387 */ /* 0x000fe80000100800 */
[----:B------:R-:W-:Y:S04]  /*190a0*/  STL [R1+0x22c], R158 ;  /* 0x00022c9e01007387 */ /* 0x000fe80000100800 */
[----:B------:R-:W-:Y:S01]  /*190b0*/  STL [R1+0x200], R154 ;  /* 0x0002009a01007387 */ /* 0x000fe20000100800 */
[----:B---3--:R-:W-:Y:S02]  /*190c0*/  IADD3.X R23, R23, UR60, RZ, P4, !PT ;  /* 0x0000003c17177c10 */ /* 0x008fe4000a7fe4ff */
[----:B------:R-:W-:-:S02]  /*190d0*/  IADD3 R20, P4, R20, UR5, RZ ;  /* 0x0000000514147c10 */ /* 0x000fc4000ff9e0ff */
        /* <DEDUP_REMOVED lines=10> */
[----:B------:R-:W-:Y:S01]  /*19180*/  STL [R1+0x214], R14 ;  /* 0x0002140e01007387 */ /* 0x000fe20000100800 */
[----:B------:R-:W-:Y:S02]  /*19190*/  IADD3 R177, P1, R177, UR5, RZ ;  /* 0x00000005b1b17c10 */ /* 0x000fe4000ff3e0ff */
[----:B------:R-:W-:-:S02]  /*191a0*/  IADD3.X R176, R176, UR60, RZ, P2, !PT ;  /* 0x0000003cb0b07c10 */ /* 0x000fc400097fe4ff */
[----:B------:R-:W-:Y:S01]  /*191b0*/  IADD3 R246, P2, R246, UR5, RZ ;  /* 0x00000005f6f67c10 */ /* 0x000fe2000ff5e0ff */
[----:B------:R-:W-:Y:S04]  /*191c0*/  STL [R1+0x1e8], R11 ;  /* 0x0001e80b01007387 */ /* 0x000fe80000100800 */
[----:B------:R-:W-:Y:S04]  /*191d0*/  STL [R1+0x20c], R8 ;  /* 0x00020c0801007387 */ /* 0x000fe80000100800 */
[----:B------:R0:W-:Y:S04]  /*191e0*/  STL [R1+0x1d8], R246 ;  /* 0x0001d8f601007387 */ /* 0x0001e80000100800 */
[----:B------:R-:W-:Y:S04]  /*191f0*/  STL [R1+0x1e0], R177 ;  /* 0x0001e0b101007387 */ /* 0x000fe80000100800 */
[----:B0-----:R-:W3:Y:S01]  /*19200*/  LDL.LU R246, [R1+0x1bc] ;  /* 0x0001bc0001f67983 */ /* 0x001ee20000300800 */
[----:B------:R-:W-:-:S02]  /*19210*/  IADD3.X R175, R175, UR60, RZ, P3, !PT ;  /* 0x0000003cafaf7c10 */ /* 0x000fc40009ffe4ff */
[----:B------:R-:W-:Y:S01]  /*19220*/  IADD3 R6, P3, R6, UR5, RZ ;  /* 0x0000000506067c10 */ /* 0x000fe2000ff7e0ff */
[----:B------:R-:W-:Y:S04]  /*19230*/  STL [R1+0x204], R176 ;  /* 0x000204b001007387 */ /* 0x000fe80000100800 */
[----:B------:R0:W-:Y:S04]  /*19240*/  STL [R1+0x1d0], R6 ;  /* 0x0001d00601007387 */ /* 0x0001e80000100800 */
[----:B0-----:R-:W3:Y:S04]  /*19250*/  LDL.LU R6, [R1+0x898] ;  /* 0x0008980001067983 */ /* 0x001ee80000300800 */
[----:B------:R0:W-:Y:S04]  /*19260*/  STL [R1+0x1fc], R175 ;  /* 0x0001fcaf01007387 */ /* 0x0001e80000100800 */
[----:B------:R-:W3:Y:S04]  /*19270*/  LDL.LU R8, [R1+0x1b4] ;  /* 0x0001b40001087983 */ /* 0x000ee80000300800 */
[----:B------:R-:W3:Y:S04]  /*19280*/  LDL.LU R177, [R1+0x188] ;  /* 0x0001880001b17983 */ /* 0x000ee80000300800 */
[----:B------:R-:W3:Y:S04]  /*19290*/  LDL.LU R176, [R1+0x1ac] ;  /* 0x0001ac0001b07983 */ /* 0x000ee80000300800 */
[----:B0-----:R-:W3:Y:S01]  /*192a0*/  LDL.LU R175, [R1+0x180] ;  /* 0x0001800001af7983 */ /* 0x001ee20000300800 */
[----:B------:R-:W-:-:S02]  /*192b0*/  IADD3.X R174, R174, UR60, RZ, P4, !PT ;  /* 0x0000003caeae7c10 */ /* 0x000fc4000a7fe4ff */
[----:B--2---:R-:W-:-:S03]  /*192c0*/  IADD3 R173, P4, R173, UR5, RZ ;  /* 0x00000005adad7c10 */ /* 0x004fc6000ff9e0ff */
[----:B------:R0:W-:Y:S01]  /*192d0*/  STL [R1+0x1f4], R174 ;  /* 0x0001f4ae01007387 */ /* 0x0001e20000100800 */
[----:B------:R-:W-:Y:S02]  /*192e0*/  IADD3.X R171, R171, UR60, RZ, P5, !PT ;  /* 0x0000003cabab7c10 */ /* 0x000fe4000affe4ff */
[----:B------:R-:W-:Y:S01]  /*192f0*/  IADD3.X R239, R239, UR60, RZ, P2, !PT ;  /* 0x0000003cefef7c10 */ /* 0x000fe200097fe4ff */
[----:B0-----:R-:W2:Y:S04]  /*19300*/  LDL.LU R174, [R1+0x178] ;  /* 0x0001780001ae7983 */ /* 0x001ea80000300800 */
[----:B------:R0:W-:Y:S01]  /*19310*/  STL [R1+0x1c8], R173 ;  /* 0x0001c8ad01007387 */ /* 0x0001e20000100800 */
[----:B------:R-:W-:Y:S02]  /*19320*/  IADD3 R236, P2, R236, UR5, RZ ;  /* 0x00000005ecec7c10 */ /* 0x000fe4000ff5e0ff */
[----:B------:R-:W-:Y:S01]  /*19330*/  IADD3.X R252, R252, UR60, RZ, P3, !PT ;  /* 0x0000003cfcfc7c10 */ /* 0x000fe20009ffe4ff */
[----:B0-----:R-:W2:Y:S04]  /*19340*/  LDL.LU R173, [R1+0x170] ;  /* 0x0001700001ad7983 */ /* 0x001ea80000300800 */
[----:B------:R-:W-:Y:S01]  /*19350*/  STL [R1+0x1ec], R171 ;  /* 0x0001ecab01007387 */ /* 0x000fe20000100800 */
[----:B----4-:R-:W-:-:S02]  /*19360*/  IADD3 R167, P5, R167, UR5, RZ ;  /* 0x00000005a7a77c10 */ /* 0x010fc4000ffbe0ff */
[----:B------:R-:W-:-:S03]  /*19370*/  IADD3.X R161, R161, UR60, RZ, P6, !PT ;  /* 0x0000003ca1a17c10 */ /* 0x000fc6000b7fe4ff */
[----:B------:R-:W-:Y:S01]  /*19380*/  STL [R1+0x1c0], R167 ;  /* 0x0001c0a701007387 */ /* 0x000fe20000100800 */
[----:B------:R-:W-:Y:S02]  /*19390*/  IADD3 R230, P3, R230, UR5, RZ ;  /* 0x00000005e6e67c10 */ /* 0x000fe4000ff7e0ff */
[----:B------:R-:W-:Y:S02]  /*193a0*/  IADD3 R157, P6, R157, UR5, RZ ;  /* 0x000000059d9d7c10 */ /* 0x000fe4000ffde0ff */
[----:B------:R-:W-:Y:S02]  /*193b0*/  IADD3.X R248, R248, UR60, RZ, P2, !PT ;  /* 0x0000003cf8f87c10 */ /* 0x000fe400097fe4ff */
[----:B------:R-:W-:Y:S02]  /*193c0*/  IADD3.X R251, R251, UR60, RZ, P3, !PT ;  /* 0x0000003cfbfb7c10 */ /* 0x000fe40009ffe4ff */
[----:B---3--:R-:W-:Y:S02]  /*193d0*/  IADD3.X R165, R165, UR60, RZ, P4, !PT ;  /* 0x0000003ca5a57c10 */ /* 0x008fe4000a7fe4ff */
[----:B------:R-:W-:-:S02]  /*193e0*/  IADD3 R0, P4, R0, UR5, RZ ;  /* 0x0000000500007c10 */ /* 0x000fc4000ff9e0ff */
[----:B------:R-:W-:Y:S02]  /*193f0*/  IADD3.X R6, R6, UR60, RZ, P1, !PT ;  /* 0x0000003c06067c10 */ /* 0x000fe40008ffe4ff */
[----:B------:R-:W-:-:S03]  /*19400*/  IADD3 R164, P1, R164, UR5, RZ ;  /* 0x00000005a4a47c10 */ /* 0x000fc6000ff3e0ff */
[----:B------:R0:W-:Y:S04]  /*19410*/  STL [R1+0x1dc], R6 ;  /* 0x0001dc0601007387 */ /* 0x0001e80000100800 */
[----:B------:R-:W-:Y:S04]  /*19420*/  STL [R1+0x1e4], R161 ;  /* 0x0001e4a101007387 */ /* 0x000fe80000100800 */
[----:B0-----:R0:W5:Y:S04]  /*19430*/  LDL.LU R6, [R1+0x894] ;  /* 0x0008940001067983 */ /* 0x0011680000300800 */
[----:B------:R-:W-:Y:S04]  /*19440*/  STL [R1+0x1b8], R157 ;  /* 0x0001b89d01007387 */ /* 0x000fe80000100800 */
[----:B------:R1:W-:Y:S04]  /*19450*/  STL [R1+0x1d4], R239 ;  /* 0x0001d4ef01007387 */ /* 0x0003e80000100800 */
[----:B-1----:R-:W3:Y:S04]  /*19460*/  LDL.LU R239, [R1+0x890] ;  /* 0x0008900001ef7983 */ /* 0x002ee80000300800 */
[----:B------:R-:W-:Y:S04]  /*19470*/  STL [R1+0x1b0], R164 ;  /* 0x0001b0a401007387 */ /* 0x000fe80000100800 */
[----:B------:R1:W-:Y:S04]  /*19480*/  STL [R1+0x1a8], R236 ;  /* 0x0001a8ec01007387 */ /* 0x0003e80000100800 */
[----:B-1----:R-:W4:Y:S04]  /*19490*/  LDL.LU R236, [R1+0x88c] ;  /* 0x00088c0001ec7983 */ /* 0x002f280000300800 */
[----:B------:R1:W-:Y:S04]  /*194a0*/  STL [R1+0x1cc], R252 ;  /* 0x0001ccfc01007387 */ /* 0x0003e80000100800 */
[----:B-1----:R-:W3:Y:S04]  /*194b0*/  LDL.LU R252, [R1+0x888] ;  /* 0x0008880001fc7983 */ /* 0x002ee80000300800 */
[----:B------:R-:W4:Y:S04]  /*194c0*/  LDL.LU R171, [R1+0x184] ;  /* 0x0001840001ab7983 */ /* 0x000f280000300800 */
[----:B------:R1:W-:Y:S04]  /*194d0*/  STL [R1+0x1a0], R230 ;  /* 0x0001a0e601007387 */ /* 0x0003e80000100800 */
[----:B-1----:R-:W3:Y:S04]  /*194e0*/  LDL.LU R230, [R1+0x17c] ;  /* 0x00017c0001e67983 */ /* 0x002ee80000300800 */
[----:B------:R-:W3:Y:S04]  /*194f0*/  LDL.LU R167, [R1+0x174] ;  /* 0x0001740001a77983 */ /* 0x000ee80000300800 */
[----:B------:R-:W3:Y:S04]  /*19500*/  LDL.LU R161, [R1+0x148] ;  /* 0x0001480001a17983 */ /* 0x000ee80000300800 */
[----:B------:R-:W3:Y:S01]  /*19510*/  LDL.LU R157, [R1+0x16c] ;  /* 0x00016c00019d7983 */ /* 0x000ee20000300800 */
[----:B------:R-:W-:-:S03]  /*19520*/  IADD3.X R246, R246, UR60, RZ, P5, !PT ;  /* 0x0000003cf6f67c10 */ /* 0x000fc6000affe4ff */
[----:B------:R-:W-:Y:S04]  /*19530*/  STL [R1+0x1c4], R165 ;  /* 0x0001c4a501007387 */ /* 0x000fe80000100800 */
[----:B------:R-:W3:Y:S04]  /*19540*/  LDL.LU R164, [R1+0x140] ;  /* 0x0001400001a47983 */ /* 0x000ee80000300800 */
[----:B------:R1:W-:Y:S01]  /*19550*/  STL [R1+0x198], R0 ;  /* 0x0001980001007387 */ /* 0x0003e20000100800 */
[----:B------:R-:W-:-:S03]  /*19560*/  IADD3 R250, P5, R250, UR5, RZ ;  /* 0x00000005fafa7c10 */ /* 0x000fc6000ffbe0ff */
[----:B-1----:R-:W3:Y:S04]  /*19570*/  LDL.LU R0, [R1+0x884] ;  /* 0x0008840001007983 */ /* 0x002ee80000300800 */
[----:B------:R-:W3:Y:S04]  /*19580*/  LDL.LU R165, [R1+0x138] ;  /* 0x0001380001a57983 */ /* 0x000ee80000300800 */
[----:B------:R1:W-:Y:S01]  /*19590*/  STL [R1+0x1bc], R246 ;  /* 0x0001bcf601007387 */ /* 0x0003e20000100800 */
[----:B------:R-:W-:Y:S02]  /*195a0*/  IADD3.X R8, R8, UR60, RZ, P6, !PT ;  /* 0x0000003c08087c10 */ /* 0x000fe4000b7fe4ff */
[----:B------:R-:W-:Y:S01]  /*195b0*/  IADD3 R177, P6, R177, UR5, RZ ;  /* 0x00000005b1b17c10 */ /* 0x000fe2000ffde0ff */
[----:B-1----:R-:W3:Y:S01]  /*195c0*/  LDL.LU R246, [R1+0x130] ;  /* 0x0001300001f67983 */ /* 0x002ee20000300800 */
[----:B------:R-:W-:-:S03]  /*195d0*/  IADD3.X R176, R176, UR60, RZ, P1, !PT ;  /* 0x0000003cb0b07c10 */ /* 0x000fc60008ffe4ff */
[----:B------:R1:W-:Y:S01]  /*195e0*/  STL [R1+0x190], R250 ;  /* 0x000190fa01007387 */ /* 0x0003e20000100800 */
[----:B------:R-:W-:-:S03]  /*195f0*/  IADD3 R175, P1, R175, UR5, RZ ;  /* 0x00000005afaf7c10 */ /* 0x000fc6000ff3e0ff */
[----:B-1----:R-:W3:Y:S04]  /*19600*/  LDL.LU R250, [R1+0x880] ;  /* 0x0008800001fa7983 */ /* 0x002ee80000300800 */
[----:B------:R-:W-:Y:S04]  /*19610*/  STL [R1+0x1b4], R8 ;  /* 0x0001b40801007387 */ /* 0x000fe80000100800 */
[----:B------:R-:W-:Y:S04]  /*19620*/  STL [R1+0x188], R177 ;  /* 0x000188b101007387 */ /* 0x000fe80000100800 */
[----:B------:R1:W-:Y:S04]  /*19630*/  STL [R1+0x1a4], R248 ;  /* 0x0001a4f801007387 */ /* 0x0003e80000100800 */
[----:B------:R-:W-:Y:S04]  /*19640*/  STL [R1+0x1ac], R176 ;  /* 0x0001acb001007387 */ /* 0x000fe80000100800 */
[----:B-1----:R-:W3:Y:S04]  /*19650*/  LDL.LU R248, [R1+0x87c] ;  /* 0x00087c0001f87983 */ /* 0x002ee80000300800 */
[----:B------:R-:W-:Y:S04]  /*19660*/  STL [R1+0x180], R175 ;  /* 0x000180af01007387 */ /* 0x000fe80000100800 */
[----:B------:R1:W-:Y:S04]  /*19670*/  STL [R1+0x19c], R251 ;  /* 0x00019cfb01007387 */ /* 0x0003e80000100800 */
[----:B-1----:R-:W3:Y:S01]  /*19680*/  LDL.LU R251, [R1+0x144] ;  /* 0x0001440001fb7983 */ /* 0x002ee20000300800 */
[----:B--2---:R-:W-:-:S02]  /*19690*/  IADD3 R174, P2, R174, UR5, RZ ;  /* 0x00000005aeae7c10 */ /* 0x004fc4000ff5e0ff */
[----:B------:R-:W-:Y:S02]  /*196a0*/  IADD3.X R226, R226, UR60, RZ, P4, !PT ;  /* 0x0000003ce2e27c10 */ /* 0x000fe4000a7fe4ff */
[----:B------:R-:W-:Y:S01]  /*196b0*/  IADD3 R173, P3, R173, UR5, RZ ;  /* 0x00000005adad7c10 */ /* 0x000fe2000ff7e0ff */
[----:B------:R-:W-:Y:S01]  /*196c0*/  STL [R1+0x178], R174 ;  /* 0x000178ae01007387 */ /* 0x000fe20000100800 */
[----:B------:R-:W-:Y:S02]  /*196d0*/  IADD3 R214, P4, R214, UR5, RZ ;  /* 0x00000005d6d67c10 */ /* 0x000fe4000ff9e0ff */
[----:B------:R-:W-:Y:S01]  /*196e0*/  IADD3.X R245, R245, UR60, RZ, P5, !PT ;  /* 0x0000003cf5f57c10 */ /* 0x000fe2000affe4ff */
[----:B------:R1:W-:Y:S01]  /*196f0*/  STL [R1+0x194], R226 ;  /* 0x000194e201007387 */ /* 0x0003e20000100800 */
[----:B------:R-:W-:-:S03]  /*19700*/  IADD3 R221, P5, R221, UR5, RZ ;  /* 0x00000005dddd7c10 */ /* 0x000fc6000ffbe0ff */
[----:B------:R-:W-:Y:S04]  /*19710*/  STL [R1+0x170], R173 ;  /* 0x000170ad01007387 */ /* 0x000fe80000100800 */
[----:B-1----:R-:W2:Y:S04]  /*19720*/  LDL.LU R226, [R1+0x13c] ;  /* 0x00013c0001e27983 */ /* 0x002ea80000300800 */
[----:B------:R1:W-:Y:S01]  /*19730*/  STL [R1+0x168], R214 ;  /* 0x000168d601007387 */ /* 0x0003e20000100800 */
[----:B------:R-:W-:-:S03]  /*19740*/  IADD3.X R244, R244, UR60, RZ, P4, !PT ;  /* 0x0000003cf4f47c10 */ /* 0x000fc6000a7fe4ff */
[----:B-1----:R-:W2:Y:S04]  /*19750*/  LDL.LU R214, [R1+0x134] ;  /* 0x0001340001d67983 */ /* 0x002ea80000300800 */
[----:B------:R1:W-:Y:S04]  /*19760*/  STL [R1+0x18c], R245 ;  /* 0x00018cf501007387 */ /* 0x0003e80000100800 */
[----:B-1----:R-:W2:Y:S04]  /*19770*/  LDL.LU R245, [R1+0x108] ;  /* 0x0001080001f57983 */ /* 0x002ea80000300800 */
[----:B------:R1:W-:Y:S04]  /*19780*/  STL [R1+0x160], R221 ;  /* 0x000160dd01007387 */ /* 0x0003e80000100800 */
[----:B-1----:R-:W2:Y:S01]  /*19790*/  LDL.LU R221, [R1+0x100] ;  /* 0x0001000001dd7983 */ /* 0x002ea20000300800 */
[----:B------:R-:W-:-:S02]  /*197a0*/  IADD3.X R213, R213, UR60, RZ, P5, !PT ;  /* 0x0000003cd5d57c10 */ /* 0x000fc4000affe4ff */
[----:B----4-:R-:W-:Y:S02]  /*197b0*/  IADD3.X R171, R171, UR60, RZ, P6, !PT ;  /* 0x0000003cabab7c10 */ /* 0x010fe4000b7fe4ff */
[----:B------:R-:W-:-:S05]  /*197c0*/  IADD3 R242, P6, R242, UR5, RZ ;  /* 0x00000005f2f27c10 */ /* 0x000fca000ffde0ff */
[----:B------:R1:W-:Y:S01]  /*197d0*/  STL [R1+0x158], R242 ;  /* 0x000158f201007387 */ /* 0x0003e20000100800 */
[----:B---3--:R-:W-:Y:S02]  /*197e0*/  IADD3.X R230, R230, UR60, RZ, P1, !PT ;  /* 0x0000003ce6e67c10 */ /* 0x008fe40008ffe4ff */
[----:B------:R-:W-:Y:S01]  /*197f0*/  IADD3 R247, P1, R247, UR5, RZ ;  /* 0x00000005f7f77c10 */ /* 0x000fe2000ff3e0ff */
[----:B-1----:R-:W3:Y:S01]  /*19800*/  LDL.LU R242, [R1+0x878] ;  /* 0x0008780001f27983 */ /* 0x002ee20000300800 */
[----:B------:R-:W-:-:S03]  /*19810*/  IADD3.X R167, R167, UR60, RZ, P2, !PT ;  /* 0x0000003ca7a77c10 */ /* 0x000fc600097fe4ff */
[----:B------:R-:W-:Y:S01]  /*19820*/  STL [R1+0x184], R171 ;  /* 0x000184ab01007387 */ /* 0x000fe20000100800 */
[----:B------:R-:W-:-:S03]  /*19830*/  IADD3 R161, P2, R161, UR5, RZ ;  /* 0x00000005a1a17c10 */ /* 0x000fc6000ff5e0ff */
[----:B------:R1:W-:Y:S01]  /*19840*/  STL [R1+0x17c], R230 ;  /* 0x00017ce601007387 */ /* 0x0003e20000100800 */
[----:B------:R-:W-:-:S03]  /*19850*/  IADD3.X R157, R157, UR60, RZ, P3, !PT ;  /* 0x0000003c9d9d7c10 */ /* 0x000fc60009ffe4ff */
[----:B-1----:R-:W4:Y:S04]  /*19860*/  LDL.LU R230, [R1+0xf8] ;  /* 0x0000f80001e67983 */ /* 0x002f280000300800 */
[----:B------:R1:W-:Y:S04]  /*19870*/  STL [R1+0x150], R247 ;  /* 0x000150f701007387 */ /* 0x0003e80000100800 */
[----:B-1----:R-:W4:Y:S04]  /*19880*/  LDL.LU R247, [R1+0x874] ;  /* 0x0008740001f77983 */ /* 0x002f280000300800 */
[----:B------:R-:W-:Y:S04]  /*19890*/  STL [R1+0x174], R167 ;  /* 0x000174a701007387 */ /* 0x000fe80000100800 */
[----:B------:R-:W-:Y:S04]  /*198a0*/  STL [R1+0x148], R161 ;  /* 0x000148a101007387 */ /* 0x000fe80000100800 */
[----:B------:R1:W-:Y:S04]  /*198b0*/  STL [R1+0x164], R244 ;  /* 0x000164f401007387 */ /* 0x0003e80000100800 */
[----:B------:R-:W-:Y:S04]  /*198c0*/  STL [R1+0x16c], R157 ;  /* 0x00016c9d01007387 */ /* 0x000fe80000100800 */
[----:B-1----:R-:W4:Y:S01]  /*198d0*/  LDL.LU R244, [R1+0x870] ;  /* 0x0008700001f47983 */ /* 0x002f220000300800 */
[----:B------:R-:W-:-:S02]  /*198e0*/  IADD3 R164, P3, R164, UR5, RZ ;  /* 0x00000005a4a47c10 */ /* 0x000fc4000ff7e0ff */
[----:B------:R-:W-:Y:S02]  /*198f0*/  IADD3 R246, P5, R246, UR5, RZ ;  /* 0x00000005f6f67c10 */ /* 0x000fe4000ffbe0ff */
[----:B------:R-:W-:Y:S01]  /*19900*/  IADD3 R165, P4, R165, UR5, RZ ;  /* 0x00000005a5a57c10 */ /* 0x000fe2000ff9e0ff */
[----:B------:R-:W-:Y:S01]  /*19910*/  STL [R1+0x140], R164 ;  /* 0x000140a401007387 */ /* 0x000fe20000100800 */
[----:B------:R-:W-:Y:S02]  /*19920*/  IADD3.X R241, R241, UR60, RZ, P6, !PT ;  /* 0x0000003cf1f17c10 */ /* 0x000fe4000b7fe4ff */
[----:B------:R-:W-:Y:S01]  /*19930*/  IADD3.X R243, R243, UR60, RZ, P1, !PT ;  /* 0x0000003cf3f37c10 */ /* 0x000fe20008ffe4ff */
[----:B------:R1:W-:Y:S01]  /*19940*/  STL [R1+0x130], R246 ;  /* 0x000130f601007387 */ /* 0x0003e20000100800 */
[----:B------:R-:W-:-:S03]  /*19950*/  IADD3 R235, P1, R235, UR5, RZ ;  /* 0x00000005ebeb7c10 */ /* 0x000fc6000ff3e0ff */
[----:B------:R-:W-:Y:S01]  /*19960*/  STL [R1+0x138], R165 ;  /* 0x000138a501007387 */ /* 0x000fe20000100800 */
[----:B------:R-:W-:-:S03]  /*19970*/  IADD3 R219, P6, R219, UR5, RZ ;  /* 0x00000005dbdb7c10 */ /* 0x000fc6000ffde0ff */
[----:B-1----:R-:W4:Y:S04]  /*19980*/  LDL.LU R246, [R1+0x104] ;  /* 0x0001040001f67983 */ /* 0x002f280000300800 */
[----:B------:R-:W-:Y:S04]  /*19990*/  STL [R1+0x15c], R213 ;  /* 0x00015cd501007387 */ /* 0x000fe80000100800 */
[----:B------:R1:W-:Y:S04]  /*199a0*/  STL [R1+0x154], R241 ;  /* 0x000154f101007387 */ /* 0x0003e80000100800 */
[----:B-1----:R-:W4:Y:S04]  /*199b0*/  LDL.LU R241, [R1+0xfc] ;  /* 0x0000fc0001f17983 */ /* 0x002f280000300800 */
[----:B------:R1:W-:Y:S04]  /*199c0*/  STL [R1+0x120], R235 ;  /* 0x000120eb01007387 */ /* 0x0003e80000100800 */
[----:B------:R-:W-:Y:S04]  /*199d0*/  STL [R1+0x128], R219 ;  /* 0x000128db01007387 */ /* 0x000fe80000100800 */
[----:B-1----:R-:W4:Y:S01]  /*199e0*/  LDL.LU R235, [R1+0xf4] ;  /* 0x0000f40001eb7983 */ /* 0x002f220000300800 */
[----:B------:R-:W-:-:S02]  /*199f0*/  IADD3.X R251, R251, UR60, RZ, P2, !PT ;  /* 0x0000003cfbfb7c10 */ /* 0x000fc400097fe4ff */
[----:B------:R-:W-:Y:S01]  /*19a00*/  IADD3 R237, P2, R237, UR5, RZ ;  /* 0x00000005eded7c10 */ /* 0x000fe2000ff5e0ff */
[----:B------:R1:W-:Y:S04]  /*19a10*/  STL [R1+0x14c], R243 ;  /* 0x00014cf301007387 */ /* 0x0003e80000100800 */
[----:B-1----:R-:W4:Y:S04]  /*19a20*/  LDL.LU R243, [R1+0xc8] ;  /* 0x0000c80001f37983 */ /* 0x002f280000300800 */
[----:B------:R1:W-:Y:S04]  /*19a30*/  STL [R1+0x144], R251 ;  /* 0x000144fb01007387 */ /* 0x0003e80000100800 */
[----:B-1----:R-:W4:Y:S04]  /*19a40*/  LDL.LU R251, [R1+0xc0] ;  /* 0x0000c00001fb7983 */ /* 0x002f280000300800 */
[----:B------:R1:W-:Y:S04]  /*19a50*/  STL [R1+0x118], R237 ;  /* 0x000118ed01007387 */ /* 0x0003e80000100800 */
[----:B-1----:R-:W4:Y:S01]  /*19a60*/  LDL.LU R237, [R1+0xb8] ;  /* 0x0000b80001ed7983 */ /* 0x002f220000300800 */
[----:B--2---:R-:W-:-:S02]  /*19a70*/  IADD3.X R226, R226, UR60, RZ, P3, !PT ;  /* 0x0000003ce2e27c10 */ /* 0x004fc40009ffe4ff */
[----:B------:R-:W-:Y:S02]  /*19a80*/  IADD3 R233, P3, R233, UR5, RZ ;  /* 0x00000005e9e97c10 */ /* 0x000fe4000ff7e0ff */
[----:B------:R-:W-:Y:S01]  /*19a90*/  IADD3.X R214, R214, UR60, RZ, P4, !PT ;  /* 0x0000003cd6d67c10 */ /* 0x000fe2000a7fe4ff */
[----:B------:R-:W-:Y:S01]  /*19aa0*/  STL [R1+0x13c], R226 ;  /* 0x00013ce201007387 */ /* 0x000fe20000100800 */
[----:B------:R-:W-:Y:S02]  /*19ab0*/  IADD3 R245, P4, R245, UR5, RZ ;  /* 0x00000005f5f57c10 */ /* 0x000fe4000ff9e0ff */
[----:B------:R-:W-:Y:S01]  /*19ac0*/  IADD3.X R212, R212, UR60, RZ, P6, !PT ;  /* 0x0000003cd4d47c10 */ /* 0x000fe2000b7fe4ff */
[----:B------:R-:W-:Y:S01]  /*19ad0*/  STL [R1+0x110], R233 ;  /* 0x000110e901007387 */ /* 0x000fe20000100800 */
[----:B------:R-:W-:Y:S02]  /*19ae0*/  IADD3.X R238, R238, UR60, RZ, P1, !PT ;  /* 0x0000003ceeee7c10 */ /* 0x000fe40008ffe4ff */
[----:B------:R-:W-:-:S02]  /*19af0*/  IADD3.X R211, R211, UR60, RZ, P2, !PT ;  /* 0x0000003cd3d37c10 */ /* 0x000fc400097fe4ff */
[----:B------:R-:W-:Y:S02]  /*19b00*/  IADD3 R195, P2, R195, UR5, RZ ;  /* 0x00000005c3c37c10 */ /* 0x000fe4000ff5e0ff */
[----:B------:R-:W-:Y:S02]  /*19b10*/  IADD3.X R196, R196, UR60, RZ, P3, !PT ;  /* 0x0000003cc4c47c10 */ /* 0x000fe40009ffe4ff */
[----:B------:R-:W-:Y:S02]  /*19b20*/  IADD3 R249, P3, R249, UR5, RZ ;  /* 0x00000005f9f97c10 */ /* 0x000fe4000ff7e0ff */
[----:B------:R-:W-:Y:S02]  /*19b30*/  IADD3.X R228, R228, UR60, RZ, P2, !PT ;  /* 0x0000003ce4e47c10 */ /* 0x000fe400097fe4ff */
[----:B------:R-:W-:Y:S02]  /*19b40*/  IADD3.X R225, R225, UR60, RZ, P3, !PT ;  /* 0x0000003ce1e17c10 */ /* 0x000fe40009ffe4ff */
[----:B------:R-:W-:Y:S01]  /*19b50*/  IADD3 R250, P3, R250, UR5, RZ ;  /* 0x00000005fafa7c10 */ /* 0x000fe2000ff7e0ff */
[----:B------:R-:W-:Y:S01]  /*19b60*/  UMOV UR42, UR18 ;  /* 0x00000012002a7c82 */ /* 0x000fe20008000000 */
[----:B------:R-:W-:-:S02]  /*19b70*/  UMOV UR43, UR19 ;  /* 0x00000013002b7c82 */ /* 0x000fc40008000000 */
[----:B------:R-:W-:Y:S01]  /*19b80*/  HGMMA.64x128x16.F32.BF16 R24, gdesc[UR40].tnspA, R24 ;  /* 0x21e00000281879f0 */ /* 0x000fe20008701818 */
[----:B---3--:R-:W-:Y:S02]  /*19b90*/  IADD3 R242, P1, R242, UR5, RZ ;  /* 0x00000005f2f27c10 */ /* 0x008fe4000ff3e0ff */
[----:B----4-:R-:W-:Y:S02]  /*19ba0*/  IADD3 R230, P6, R230, UR5, RZ ;  /* 0x00000005e6e67c10 */ /* 0x010fe4000ffde0ff */
[----:B------:R-:W-:Y:S02]  /*19bb0*/  IADD3.X R244, R244, UR60, RZ, P5, !PT ;  /* 0x0000003cf4f47c10 */ /* 0x000fe4000affe4ff */
[----:B------:R-:W-:-:S03]  /*19bc0*/  IADD3 R221, P5, R221, UR5, RZ ;  /* 0x00000005dddd7c10 */ /* 0x000fc6000ffbe0ff */
[----:B------:R1:W-:Y:S04]  /*19bd0*/  STL [R1+0x12c], R244 ;  /* 0x00012cf401007387 */ /* 0x0003e80000100800 */
[----:B------:R-:W-:Y:S04]  /*19be0*/  STL [R1+0x134], R214 ;  /* 0x000134d601007387 */ /* 0x000fe80000100800 */
[----:B-1----:R-:W2:Y:S04]  /*19bf0*/  LDL.LU R244, [R1+0x86c] ;  /* 0x00086c0001f47983 */ /* 0x002ea80000300800 */
[----:B------:R1:W-:Y:S04]  /*19c00*/  STL [R1+0x108], R245 ;  /* 0x000108f501007387 */ /* 0x0003e80000100800 */
[----:B-1----:R-:W3:Y:S04]  /*19c10*/  LDL.LU R245, [R1+0xc4] ;  /* 0x0000c40001f57983 */ /* 0x002ee80000300800 */
[----:B------:R1:W-:Y:S04]  /*19c20*/  STL [R1+0x124], R212 ;  /* 0x000124d401007387 */ /* 0x0003e80000100800 */
[----:B------:R4:W-:Y:S04]  /*19c30*/  STL [R1+0x100], R221 ;  /* 0x000100dd01007387 */ /* 0x0009e80000100800 */
[----:B-1----:R-:W2:Y:S04]  /*19c40*/  LDL.LU R212, [R1+0xbc] ;  /* 0x0000bc0001d47983 */ /* 0x002ea80000300800 */
[----:B----4-:R-:W4:Y:S04]  /*19c50*/  LDL.LU R221, [R1+0xb4] ;  /* 0x0000b40001dd7983 */ /* 0x010f280000300800 */
[----:B------:R1:W-:Y:S01]  /*19c60*/  STL [R1+0xf8], R230 ;  /* 0x0000f8e601007387 */ /* 0x0003e20000100800 */
[----:B------:R-:W-:-:S02]  /*19c70*/  IADD3.X R246, R246, UR60, RZ, P4, !PT ;  /* 0x0000003cf6f67c10 */ /* 0x000fc4000a7fe4ff */
[----:B------:R-:W-:Y:S01]  /*19c80*/  IADD3 R240, P4, R240, UR5, RZ ;  /* 0x00000005f0f07c10 */ /* 0x000fe2000ff9e0ff */
[----:B-1----:R-:W4:Y:S04]  /*19c90*/  LDL.LU R230, [R1+0x88] ;  /* 0x0000880001e67983 */ /* 0x002f280000300800 */
[----:B------:R1:W-:Y:S01]  /*19ca0*/  STL [R1+0x11c], R238 ;  /* 0x00011cee01007387 */ /* 0x0003e20000100800 */
[----:B------:R-:W-:Y:S02]  /*19cb0*/  IADD3.X R241, R241, UR60, RZ, P5, !PT ;  /* 0x0000003cf1f17c10 */ /* 0x000fe4000affe4ff */
[----:B------:R-:W-:Y:S01]  /*19cc0*/  IADD3 R232, P5, R232, UR5, RZ ;  /* 0x00000005e8e87c10 */ /* 0x000fe2000ffbe0ff */
[----:B-1----:R-:W4:Y:S04]  /*19cd0*/  LDL.LU R238, [R1+0x80] ;  /* 0x0000800001ee7983 */ /* 0x002f280000300800 */
[----:B------:R1:W-:Y:S01]  /*19ce0*/  STL [R1+0xf0], R242 ;  /* 0x0000f0f201007387 */ /* 0x0003e20000100800 */
[----:B------:R-:W-:-:S02]  /*19cf0*/  IADD3.X R247, R247, UR60, RZ, P1, !PT ;  /* 0x0000003cf7f77c10 */ /* 0x000fc40008ffe4ff */
[----:B------:R-:W-:Y:S01]  /*19d00*/  IADD3.X R235, R235, UR60, RZ, P6, !PT ;  /* 0x0000003cebeb7c10 */ /* 0x000fe2000b7fe4ff */
[----:B-1----:R-:W4:Y:S04]  /*19d10*/  LDL.LU R242, [R1+0x868] ;  /* 0x0008680001f27983 */ /* 0x002f280000300800 */
[----:B------:R-:W-:Y:S04]  /*19d20*/  STL [R1+0x114], R211 ;  /* 0x000114d301007387 */ /* 0x000fe80000100800 */
[----:B------:R-:W-:Y:S04]  /*19d30*/  STL [R1+0xe8], R195 ;  /* 0x0000e8c301007387 */ /* 0x000fe80000100800 */
[----:B------:R-:W-:Y:S04]  /*19d40*/  STL [R1+0x10c], R196 ;  /* 0x00010cc401007387 */ /* 0x000fe80000100800 */
[----:B------:R-:W-:Y:S04]  /*19d50*/  STL [R1+0xe0], R249 ;  /* 0x0000e0f901007387 */ /* 0x000fe80000100800 */
[----:B------:R1:W-:Y:S04]  /*19d60*/  STL [R1+0x104], R246 ;  /* 0x000104f601007387 */ /* 0x0003e80000100800 */
[----:B-1----:R-:W4:Y:S04]  /*19d70*/  LDL.LU R246, [R1+0x84] ;  /* 0x0000840001f67983 */ /* 0x002f280000300800 */
[----:B------:R-:W-:Y:S04]  /*19d80*/  STL [R1+0xd8], R240 ;  /* 0x0000d8f001007387 */ /* 0x000fe80000100800 */
[----:B------:R1:W-:Y:S01]  /*19d90*/  STL [R1+0xfc], R241 ;  /* 0x0000fcf101007387 */ /* 0x0003e20000100800 */
[----:B------:R-:W-:-:S03]  /*19da0*/  IADD3 R243, P6, R243, UR5, RZ ;  /* 0x00000005f3f37c10 */ /* 0x000fc6000ffde0ff */
[----:B-1----:R-:W4:Y:S04]  /*19db0*/  LDL.LU R241, [R1+0x7c] ;  /* 0x00007c0001f17983 */ /* 0x002f280000300800 */
[----:B------:R-:W-:Y:S04]  /*19dc0*/  STL [R1+0xd0], R232 ;  /* 0x0000d0e801007387 */ /* 0x000fe80000100800 */
[----:B------:R1:W-:Y:S04]  /*19dd0*/  STL [R1+0xec], R247 ;  /* 0x0000ecf701007387 */ /* 0x0003e80000100800 */
[----:B------:R-:W-:Y:S01]  /*19de0*/  STL [R1+0xf4], R235 ;  /* 0x0000f4eb01007387 */ /* 0x000fe20000100800 */
[----:B------:R-:W-:-:S03]  /*19df0*/  IADD3 R251, P1, R251, UR5, RZ ;  /* 0x00000005fbfb7c10 */ /* 0x000fc6000ff3e0ff */
[----:B-1----:R-:W4:Y:S01]  /*19e00*/  LDL.LU R247, [R1+0x864] ;  /* 0x0008640001f77983 */ /* 0x002f220000300800 */
[----:B------:R-:W-:-:S03]  /*19e10*/  IADD3 R237, P2, R237, UR5, RZ ;  /* 0x00000005eded7c10 */ /* 0x000fc6000ff5e0ff */
[----:B------:R-:W-:Y:S04]  /*19e20*/  STL [R1+0xc8], R243 ;  /* 0x0000c8f301007387 */ /* 0x000fe80000100800 */
[----:B------:R-:W-:Y:S04]  /*19e30*/  STL [R1+0xc0], R251 ;  /* 0x0000c0fb01007387 */ /* 0x000fe80000100800 */
[----:B------:R-:W-:Y:S04]  /*19e40*/  STL [R1+0xe4], R228 ;  /* 0x0000e4e401007387 */ /* 0x000fe80000100800 */
[----:B------:R1:W-:Y:S04]  /*19e50*/  STL [R1+0xb0], R250 ;  /* 0x0000b0fa01007387 */ /* 0x0003e80000100800 */
[----:B------:R-:W-:Y:S04]  /*19e60*/  STL [R1+0xb8], R237 ;  /* 0x0000b8ed01007387 */ /* 0x000fe80000100800 */
[----:B-1----:R-:W4:Y:S01]  /*19e70*/  LDL.LU R250, [R1+0x860] ;  /* 0x0008600001fa7983 */ /* 0x002f220000300800 */
[----:B------:R-:W-:Y:S01]  /*19e80*/  UMOV UR46, UR22 ;  /* 0x00000016002e7c82 */ /* 0x000fe20008000000 */
[----:B------:R-:W-:-:S02]  /*19e90*/  UMOV UR47, UR23 ;  /* 0x00000017002f7c82 */ /* 0x000fc40008000000 */
[----:B------:R-:W-:Y:S01]  /*19ea0*/  HGMMA.64x128x16.F32.BF16 R24, gdesc[UR44].tnspA, R24 ;  /* 0x21e000002c1879f0 */ /* 0x000fe20008701818 */
[----:B------:R-:W-:Y:S02]  /*19eb0*/  IADD3.X R223, R223, UR60, RZ, P4, !PT ;  /* 0x0000003cdfdf7c10 */ /* 0x000fe4000a7fe4ff */
[----:B------:R-:W-:Y:S02]  /*19ec0*/  IADD3 R218, P4, R218, UR5, RZ ;  /* 0x00000005dada7c10 */ /* 0x000fe4000ff9e0ff */
[----:B------:R-:W-:Y:S01]  /*19ed0*/  IADD3.X R216, R216, UR60, RZ, P5, !PT ;  /* 0x0000003cd8d87c10 */ /* 0x000fe2000affe4ff */
[----:B------:R-:W-:Y:S01]  /*19ee0*/  STL [R1+0xdc], R225 ;  /* 0x0000dce101007387 */ /* 0x000fe20000100800 */
[----:B------:R-:W-:-:S03]  /*19ef0*/  IADD3 R215, P5, R215, UR5, RZ ;  /* 0x00000005d7d77c10 */ /* 0x000fc6000ffbe0ff */
[----:B------:R-:W-:Y:S01]  /*19f00*/  STL [R1+0xd4], R223 ;  /* 0x0000d4df01007387 */ /* 0x000fe20000100800 */
[----:B------:R-:W-:-:S03]  /*19f10*/  IADD3.X R248, R248, UR60, RZ, P3, !PT ;  /* 0x0000003cf8f87c10 */ /* 0x000fc60009ffe4ff */
[----:B------:R-:W-:Y:S04]  /*19f20*/  STL [R1+0xa8], R218 ;  /* 0x0000a8da01007387 */ /* 0x000fe80000100800 */
[----:B------:R-:W-:Y:S01]  /*19f30*/  STL [R1+0xcc], R216 ;  /* 0x0000ccd801007387 */ /* 0x000fe20000100800 */
[----:B------:R-:W-:-:S03]  /*19f40*/  UMOV UR50, UR26 ;  /* 0x0000001a00327c82 */ /* 0x000fc60008000000 */
[----:B------:R-:W-:Y:S01]  /*19f50*/  STL [R1+0xa0], R215 ;  /* 0x0000a0d701007387 */ /* 0x000fe20000100800 */
[----:B------:R-:W-:Y:S01]  /*19f60*/  UMOV UR51, UR27 ;  /* 0x0000001b00337c82 */ /* 0x000fe20008000000 */
[----:B------:R-:W-:Y:S02]  /*19f70*/  IADD3.X R208, R208, UR60, RZ, P4, !PT ;  /* 0x0000003cd0d07c10 */ /* 0x000fe4000a7fe4ff */
[----:B------:R-:W-:Y:S02]  /*19f80*/  IADD3.X R207, R207, UR60, RZ, P5, !PT ;  /* 0x0000003ccfcf7c10 */ /* 0x000fe4000affe4ff */
[----:B------:R-:W-:Y:S01]  /*19f90*/  IADD3 R252, P5, R252, UR5, RZ ;  /* 0x00000005fcfc7c10 */ /* 0x000fe2000ffbe0ff */
[----:B------:R-:W-:Y:S01]  /*19fa0*/  HGMMA.64x128x16.F32.BF16 R24, gdesc[UR48].tnspA, R24 ;  /* 0x21e00000301879f0 */ /* 0x000fe20008701818 */
[----:B---3--:R-:W-:Y:S02]  /*19fb0*/  IADD3.X R245, R245, UR60, RZ, P6, !PT ;  /* 0x0000003cf5f57c10 */ /* 0x008fe4000b7fe4ff */
[----:B------:R-:W-:-:S03]  /*19fc0*/  IADD3 R210, P6, R210, UR5, RZ ;  /* 0x00000005d2d27c10 */ /* 0x000fc6000ffde0ff */
[----:B------:R-:W-:Y:S04]  /*19fd0*/  STL [R1+0xc4], R245 ;  /* 0x0000c4f501007387 */ /* 0x000fe80000100800 */
[----:B------:R-:W-:Y:S01]  /*19fe0*/  STL [R1+0x98], R210 ;  /* 0x000098d201007387 */ /* 0x000fe20000100800 */
[----:B--2---:R-:W-:Y:S02]  /*19ff0*/  IADD3.X R212, R212, UR60, RZ, P1, !PT ;  /* 0x0000003cd4d47c10 */ /* 0x004fe40008ffe4ff */
[----:B------:R-:W-:Y:S02]  /*1a000*/  IADD3 R209, P1, R209, UR5, RZ ;  /* 0x00000005d1d17c10 */ /* 0x000fe4000ff3e0ff */
[----:B----4-:R-:W-:Y:S01]  /*1a010*/  IADD3.X R221, R221, UR60, RZ, P2, !PT ;  /* 0x0000003cdddd7c10 */ /* 0x010fe200097fe4ff */
[----:B------:R-:W-:Y:S04]  /*1a020*/  STL [R1+0xbc], R212 ;  /* 0x0000bcd401007387 */ /* 0x000fe80000100800 */
[----:B------:R-:W-:Y:S04]  /*1a030*/  STL [R1+0x90], R209 ;  /* 0x000090d101007387 */ /* 0x000fe80000100800 */
[----:B------:R1:W-:Y:S01]  /*1a040*/  STL [R1+0xac], R248 ;  /* 0x0000acf801007387 */ /* 0x0003e20000100800 */
[----:B------:R-:W-:-:S03]  /*1a050*/  IADD3 R230, P2, R230, UR5, RZ ;  /* 0x00000005e6e67c10 */ /* 0x000fc6000ff5e0ff */
[----:B------:R-:W-:Y:S04]  /*1a060*/  STL [R1+0xb4], R221 ;  /* 0x0000b4dd01007387 */ /* 0x000fe80000100800 */
[----:B-1----:R-:W2:Y:S01]  /*1a070*/  LDL.LU R248, [R1+0x85c] ;  /* 0x00085c0001f87983 */ /* 0x002ea20000300800 */
[----:B------:R-:W-:-:S03]  /*1a080*/  IADD3.X R206, R206, UR60, RZ, P6, !PT ;  /* 0x0000003ccece7c10 */ /* 0x000fc6000b7fe4ff */
[----:B------:R-:W-:Y:S01]  /*1a090*/  STL [R1+0x88], R230 ;  /* 0x000088e601007387 */ /* 0x000fe20000100800 */
[----:B------:R-:W-:Y:S02]  /*1a0a0*/  IADD3 R238, P3, R238, UR5, RZ ;  /* 0x00000005eeee7c10 */ /* 0x000fe4000ff7e0ff */
[----:B------:R-:W-:Y:S02]  /*1a0b0*/  IADD3 R205, P6, R205, UR5, RZ ;  /* 0x00000005cdcd7c10 */ /* 0x000fe4000ffde0ff */
[----:B------:R-:W-:Y:S02]  /*1a0c0*/  IADD3.X R204, R204, UR60, RZ, P1, !PT ;  /* 0x0000003ccccc7c10 */ /* 0x000fe40008ffe4ff */
[----:B------:R-:W-:Y:S02]  /*1a0d0*/  IADD3 R203, P1, R203, UR5, RZ ;  /* 0x00000005cbcb7c10 */ /* 0x000fe4000ff3e0ff */
[----:B------:R-:W-:Y:S02]  /*1a0e0*/  IADD3.X R246, R246, UR60, RZ, P2, !PT ;  /* 0x0000003cf6f67c10 */ /* 0x000fe400097fe4ff */
[----:B------:R-:W-:-:S02]  /*1a0f0*/  IADD3 R202, P2, R202, UR5, RZ ;  /* 0x00000005caca7c10 */ /* 0x000fc4000ff5e0ff */
[----:B------:R-:W-:Y:S02]  /*1a100*/  IADD3.X R241, R241, UR60, RZ, P3, !PT ;  /* 0x0000003cf1f17c10 */ /* 0x000fe40009ffe4ff */
[----:B------:R-:W-:-:S05]  /*1a110*/  IADD3 R247, P4, R247, UR5, RZ ;  /* 0x00000005f7f77c10 */ /* 0x000fca000ff9e0ff */
[----:B------:R1:W-:Y:S04]  /*1a120*/  STL [R1+0x78], R247 ;  /* 0x000078f701007387 */ /* 0x0003e80000100800 */
[----:B------:R-:W-:Y:S04]  /*1a130*/  STL [R1+0x80], R238 ;  /* 0x000080ee01007387 */ /* 0x000fe80000100800 */
[----:B-1----:R-:W3:Y:S04]  /*1a140*/  LDL.LU R247, [R1+0x858] ;  /* 0x0008580001f77983 */ /* 0x002ee80000300800 */
[----:B------:R-:W-:Y:S04]  /*1a150*/  STL [R1+0xa4], R208 ;  /* 0x0000a4d001007387 */ /* 0x000fe80000100800 */
[----:B------:R1:W-:Y:S01]  /*1a160*/  STL [R1+0x24], R252 ;  /* 0x000024fc01007387 */ /* 0x0003e20000100800 */
[----:B------:R-:W-:-:S03]  /*1a170*/  IADD3.X R250, R250, UR60, RZ, P4, !PT ;  /* 0x0000003cfafa7c10 */ /* 0x000fc6000a7fe4ff */
[----:B-1----:R-:W4:Y:S04]  /*1a180*/  LDL.LU R252, [R1+0x854] ;  /* 0x0008540001fc7983 */ /* 0x002f280000300800 */
[----:B------:R-:W-:Y:S04]  /*1a190*/  STL [R1+0x9c], R207 ;  /* 0x00009ccf01007387 */ /* 0x000fe80000100800 */
[----:B------:R-:W-:Y:S04]  /*1a1a0*/  STL [R1+0x94], R206 ;  /* 0x000094ce01007387 */ /* 0x000fe80000100800 */
[----:B------:R-:W-:Y:S04]  /*1a1b0*/  STL [R1+0x1c], R205 ;  /* 0x00001ccd01007387 */ /* 0x000fe80000100800 */
[----:B------:R-:W-:Y:S04]  /*1a1c0*/  STL [R1+0x8c], R204 ;  /* 0x00008ccc01007387 */ /* 0x000fe80000100800 */
        /* <DEDUP_REMOVED lines=9> */
[----:B------:R-:W-:Y:S01]  /*1a260*/  UMOV UR58, UR34 ;  /* 0x00000022003a7c82 */ /* 0x000fe20008000000 */
[----:B------:R-:W-:Y:S01]  /*1a270*/  UMOV UR59, UR35 ;  /* 0x00000023003b7c82 */ /* 0x000fe20008000000 */
[----:B------:R-:W-:Y:S02]  /*1a280*/  IADD3 R201, P3, R201, UR5, RZ ;  /* 0x00000005c9c97c10 */ /* 0x000fe4000ff7e0ff */
[----:B------:R-:W-:Y:S02]  /*1a290*/  IADD3.X R0, R0, UR60, RZ, P5, !PT ;  /* 0x0000003c00007c10 */ /* 0x000fe4000affe4ff */
[----:B------:R-:W-:Y:S01]  /*1a2a0*/  IADD3.X R200, R200, UR60, RZ, P6, !PT ;  /* 0x0000003cc8c87c10 */ /* 0x000fe2000b7fe4ff */
[----:B------:R-:W-:Y:S01]  /*1a2b0*/  STL [R1+0x4], R201 ;  /* 0x000004c901007387 */ /* 0x000fe20000100800 */
[----:B------:R-:W-:Y:S02]  /*1a2c0*/  IADD3.X R199, R199, UR60, RZ, P1, !PT ;  /* 0x0000003cc7c77c10 */ /* 0x000fe40008ffe4ff */
[----:B------:R-:W-:Y:S01]  /*1a2d0*/  IADD3.X R198, R198, UR60, RZ, P2, !PT ;  /* 0x0000003cc6c67c10 */ /* 0x000fe200097fe4ff */
[----:B------:R1:W-:Y:S01]  /*1a2e0*/  STL [R1+0x20], R0 ;  /* 0x0000200001007387 */ /* 0x0003e20000100800 */
[----:B------:R-:W-:Y:S01]  /*1a2f0*/  IADD3.X R197, R197, UR60, RZ, P3, !PT ;  /* 0x0000003cc5c57c10 */ /* 0x000fe20009ffe4ff */
[----:B------:R-:W-:-:S02]  /*1a300*/  VIADD R2, R2, 0x1 ;  /* 0x0000000102027836 */ /* 0x000fc40000000000 */
[----:B-1----:R0:W5:Y:S01]  /*1a310*/  LDL.LU R0, [R1+0x84c] ;  /* 0x00084c0001007983 */ /* 0x0021620000300800 */
[----:B------:R-:W-:Y:S03]  /*1a320*/  HGMMA.64x128x16.F32.BF16 R24, gdesc[UR56].tnspA, R24, gsb0 ;  /* 0x21e00000381879f0 */ /* 0x000fe60008001818 */
[----:B------:R0:W-:Y:S04]  /*1a330*/  STL [R1+0x18], R200 ;  /* 0x000018c801007387 */ /* 0x0001e80000100800 */
[----:B------:R0:W-:Y:S04]  /*1a340*/  STL [R1+0x10], R199 ;  /* 0x000010c701007387 */ /* 0x0001e80000100800 */
[----:B------:R0:W-:Y:S04]  /*1a350*/  STL [R1+0x8], R198 ;  /* 0x000008c601007387 */ /* 0x0001e80000100800 */
[----:B------:R0:W-:Y:S01]  /*1a360*/  STL [R1], R197 ;  /* 0x000000c501007387 */ /* 0x0001e20000100800 */
[----:B------:R-:W-:-:S02]  /*1a370*/  ISETP.NE.U32.AND P0, PT, R2, R9, PT ;  /* 0x000000090200720c */ /* 0x000fc40003f05070 */
[----:B------:R-:W-:Y:S02]  /*1a380*/  IADD3 R244, P6, R244, UR5, RZ ;  /* 0x00000005f4f47c10 */ /* 0x000fe4000ffde0ff */
[----:B------:R-:W-:Y:S02]  /*1a390*/  IADD3 R239, P1, R239, UR5, RZ ;  /* 0x00000005efef7c10 */ /* 0x000fe4000ff3e0ff */
[----:B--2---:R-:W-:Y:S02]  /*1a3a0*/  IADD3 R248, P5, R248, UR5, RZ ;  /* 0x00000005f8f87c10 */ /* 0x004fe4000ffbe0ff */
[----:B------:R-:W-:Y:S02]  /*1a3b0*/  IADD3 R234, P2, R234, UR5, RZ ;  /* 0x00000005eaea7c10 */ /* 0x000fe4000ff5e0ff */
[----:B------:R-:W-:Y:S02]  /*1a3c0*/  IADD3 R229, P3, R229, UR5, RZ ;  /* 0x00000005e5e57c10 */ /* 0x000fe4000ff7e0ff */
[----:B------:R-:W-:-:S02]  /*1a3d0*/  IADD3.X R242, R242, UR60, RZ, P6, !PT ;  /* 0x0000003cf2f27c10 */ /* 0x000fc4000b7fe4ff */
[----:B------:R-:W-:Y:S02]  /*1a3e0*/  IADD3.X R236, R236, UR60, RZ, P1, !PT ;  /* 0x0000003cecec7c10 */ /* 0x000fe40008ffe4ff */
[----:B------:R-:W-:Y:S02]  /*1a3f0*/  IADD3.X R231, R231, UR60, RZ, P2, !PT ;  /* 0x0000003ce7e77c10 */ /* 0x000fe400097fe4ff */
[----:B------:R-:W-:Y:S02]  /*1a400*/  IADD3.X R227, R227, UR60, RZ, P3, !PT ;  /* 0x0000003ce3e37c10 */ /* 0x000fe40009ffe4ff */
[----:B---3--:R-:W-:Y:S02]  /*1a410*/  IADD3.X R247, R247, UR60, RZ, P5, !PT ;  /* 0x0000003cf7f77c10 */ /* 0x008fe4000affe4ff */
[----:B------:R-:W-:-:S04]  /*1a420*/  IADD3 R220, P5, R220, UR5, RZ ;  /* 0x00000005dcdc7c10 */ /* 0x000fc8000ffbe0ff */
[----:B------:R-:W-:Y:S01]  /*1a430*/  IADD3.X R217, R217, UR60, RZ, P5, !PT ;  /* 0x0000003cd9d97c10 */ /* 0x000fe2000affe4ff */
[----:B------:R-:W-:Y:S02]  /*1a440*/  WARPGROUP.DEPBAR.LE gsb0, 0x0 ;  /* 0x00008000000079c5 */ /* 0x000fe40000010000 */
[----:B----4-:R-:W-:-:S04]  /*1a450*/  IADD3 R252, P4, R252, UR5, RZ ;  /* 0x00000005fcfc7c10 */ /* 0x010fc8000ff9e0ff */
[----:B------:R-:W-:Y:S02]  /*1a460*/  IADD3.X R250, R250, UR60, RZ, P4, !PT ;  /* 0x0000003cfafa7c10 */ /* 0x000fe4000a7fe4ff */
[----:B------:R-:W-:-:S04]  /*1a470*/  IADD3 R224, P4, R224, UR5, RZ ;  /* 0x00000005e0e07c10 */ /* 0x000fc8000ff9e0ff */
[----:B------:R-:W-:Y:S01]  /*1a480*/  IADD3.X R222, R222, UR60, RZ, P4, !PT ;  /* 0x0000003cdede7c10 */ /* 0x000fe2000a7fe4ff */
[----:B0-----:R-:W-:Y:S08]  /*1a490*/  @P0 BRA `(.L_x_1) ;  /* 0xffffff2000b80947 */ /* 0x001ff0000383ffff */
[----:B------:R-:W-:Y:S02]  /*1a4a0*/  F2FP.BF16.F32.PACK_AB R87, R87, R86 ;  /* 0x000000565757723e */ /* 0x000fe400000010ff */
[----:B------:R-:W-:Y:S02]  /*1a4b0*/  F2FP.BF16.F32.PACK_AB R83, R83, R82 ;  /* 0x000000525353723e */ /* 0x000fe400000010ff */
[----:B------:R-:W-:Y:S02]  /*1a4c0*/  F2FP.BF16.F32.PACK_AB R79, R79, R78 ;  /* 0x0000004e4f4f723e */ /* 0x000fe400000010ff */
[----:B------:R-:W-:Y:S02]  /*1a4d0*/  F2FP.BF16.F32.PACK_AB R75, R75, R74 ;  /* 0x0000004a4b4b723e */ /* 0x000fe400000010ff */
[----:B------:R-:W-:Y:S02]  /*1a4e0*/  F2FP.BF16.F32.PACK_AB R71, R71, R70 ;  /* 0x000000464747723e */ /* 0x000fe400000010ff */
[----:B------:R-:W-:-:S02]  /*1a4f0*/  F2FP.BF16.F32.PACK_AB R67, R67, R66 ;  /* 0x000000424343723e */ /* 0x000fc400000010ff */
        /* <DEDUP_REMOVED lines=57> */
[----:B------:R-:W-:-:S07]  /*1a890*/  F2FP.BF16.F32.PACK_AB R24, R89, R88 ;  /* 0x000000585918723e */ /* 0x000fce00000010ff */
.L_x_0:
[----:B------:R-:W2:Y:S01]  /*1a8a0*/  LDL.LU R152, [R1+0x848] ;  /* 0x0008480001987983 */ /* 0x000ea20000300800 */
[----:B------:R-:W-:Y:S01]  /*1a8b0*/  ULDC.64 UR10, c[0x0][0x228] ;  /* 0x00008a00000a7ab9 */ /* 0x000fe20000000a00 */
[----:B-----5:R-:W-:Y:S01]  /*1a8c0*/  VIADD R5, R0, 0x1 ;  /* 0x0000000100057836 */ /* 0x020fe20000000000 */
[----:B------:R-:W-:Y:S01]  /*1a8d0*/  ULDC UR5, c[0x0][0x22c] ;  /* 0x00008b0000057ab9 */ /* 0x000fe20000000800 */
[----:B------:R-:W0:Y:S01]  /*1a8e0*/  S2R R4, SR_TID.X ;  /* 0x0000000000047919 */ /* 0x000e220000002100 */
[----:B------:R-:W-:Y:S01]  /*1a8f0*/  ULDC UR8, c[0x0][0x22c] ;  /* 0x00008b0000087ab9 */ /* 0x000fe20000000800 */
[----:B------:R-:W1:Y:S01]  /*1a900*/  S2R R6, SR_TID.X ;  /* 0x0000000000067919 */ /* 0x000e620000002100 */
[C---:B0-----:R-:W-:Y:S02]  /*1a910*/  IMAD.SHL.U32 R2, R4.reuse, 0x10, RZ ;  /* 0x0000001004027824 */ /* 0x041fe400078e00ff */
[----:B------:R-:W-:Y:S01]  /*1a920*/  IMAD.SHL.U32 R3, R4, 0x40, RZ ;  /* 0x0000004004037824 */ /* 0x000fe200078e00ff */
[----:B-1----:R-:W-:-:S02]  /*1a930*/  LOP3.LUT R6, R6, 0x7f, RZ, 0xc0, !PT ;  /* 0x0000007f06067812 */ /* 0x002fc400078ec0ff */
[----:B------:R-:W-:Y:S02]  /*1a940*/  LOP3.LUT R2, R2, 0xf0, RZ, 0xc0, !PT ;  /* 0x000000f002027812 */ /* 0x000fe400078ec0ff */
[----:B------:R-:W-:-:S04]  /*1a950*/  LOP3.LUT R3, R3, 0x400, RZ, 0xc0, !PT ;  /* 0x0000040003037812 */ /* 0x000fc800078ec0ff */
[----:B------:R-:W-:Y:S01]  /*1a960*/  IADD3 R3, R3, UR4, R2 ;  /* 0x0000000403037c10 */ /* 0x000fe2000fffe002 */
[----:B------:R-:W-:Y:S02]  /*1a970*/  IMAD.SHL.U32 R2, R4, 0x8, RZ ;  /* 0x0000000804027824 */ /* 0x000fe400078e00ff */
[----:B------:R-:W-:-:S03]  /*1a980*/  VIADD R4, R0, 0x2 ;  /* 0x0000000200047836 */ /* 0x000fc60000000000 */
[----:B------:R-:W-:-:S05]  /*1a990*/  LOP3.LUT R2, R2, 0x300, RZ, 0xc0, !PT ;  /* 0x0000030002027812 */ /* 0x000fca00078ec0ff */
[----:B------:R-:W-:Y:S01]  /*1a9a0*/  IMAD.IADD R100, R2, 0x1, R3 ;  /* 0x0000000102647824 */ /* 0x000fe200078e0203 */
[----:B------:R-:W-:Y:S01]  /*1a9b0*/  BAR.SYNC.DEFER_BLOCKING 0x0 ;  /* 0x0000000000007b1d */ /* 0x000fe20000010000 */
[----:B------:R-:W-:-:S05]  /*1a9c0*/  LEA R2, R6, UR4, 0x4 ;  /* 0x0000000406027c11 */ /* 0x000fca000f8e20ff */
[----:B------:R-:W-:Y:S01]  /*1a9d0*/  ULDC UR4, c[0x0][0x244] ;  /* 0x0000910000047ab9 */ /* 0x000fe20000000800 */
[----:B------:R-:W-:Y:S01]  /*1a9e0*/  STSM.16.M88.4 [R100], R24 ;  /* 0x0000001864007844 */ /* 0x000fe20000000200 */
[----:B------:R-:W-:Y:S06]  /*1a9f0*/  BAR.SYNC.DEFER_BLOCKING 0x0 ;  /* 0x0000000000007b1d */ /* 0x000fec0000010000 */
[----:B------:R-:W0:Y:S02]  /*1aa00*/  LDS.128 R96, [R2] ;  /* 0x0000000002607984 */ /* 0x000e240000000c00 */
[----:B------:R-:W-:Y:S06]  /*1aa10*/  BAR.SYNC.DEFER_BLOCKING 0x0 ;  /* 0x0000000000007b1d */ /* 0x000fec0000010000 */
[----:B------:R-:W-:Y:S02]  /*1aa20*/  STSM.16.M88.4 [R100], R28 ;  /* 0x0000001c64007844 */ /* 0x000fe40000000200 */
[----:B------:R-:W-:Y:S06]  /*1aa30*/  BAR.SYNC.DEFER_BLOCKING 0x0 ;  /* 0x0000000000007b1d */ /* 0x000fec0000010000 */
[----:B------:R-:W1:Y:S02]  /*1aa40*/  LDS.128 R92, [R2] ;  /* 0x00000000025c7984 */ /* 0x000e640000000c00 */
[----:B------:R-:W-:Y:S06]  /*1aa50*/  BAR.SYNC.DEFER_BLOCKING 0x0 ;  /* 0x0000000000007b1d */ /* 0x000fec0000010000 */
[----:B------:R-:W-:Y:S02]  /*1aa60*/  STSM.16.M88.4 [R100], R32 ;  /* 0x0000002064007844 */ /* 0x000fe40000000200 */
[----:B------:R-:W-:Y:S06]  /*1aa70*/  BAR.SYNC.DEFER_BLOCKING 0x0 ;  /* 0x0000000000007b1d */ /* 0x000fec0000010000 */
[----:B------:R-:W3:Y:S02]  /*1aa80*/  LDS.128 R88, [R2] ;  /* 0x0000000002587984 */ /* 0x000ee40000000c00 */
[----:B------:R-:W-:Y:S06]  /*1aa90*/  BAR.SYNC.DEFER_BLOCKING 0x0 ;  /* 0x0000000000007b1d */ /* 0x000fec0000010000 */
[----:B------:R-:W-:Y:S02]  /*1aaa0*/  STSM.16.M88.4 [R100], R36 ;  /* 0x0000002464007844 */ /* 0x000fe40000000200 */
[----:B------:R-:W-:Y:S01]  /*1aab0*/  BAR.SYNC.DEFER_BLOCKING 0x0 ;  /* 0x0000000000007b1d */ /* 0x000fe20000010000 */
[----:B--2---:R-:W-:-:S04]  /*1aac0*/  ISETP.GE.AND P0, PT, R152, UR10, PT ;  /* 0x0000000a98007c0c */ /* 0x004fc8000bf06270 */
[----:B------:R-:W-:Y:S01]  /*1aad0*/  ISETP.LT.AND P1, PT, R5, UR5, !P0 ;  /* 0x0000000505007c0c */ /* 0x000fe2000c721270 */
[----:B------:R-:W-:Y:S01]  /*1aae0*/  ULDC UR5, c[0x0][0x22c] ;  /* 0x00008b0000057ab9 */ /* 0x000fe20000000800 */
[----:B------:R-:W-:Y:S01]  /*1aaf0*/  VIADD R5, R0, 0x3 ;  /* 0x0000000300057836 */ /* 0x000fe20000000000 */
[----:B------:R-:W-:Y:S01]  /*1ab00*/  ISETP.LT.AND P5, PT, R4, UR5, !P0 ;  /* 0x0000000504007c0c */ /* 0x000fe2000c7a1270 */
[C---:B------:R-:W-:Y:S01]  /*1ab10*/  VIADD R4, R0.reuse, 0x4 ;  /* 0x0000000400047836 */ /* 0x040fe20000000000 */
[----:B------:R-:W-:Y:S01]  /*1ab20*/  ULDC UR5, c[0x0][0x22c] ;  /* 0x00008b0000057ab9 */ /* 0x000fe20000000800 */
[----:B------:R-:W-:Y:S02]  /*1ab30*/  ISETP.LT.AND P2, PT, R0, UR11, !P0 ;  /* 0x0000000b00007c0c */ /* 0x000fe4000c741270 */
[----:B------:R-:W-:Y:S01]  /*1ab40*/  ISETP.LT.AND P4, PT, R5, UR8, !P0 ;  /* 0x0000000805007c0c */ /* 0x000fe2000c781270 */
[----:B------:R-:W-:Y:S01]  /*1ab50*/  ULDC.64 UR8, c[0x0][0x220] ;  /* 0x0000880000087ab9 */ /* 0x000fe20000000a00 */
[----:B------:R-:W-:Y:S01]  /*1ab60*/  ISETP.LT.AND P3, PT, R4, UR5, !P0 ;  /* 0x0000000504007c0c */ /* 0x000fe2000c761270 */
[----:B------:R-:W-:Y:S01]  /*1ab70*/  ULDC UR5, c[0x0][0x22c] ;  /* 0x00008b0000057ab9 */ /* 0x000fe20000000800 */
[----:B------:R-:W2:Y:S01]  /*1ab80*/  LDS.128 R4, [R2] ;  /* 0x0000000002047984 */ /* 0x000ea20000000c00 */
[----:B------:R-:W-:Y:S06]  /*1ab90*/  BAR.SYNC.DEFER_BLOCKING 0x0 ;  /* 0x0000000000007b1d */ /* 0x000fec0000010000 */
[----:B------:R-:W-:Y:S02]  /*1aba0*/  STSM.16.M88.4 [R100], R40 ;  /* 0x0000002864007844 */ /* 0x000fe40000000200 */
[----:B------:R-:W-:Y:S06]  /*1abb0*/  BAR.SYNC.DEFER_BLOCKING 0x0 ;  /* 0x0000000000007b1d */ /* 0x000fec0000010000 */
[----:B------:R-:W4:Y:S02]  /*1abc0*/  LDS.128 R8, [R2] ;  /* 0x0000000002087984 */ /* 0x000f240000000c00 */
[----:B------:R-:W-:Y:S06]  /*1abd0*/  BAR.SYNC.DEFER_BLOCKING 0x0 ;  /* 0x0000000000007b1d */ /* 0x000fec0000010000 */
[----:B------:R-:W-:Y:S02]  /*1abe0*/  STSM.16.M88.4 [R100], R44 ;  /* 0x0000002c64007844 */ /* 0x000fe40000000200 */
[----:B------:R-:W-:Y:S06]  /*1abf0*/  BAR.SYNC.DEFER_BLOCKING 0x0 ;  /* 0x0000000000007b1d */ /* 0x000fec0000010000 */
[----:B------:R-:W4:Y:S02]  /*1ac00*/  LDS.128 R12, [R2] ;  /* 0x00000000020c7984 */ /* 0x000f240000000c00 */
[----:B------:R-:W-:Y:S06]  /*1ac10*/  BAR.SYNC.DEFER_BLOCKING 0x0 ;  /* 0x0000000000007b1d */ /* 0x000fec0000010000 */
[----:B------:R-:W-:Y:S02]  /*1ac20*/  STSM.16.M88.4 [R100], R48 ;  /* 0x0000003064007844 */ /* 0x000fe40000000200 */
[----:B------:R-:W-:Y:S06]  /*1ac30*/  BAR.SYNC.DEFER_BLOCKING 0x0 ;  /* 0x0000000000007b1d */ /* 0x000fec0000010000 */
[----:B------:R-:W-:Y:S02]  /*1ac40*/  LDS.128 R16, [R2] ;  /* 0x0000000002107984 */ /* 0x000fe40000000c00 */
[----:B------:R-:W-:Y:S06]  /*1ac50*/  BAR.SYNC.DEFER_BLOCKING 0x0 ;  /* 0x0000000000007b1d */ /* 0x000fec0000010000 */
[----:B------:R0:W-:Y:S02]  /*1ac60*/  STSM.16.M88.4 [R100], R52 ;  /* 0x0000003464007844 */ /* 0x0001e40000000200 */
[----:B------:R-:W-:Y:S01]  /*1ac70*/  BAR.SYNC.DEFER_BLOCKING 0x0 ;  /* 0x0000000000007b1d */ /* 0x000fe20000010000 */
[----:B0-----:R-:W-:-:S05]  /*1ac80*/  IMAD R52, R152, UR4, RZ ;  /* 0x0000000498347c24 */ /* 0x001fca000f8e02ff */
[----:B------:R-:W-:Y:S02]  /*1ac90*/  ULDC UR4, c[0x0][0x248] ;  /* 0x0000920000047ab9 */ /* 0x000fe40000000800 */
[----:B------:R-:W-:Y:S01]  /*1aca0*/  IMAD R53, R0, UR4, RZ ;  /* 0x0000000400357c24 */ /* 0x000fe2000f8e02ff */
[----:B------:R-:W-:-:S04]  /*1acb0*/  LEA R3, P6, R52, UR8, 0x1 ;  /* 0x0000000834037c11 */ /* 0x000fc8000f8c08ff */
[----:B------:R-:W-:Y:S02]  /*1acc0*/  LEA.HI.X.SX32 R52, R52, UR9, 0x1, P6 ;  /* 0x0000000934347c11 */ /* 0x000fe4000b0f0eff */
[C---:B------:R-:W-:Y:S01]  /*1acd0*/  LEA R54, P6, R53.reuse, R3, 0x1 ;  /* 0x0000000335367211 */ /* 0x040fe200078c08ff */
[----:B------:R-:W-:Y:S03]  /*1ace0*/  LDS.128 R20, [R2] ;  /* 0x0000000002147984 */ /* 0x000fe60000000c00 */
[C---:B------:R-:W-:Y:S01]  /*1acf0*/  LEA.HI.X.SX32 R55, R53.reuse, R52, 0x1, P6 ;  /* 0x0000003435377211 */ /* 0x040fe200030f0eff */
[----:B------:R-:W-:Y:S06]  /*1ad00*/  BAR.SYNC.DEFER_BLOCKING 0x0 ;  /* 0x0000000000007b1d */ /* 0x000fec0000010000 */
[----:B------:R0:W-:Y:S02]  /*1ad10*/  STSM.16.M88.4 [R100], R56 ;  /* 0x0000003864007844 */ /* 0x0001e40000000200 */
[----:B------:R-:W-:Y:S01]  /*1ad20*/  BAR.SYNC.DEFER_BLOCKING 0x0 ;  /* 0x0000000000007b1d */ /* 0x000fe20000010000 */
[----:B0-----:R-:W-:-:S02]  /*1ad30*/  VIADD R57, R53, UR4 ;  /* 0x0000000435397c36 */ /* 0x001fc40008000000 */
[----:B------:R-:W-:Y:S02]  /*1ad40*/  VIADD R58, R0, 0x5 ;  /* 0x00000005003a7836 */ /* 0x000fe40000000000 */
[C---:B------:R-:W-:Y:S01]  /*1ad50*/  VIADD R53, R57.reuse, UR4 ;  /* 0x0000000439357c36 */ /* 0x040fe20008000000 */
[----:B------:R-:W-:-:S04]  /*1ad60*/  LEA R56, P6, R57, R3, 0x1 ;  /* 0x0000000339387211 */ /* 0x000fc800078c08ff */
[----:B------:R-:W-:Y:S01]  /*1ad70*/  LEA.HI.X.SX32 R57, R57, R52, 0x1, P6 ;  /* 0x0000003439397211 */ /* 0x000fe200030f0eff */
[----:B------:R-:W-:Y:S01]  /*1ad80*/  LDS.128 R24, [R2] ;  /* 0x0000000002187984 */ /* 0x000fe20000000c00 */
[----:B------:R-:W-:Y:S06]  /*1ad90*/  BAR.SYNC.DEFER_BLOCKING 0x0 ;  /* 0x0000000000007b1d */ /* 0x000fec0000010000 */
[----:B------:R0:W-:Y:S02]  /*1ada0*/  STSM.16.M88.4 [R100], R60 ;  /* 0x0000003c64007844 */ /* 0x0001e40000000200 */
[----:B------:R-:W-:Y:S01]  /*1adb0*/  BAR.SYNC.DEFER_BLOCKING 0x0 ;  /* 0x0000000000007b1d */ /* 0x000fe20000010000 */
[----:B0-----:R-:W-:Y:S01]  /*1adc0*/  PRMT R61, R96, 0x7632, R61 ;  /* 0x00007632603d7816 */ /* 0x001fe2000000003d */
[----:B------:R-:W-:-:S04]  /*1add0*/  VIADD R60, R0, 0x6 ;  /* 0x00000006003c7836 */ /* 0x000fc80000000000 */
[----:B------:R-:W-:Y:S02]  /*1ade0*/  LDS.128 R28, [R2] ;  /* 0x00000000021c7984 */ /* 0x000fe40000000c00 */
[----:B------:R-:W-:Y:S06]  /*1adf0*/  BAR.SYNC.DEFER_BLOCKING 0x0 ;  /* 0x0000000000007b1d */ /* 0x000fec0000010000 */
[----:B------:R-:W-:Y:S02]  /*1ae00*/  STSM.16.M88.4 [R100], R64 ;  /* 0x0000004064007844 */ /* 0x000fe40000000200 */
[----:B------:R-:W-:Y:S06]  /*1ae10*/  BAR.SYNC.DEFER_BLOCKING 0x0 ;  /* 0x0000000000007b1d */ /* 0x000fec0000010000 */
        /* <DEDUP_REMOVED lines=12> */
[----:B------:R-:W0:Y:S02]  /*1aee0*/  LDS.128 R44, [R2] ;  /* 0x00000000022c7984 */ /* 0x000e240000000c00 */
[----:B------:R-:W-:Y:S06]  /*1aef0*/  BAR.SYNC.DEFER_BLOCKING 0x0 ;  /* 0x0000000000007b1d */ /* 0x000fec0000010000 */
[----:B------:R-:W-:Y:S02]  /*1af00*/  STSM.16.M88.4 [R100], R80 ;  /* 0x0000005064007844 */ /* 0x000fe40000000200 */
[----:B------:R-:W-:Y:S06]  /*1af10*/  BAR.SYNC.DEFER_BLOCKING 0x0 ;  /* 0x0000000000007b1d */ /* 0x000fec0000010000 */
[----:B------:R-:W0:Y:S02]  /*1af20*/  LDS.128 R48, [R2] ;  /* 0x0000000002307984 */ /* 0x000e240000000c00 */
[----:B------:R-:W-:Y:S06]  /*1af30*/  BAR.SYNC.DEFER_BLOCKING 0x0 ;  /* 0x0000000000007b1d */ /* 0x000fec0000010000 */
[----:B------:R-:W-:Y:S02]  /*1af40*/  STSM.16.M88.4 [R100], R84 ;  /* 0x0000005464007844 */ /* 0x000fe40000000200 */
[----:B------:R-:W-:Y:S06]  /*1af50*/  BAR.SYNC.DEFER_BLOCKING 0x0 ;  /* 0x0000000000007b1d */ /* 0x000fec0000010000 */
[----:B------:R1:W-:Y:S01]  /*1af60*/  @P2 STG.E.U16 desc[UR6][R54.64], R96 ;  /* 0x0000006036002986 */ /* 0x0003e2000c101506 */
[----:B------:R-:W-:Y:S01]  /*1af70*/  ISETP.LT.AND P2, PT, R58, UR5, !P0 ;  /* 0x000000053a007c0c */ /* 0x000fe2000c741270 */
[----:B------:R-:W-:Y:S01]  /*1af80*/  ULDC UR5, c[0x0][0x22c] ;  /* 0x00008b0000057ab9 */ /* 0x000fe20000000800 */
[C---:B------:R-:W-:Y:S01]  /*1af90*/  LEA R58, P6, R53.reuse, R3, 0x1 ;  /* 0x00000003353a7211 */ /* 0x040fe200078c08ff */
[----:B------:R3:W-:Y:S01]  /*1afa0*/  @P1 STG.E.U16 desc[UR6][R56.64], R61 ;  /* 0x0000003d38001986 */ /* 0x0007e2000c101506 */
[----:B------:R-:W-:Y:S01]  /*1afb0*/  ISETP.LT.AND P1, PT, R60, UR5, !P0 ;  /* 0x000000053c007c0c */ /* 0x000fe2000c721270 */
[----:B------:R-:W-:Y:S01]  /*1afc0*/  ULDC UR5, c[0x0][0x22c] ;  /* 0x00008b0000057ab9 */ /* 0x000fe20000000800 */
[C---:B------:R-:W-:Y:S01]  /*1afd0*/  LEA.HI.X.SX32 R59, R53.reuse, R52, 0x1, P6 ;  /* 0x00000034353b7211 */ /* 0x040fe200030f0eff */
[----:B------:R-:W-:-:S02]  /*1afe0*/  VIADD R53, R53, UR4 ;  /* 0x0000000435357c36 */ /* 0x000fc40008000000 */
[----:B-1----:R-:W-:-:S03]  /*1aff0*/  VIADD R55, R0, 0x7 ;  /* 0x0000000700377836 */ /* 0x002fc60000000000 */
[CC--:B------:R-:W-:Y:S01]  /*1b000*/  LEA R54, P6, R53.reuse, R3.reuse, 0x1 ;  /* 0x0000000335367211 */ /* 0x0c0fe200078c08ff */
[----:B------:R-:W-:Y:S01]  /*1b010*/  VIADD R60, R53, UR4 ;  /* 0x00000004353c7c36 */ /* 0x000fe20008000000 */
[----:B------:R1:W-:Y:S01]  /*1b020*/  @P5 STG.E.U16 desc[UR6][R58.64], R97 ;  /* 0x000000613a005986 */ /* 0x0003e2000c101506 */
[----:B---3--:R-:W-:Y:S01]  /*1b030*/  VIADD R61, R0, 0x8 ;  /* 0x00000008003d7836 */ /* 0x008fe20000000000 */
[----:B------:R-:W-:Y:S01]  /*1b040*/  ISETP.LT.AND P5, PT, R55, UR5, !P0 ;  /* 0x0000000537007c0c */ /* 0x000fe2000c7a1270 */
[----:B------:R-:W-:Y:S01]  /*1b050*/  ULDC UR5, c[0x0][0x22c] ;  /* 0x00008b0000057ab9 */ /* 0x000fe20000000800 */
[----:B------:R-:W-:Y:S01]  /*1b060*/  LEA.HI.X.SX32 R55, R53, R52, 0x1, P6 ;  /* 0x0000003435377211 */ /* 0x000fe200030f0eff */
[C---:B------:R-:W-:Y:S01]  /*1b070*/  VIADD R53, R60.reuse, UR4 ;  /* 0x000000043c357c36 */ /* 0x040fe20008000000 */
[----:B------:R-:W-:-:S04]  /*1b080*/  LEA R56, P6, R60, R3, 0x1 ;  /* 0x000000033c387211 */ /* 0x000fc800078c08ff */
[----:B------:R-:W-:Y:S01]  /*1b090*/  LEA.HI.X.SX32 R57, R60, R52, 0x1, P6 ;  /* 0x000000343c397211 */ /* 0x000fe200030f0eff */
[----:B------:R-:W-:Y:S01]  /*1b0a0*/  VIADD R60, R0, 0x9 ;  /* 0x00000009003c7836 */ /* 0x000fe20000000000 */
[----:B-1----:R-:W-:Y:S02]  /*1b0b0*/  PRMT R59, R97, 0x7632, R59 ;  /* 0x00007632613b7816 */ /* 0x002fe4000000003b */
[----:B------:R-:W-:-:S03]  /*1b0c0*/  LEA R58, P6, R53, R3, 0x1 ;  /* 0x00000003353a7211 */ /* 0x000fc600078c08ff */
[----:B------:R1:W-:Y:S01]  /*1b0d0*/  @P4 STG.E.U16 desc[UR6][R54.64], R59 ;  /* 0x0000003b36004986 */ /* 0x0003e2000c101506 */
[----:B------:R-:W-:Y:S01]  /*1b0e0*/  ISETP.LT.AND P4, PT, R61, UR5, !P0 ;  /* 0x000000053d007c0c */ /* 0x000fe2000c781270 */
[----:B------:R-:W-:Y:S01]  /*1b0f0*/  ULDC UR5, c[0x0][0x22c] ;  /* 0x00008b0000057ab9 */ /* 0x000fe20000000800 */
[----:B------:R-:W-:Y:S01]  /*1b100*/  PRMT R61, R99, 0x7632, R61 ;  /* 0x00007632633d7816 */ /* 0x000fe2000000003d */
[----:B------:R3:W-:Y:S01]  /*1b110*/  @P3 STG.E.U16 desc[UR6][R56.64], R98 ;  /* 0x0000006238003986 */ /* 0x0007e2000c101506 */
[----:B------:R-:W-:Y:S01]  /*1b120*/  ISETP.LT.AND P3, PT, R60, UR5, !P0 ;  /* 0x000000053c007c0c */ /* 0x000fe2000c761270 */
[----:B------:R-:W-:Y:S01]  /*1b130*/  VIADD R60, R0, 0xa ;  /* 0x0000000a003c7836 */ /* 0x000fe20000000000 */
[----:B------:R-:W-:Y:S01]  /*1b140*/  ULDC UR5, c[0x0][0x22c] ;  /* 0x00008b0000057ab9 */ /* 0x000fe20000000800 */
[C---:B-1----:R-:W-:Y:S01]  /*1b150*/  LEA.HI.X.SX32 R59, R53.reuse, R52, 0x1, P6 ;  /* 0x00000034353b7211 */ /* 0x042fe200030f0eff */
[----:B------:R-:W-:Y:S01]  /*1b160*/  VIADD R53, R53, UR4 ;  /* 0x0000000435357c36 */ /* 0x000fe20008000000 */
[----:B------:R-:W-:-:S03]  /*1b170*/  PRMT R55, R98, 0x7632, R55 ;  /* 0x0000763262377816 */ /* 0x000fc60000000037 */
[C---:B---3--:R-:W-:Y:S02]  /*1b180*/  VIADD R57, R53.reuse, UR4 ;  /* 0x0000000435397c36 */ /* 0x048fe40008000000 */
[----:B------:R1:W-:Y:S01]  /*1b190*/  @P2 STG.E.U16 desc[UR6][R58.64], R55 ;  /* 0x000000373a002986 */ /* 0x0003e2000c101506 */
[-C--:B------:R-:W-:Y:S02]  /*1b1a0*/  LEA R54, P2, R53, R3.reuse, 0x1 ;  /* 0x0000000335367211 */ /* 0x080fe400078408ff */
[----:B------:R-:W-:Y:S02]  /*1b1b0*/  LEA R56, P6, R57, R3, 0x1 ;  /* 0x0000000339387211 */ /* 0x000fe400078c08ff */
[-C--:B-1----:R-:W-:Y:S01]  /*1b1c0*/  LEA.HI.X.SX32 R55, R53, R52.reuse, 0x1, P2 ;  /* 0x0000003435377211 */ /* 0x082fe200010f0eff */
[----:B------:R-:W-:Y:S01]  /*1b1d0*/  VIADD R53, R0, 0xb ;  /* 0x0000000b00357836 */ /* 0x000fe20000000000 */
[----:B------:R-:W-:Y:S01]  /*1b1e0*/  ISETP.LT.AND P2, PT, R60, UR5, !P0 ;  /* 0x000000053c007c0c */ /* 0x000fe2000c741270 */
[----:B------:R-:W-:Y:S01]  /*1b1f0*/  ULDC UR5, c[0x0][0x22c] ;  /* 0x00008b0000057ab9 */ /* 0x000fe20000000800 */
[----:B------:R-:W-:Y:S01]  /*1b200*/  VIADD R59, R0, 0xc ;  /* 0x0000000c003b7836 */ /* 0x000fe20000000000 */
[----:B------:R1:W-:Y:S01]  /*1b210*/  @P1 STG.E.U16 desc[UR6][R54.64], R99 ;  /* 0x0000006336001986 */ /* 0x0003e2000c101506 */
[----:B------:R-:W-:Y:S01]  /*1b220*/  ISETP.LT.AND P1, PT, R53, UR5, !P0 ;  /* 0x0000000535007c0c */ /* 0x000fe2000c721270 */
[C---:B------:R-:W-:Y:S01]  /*1b230*/  VIADD R53, R57.reuse, UR4 ;  /* 0x0000000439357c36 */ /* 0x040fe20008000000 */
[----:B------:R-:W-:Y:S01]  /*1b240*/  LEA.HI.X.SX32 R57, R57, R52, 0x1, P6 ;  /* 0x0000003439397211 */ /* 0x000fe200030f0eff */
[----:B------:R-:W-:-:S02]  /*1b250*/  ULDC UR5, c[0x0][0x22c] ;  /* 0x00008b0000057ab9 */ /* 0x000fc40000000800 */
[C---:B------:R-:W-:Y:S01]  /*1b260*/  VIADD R60, R53.reuse, UR4 ;  /* 0x00000004353c7c36 */ /* 0x040fe20008000000 */
[-C--:B------:R-:W-:Y:S01]  /*1b270*/  LEA R58, P6, R53, R3.reuse, 0x1 ;  /* 0x00000003353a7211 */ /* 0x080fe200078c08ff */
[----:B------:R3:W-:Y:S01]  /*1b280*/  @P5 STG.E.U16 desc[UR6][R56.64], R61 ;  /* 0x0000003d38005986 */ /* 0x0007e2000c101506 */
[----:B------:R-:W-:Y:S01]  /*1b290*/  ISETP.LT.AND P5, PT, R59, UR5, !P0 ;  /* 0x000000053b007c0c */ /* 0x000fe2000c7a1270 */
[----:B------:R-:W-:Y:S01]  /*1b2a0*/  ULDC UR5, c[0x0][0x22c] ;  /* 0x00008b0000057ab9 */ /* 0x000fe20000000800 */
[-C--:B------:R-:W-:Y:S01]  /*1b2b0*/  LEA.HI.X.SX32 R59, R53, R52.reuse, 0x1, P6 ;  /* 0x00000034353b7211 */ /* 0x080fe200030f0eff */
[----:B-1----:R-:W-:Y:S01]  /*1b2c0*/  VIADD R55, R0, 0xd ;  /* 0x0000000d00377836 */ /* 0x002fe20000000000 */
[CC--:B------:R-:W-:Y:S01]  /*1b2d0*/  LEA R54, P6, R60.reuse, R3.reuse, 0x1 ;  /* 0x000000033c367211 */ /* 0x0c0fe200078c08ff */
[C---:B------:R-:W-:Y:S02]  /*1b2e0*/  VIADD R53, R60.reuse, UR4 ;  /* 0x000000043c357c36 */ /* 0x040fe40008000000 */
[----:B------:R1:W-:Y:S01]  /*1b2f0*/  @P4 STG.E.U16 desc[UR6][R58.64], R92 ;  /* 0x0000005c3a004986 */ /* 0x0003e2000c101506 */
[----:B------:R-:W-:Y:S01]  /*1b300*/  ISETP.LT.AND P4, PT, R55, UR5, !P0 ;  /* 0x0000000537007c0c */ /* 0x000fe2000c781270 */
[----:B------:R-:W-:Y:S01]  /*1b310*/  ULDC UR5, c[0x0][0x22c] ;  /* 0x00008b0000057ab9 */ /* 0x000fe20000000800 */
[----:B------:R-:W-:Y:S01]  /*1b320*/  LEA.HI.X.SX32 R55, R60, R52, 0x1, P6 ;  /* 0x000000343c377211 */ /* 0x000fe200030f0eff */
[----:B------:R-:W-:Y:S01]  /*1b330*/  VIADD R60, R0, 0xe ;  /* 0x0000000e003c7836 */ /* 0x000fe20000000000 */
[----:B---3--:R-:W-:-:S02]  /*1b340*/  LEA R56, P6, R53, R3, 0x1 ;  /* 0x0000000335387211 */ /* 0x008fc400078c08ff */
[----:B------:R-:W-:Y:S02]  /*1b350*/  PRMT R61, R92, 0x7632, R61 ;  /* 0x000076325c3d7816 */ /* 0x000fe4000000003d */
[CC--:B------:R-:W-:Y:S01]  /*1b360*/  LEA.HI.X.SX32 R57, R53.reuse, R52.reuse, 0x1, P6 ;  /* 0x0000003435397211 */ /* 0x0c0fe200030f0eff */
[----:B------:R-:W-:Y:S02]  /*1b370*/  VIADD R53, R53, UR4 ;  /* 0x0000000435357c36 */ /* 0x000fe40008000000 */
[----:B------:R3:W-:Y:S01]  /*1b380*/  @P3 STG.E.U16 desc[UR6][R54.64], R61 ;  /* 0x0000003d36003986 */ /* 0x0007e2000c101506 */
[----:B-1----:R-:W-:Y:S01]  /*1b390*/  VIADD R59, R0, 0xf ;  /* 0x0000000f003b7836 */ /* 0x002fe20000000000 */
[----:B------:R-:W-:Y:S01]  /*1b3a0*/  ISETP.LT.AND P3, PT, R60, UR5, !P0 ;  /* 0x000000053c007c0c */ /* 0x000fe2000c761270 */
[C---:B------:R-:W-:Y:S01]  /*1b3b0*/  VIADD R60, R53.reuse, UR4 ;  /* 0x00000004353c7c36 */ /* 0x040fe20008000000 */
[-C--:B------:R-:W-:Y:S01]  /*1b3c0*/  LEA R58, P6, R53, R3.reuse, 0x1 ;  /* 0x00000003353a7211 */ /* 0x080fe200078c08ff */
[----:B------:R-:W-:Y:S01]  /*1b3d0*/  ULDC UR5, c[0x0][0x22c] ;  /* 0x00008b0000057ab9 */ /* 0x000fe20000000800 */
[----:B------:R1:W-:Y:S01]  /*1b3e0*/  @P2 STG.E.U16 desc[UR6][R56.64], R93 ;  /* 0x0000005d38002986 */ /* 0x0003e2000c101506 */
[----:B------:R-:W-:Y:S01]  /*1b3f0*/  ISETP.LT.AND P2, PT, R59, UR5, !P0 ;  /* 0x000000053b007c0c */ /* 0x000fe2000c741270 */
[----:B------:R-:W-:Y:S01]  /*1b400*/  ULDC UR5, c[0x0][0x22c] ;  /* 0x00008b0000057ab9 */ /* 0x000fe20000000800 */
[----:B------:R-:W-:Y:S01]  /*1b410*/  LEA.HI.X.SX32 R59, R53, R52, 0x1, P6 ;  /* 0x00000034353b7211 */ /* 0x000fe200030f0eff */
[C---:B------:R-:W-:Y:S01]  /*1b420*/  VIADD R53, R60.reuse, UR4 ;  /* 0x000000043c357c36 */ /* 0x040fe20008000000 */
[----:B---3--:R-:W-:Y:S01]  /*1b430*/  LEA R54, P6, R60, R3, 0x1 ;  /* 0x000000033c367211 */ /* 0x008fe200078c08ff */
[----:B------:R-:W-:-:S03]  /*1b440*/  VIADD R61, R0, 0x10 ;  /* 0x00000010003d7836 */ /* 0x000fc60000000000 */
        /* <DEDUP_REMOVED lines=98> */
[----:B--2---:R1:W-:Y:S01]  /*1ba70*/  @P3 STG.E.U16 desc[UR6][R54.64], R4 ;  /* 0x0000000436003986 */ /* 0x0043e2000c101506 */
        /* <DEDUP_REMOVED lines=8> */
[----:B-1----:R-:W-:Y:S01]  /*1bb00*/  VIADD R55, R0, 0x1f ;  /* 0x0000001f00377836 */ /* 0x002fe20000000000 */
[----:B------:R1:W-:Y:S01]  /*1bb10*/  @P2 STG.E.U16 desc[UR6][R56.64], R61 ;  /* 0x0000003d38002986 */ /* 0x0003e2000c101506 */
[----:B------:R-:W-:Y:S01]  /*1bb20*/  ISETP.LT.AND P2, PT, R60, UR5, !P0 ;  /* 0x000000053c007c0c */ /* 0x000fe2000c741270 */
[C---:B------:R-:W-:Y:S01]  /*1bb30*/  VIADD R4, R53.reuse, UR4 ;  /* 0x0000000435047c36 */ /* 0x040fe20008000000 */
[-C--:B------:R-:W-:Y:S01]  /*1bb40*/  LEA R54, P6, R53, R3.reuse, 0x1 ;  /* 0x0000000335367211 */ /* 0x080fe200078c08ff */
[----:B------:R-:W-:Y:S01]  /*1bb50*/  ULDC UR5, c[0x0][0x22c] ;  /* 0x00008b0000057ab9 */ /* 0x000fe20000000800 */
[----:B------:R2:W-:Y:S01]  /*1bb60*/  @P1 STG.E.U16 desc[UR6][R58.64], R5 ;  /* 0x000000053a001986 */ /* 0x0005e2000c101506 */
[----:B------:R-:W-:Y:S01]  /*1bb70*/  ISETP.LT.AND P1, PT, R55, UR5, !P0 ;  /* 0x0000000537007c0c */ /* 0x000fe2000c721270 */
[----:B------:R-:W-:Y:S01]  /*1bb80*/  VIADD R60, R0, 0x20 ;  /* 0x00000020003c7836 */ /* 0x000fe20000000000 */
[----:B------:R-:W-:Y:S01]  /*1bb90*/  LEA.HI.X.SX32 R55, R53, R52, 0x1, P6 ;  /* 0x0000003435377211 */ /* 0x000fe200030f0eff */
[C---:B------:R-:W-:Y:S01]  /*1bba0*/  VIADD R53, R4.reuse, UR4 ;  /* 0x0000000404357c36 */ /* 0x040fe20008000000 */
[----:B------:R-:W-:Y:S01]  /*1bbb0*/  ULDC UR5, c[0x0][0x22c] ;  /* 0x00008b0000057ab9 */ /* 0x000fe20000000800 */
[----:B-1----:R-:W-:-:S04]  /*1bbc0*/  LEA R56, P6, R4, R3, 0x1 ;  /* 0x0000000304387211 */ /* 0x002fc800078c08ff */
[----:B------:R-:W-:Y:S01]  /*1bbd0*/  LEA.HI.X.SX32 R57, R4, R52, 0x1, P6 ;  /* 0x0000003404397211 */ /* 0x000fe200030f0eff */
[----:B--2---:R-:W-:Y:S01]  /*1bbe0*/  VIADD R58, R0, 0x21 ;  /* 0x00000021003a7836 */ /* 0x004fe20000000000 */
[----:B------:R-:W-:Y:S02]  /*1bbf0*/  PRMT R59, R5, 0x7632, R59 ;  /* 0x00007632053b7816 */ /* 0x000fe4000000003b */
[----:B------:R-:W-:-:S03]  /*1bc00*/  LEA R4, P6, R53, R3, 0x1 ;  /* 0x0000000335047211 */ /* 0x000fc600078c08ff */
[----:B------:R1:W-:Y:S01]  /*1bc10*/  @P5 STG.E.U16 desc[UR6][R54.64], R59 ;  /* 0x0000003b36005986 */ /* 0x0003e2000c101506 */
[C---:B------:R-:W-:Y:S01]  /*1bc20*/  LEA.HI.X.SX32 R5, R53.reuse, R52, 0x1, P6 ;  /* 0x0000003435057211 */ /* 0x040fe200030f0eff */
[----:B------:R-:W-:Y:S01]  /*1bc30*/  VIADD R53, R53, UR4 ;  /* 0x0000000435357c36 */ /* 0x000fe20008000000 */
[----:B------:R-:W-:Y:S01]  /*1bc40*/  ISETP.LT.AND P5, PT, R60, UR5, !P0 ;  /* 0x000000053c007c0c */ /* 0x000fe2000c7a1270 */
[----:B------:R2:W-:Y:S01]  /*1bc50*/  @P4 STG.E.U16 desc[UR6][R56.64], R6 ;  /* 0x0000000638004986 */ /* 0x0005e2000c101506 */
[----:B------:R-:W-:Y:S02]  /*1bc60*/  ULDC UR5, c[0x0][0x22c] ;  /* 0x00008b0000057ab9 */ /* 0x000fe40000000800 */
[----:B------:R-:W-:Y:S01]  /*1bc70*/  ISETP.LT.AND P4, PT, R58, UR5, !P0 ;  /* 0x000000053a007c0c */ /* 0x000fe2000c781270 */
[----:B------:R-:W-:Y:S01]  /*1bc80*/  VIADD R58, R0, 0x22 ;  /* 0x00000022003a7836 */ /* 0x000fe20000000000 */
[----:B------:R-:W-:Y:S01]  /*1bc90*/  ULDC UR5, c[0x0][0x22c] ;  /* 0x00008b0000057ab9 */ /* 0x000fe20000000800 */
[----:B-1----:R-:W-:Y:S01]  /*1bca0*/  PRMT R55, R6, 0x7632, R55 ;  /* 0x0000763206377816 */ /* 0x002fe20000000037 */
[----:B--2---:R-:W-:-:S04]  /*1bcb0*/  VIADD R6, R53, UR4 ;  /* 0x0000000435067c36 */ /* 0x004fc80008000000 */
[----:B------:R1:W-:Y:S01]  /*1bcc0*/  @P3 STG.E.U16 desc[UR6][R4.64], R55 ;  /* 0x0000003704003986 */ /* 0x0003e2000c101506 */
[-C--:B------:R-:W-:Y:S02]  /*1bcd0*/  LEA R54, P3, R53, R3.reuse, 0x1 ;  /* 0x0000000335367211 */ /* 0x080fe400078608ff */
[----:B------:R-:W-:-:S04]  /*1bce0*/  LEA R56, P6, R6, R3, 0x1 ;  /* 0x0000000306387211 */ /* 0x000fc800078c08ff */
[CC--:B------:R-:W-:Y:S02]  /*1bcf0*/  LEA.HI.X.SX32 R57, R6.reuse, R52.reuse, 0x1, P6 ;  /* 0x0000003406397211 */ /* 0x0c0fe400030f0eff */
[-C--:B-1----:R-:W-:Y:S01]  /*1bd00*/  LEA.HI.X.SX32 R55, R53, R52.reuse, 0x1, P3 ;  /* 0x0000003435377211 */ /* 0x082fe200018f0eff */
[----:B------:R-:W-:Y:S01]  /*1bd10*/  VIADD R5, R6, UR4 ;  /* 0x0000000406057c36 */ /* 0x000fe20008000000 */
[----:B------:R-:W-:Y:S01]  /*1bd20*/  ISETP.LT.AND P3, PT, R58, UR5, !P0 ;  /* 0x000000053a007c0c */ /* 0x000fe2000c761270 */
[C---:B------:R-:W-:Y:S01]  /*1bd30*/  VIADD R53, R0.reuse, 0x23 ;  /* 0x0000002300357836 */ /* 0x040fe20000000000 */
[----:B------:R-:W-:Y:S01]  /*1bd40*/  ULDC UR5, c[0x0][0x22c] ;  /* 0x00008b0000057ab9 */ /* 0x000fe20000000800 */
[----:B------:R1:W-:Y:S01]  /*1bd50*/  @P2 STG.E.U16 desc[UR6][R54.64], R7 ;  /* 0x0000000736002986 */ /* 0x0003e2000c101506 */
[----:B------:R-:W-:Y:S01]  /*1bd60*/  LEA R4, P6, R5, R3, 0x1 ;  /* 0x0000000305047211 */ /* 0x000fe200078c08ff */
[----:B------:R-:W-:Y:S01]  /*1bd70*/  VIADD R6, R0, 0x24 ;  /* 0x0000002400067836 */ /* 0x000fe20000000000 */
[----:B------:R-:W-:Y:S01]  /*1bd80*/  ISETP.LT.AND P2, PT, R53, UR5, !P0 ;  /* 0x0000000535007c0c */ /* 0x000fe2000c741270 */
[C---:B------:R-:W-:Y:S01]  /*1bd90*/  VIADD R53, R5.reuse, UR4 ;  /* 0x0000000405357c36 */ /* 0x040fe20008000000 */
[----:B------:R-:W-:Y:S01]  /*1bda0*/  ULDC UR5, c[0x0][0x22c] ;  /* 0x00008b0000057ab9 */ /* 0x000fe20000000800 */
[----:B------:R-:W-:-:S02]  /*1bdb0*/  LEA.HI.X.SX32 R5, R5, R52, 0x1, P6 ;  /* 0x0000003405057211 */ /* 0x000fc400030f0eff */
[----:B------:R-:W-:Y:S01]  /*1bdc0*/  VIADD R58, R53, UR4 ;  /* 0x00000004353a7c36 */ /* 0x000fe20008000000 */
[----:B-1----:R-:W-:Y:S01]  /*1bdd0*/  PRMT R55, R7, 0x7632, R55 ;  /* 0x0000763207377816 */ /* 0x002fe20000000037 */
[----:B------:R-:W-:-:S04]  /*1bde0*/  VIADD R7, R0, 0x25 ;  /* 0x0000002500077836 */ /* 0x000fc80000000000 */
[----:B------:R1:W-:Y:S01]  /*1bdf0*/  @P1 STG.E.U16 desc[UR6][R56.64], R55 ;  /* 0x0000003738001986 */ /* 0x0003e2000c101506 */
[----:B------:R-:W-:Y:S01]  /*1be00*/  ISETP.LT.AND P1, PT, R6, UR5, !P0 ;  /* 0x0000000506007c0c */ /* 0x000fe2000c721270 */
[----:B------:R-:W-:Y:S01]  /*1be10*/  ULDC UR5, c[0x0][0x22c] ;  /* 0x00008b0000057ab9 */ /* 0x000fe20000000800 */
[-C--:B------:R-:W-:Y:S01]  /*1be20*/  LEA R6, P6, R53, R3.reuse, 0x1 ;  /* 0x0000000335067211 */ /* 0x080fe200078c08ff */
[----:B----4-:R2:W-:Y:S01]  /*1be30*/  @P5 STG.E.U16 desc[UR6][R4.64], R8 ;  /* 0x0000000804005986 */ /* 0x0105e2000c101506 */
[----:B------:R-:W-:Y:S01]  /*1be40*/  ISETP.LT.AND P5, PT, R7, UR5, !P0 ;  /* 0x0000000507007c0c */ /* 0x000fe2000c7a1270 */
[----:B------:R-:W-:Y:S01]  /*1be50*/  ULDC UR5, c[0x0][0x22c] ;  /* 0x00008b0000057ab9 */ /* 0x000fe20000000800 */
[----:B------:R-:W-:Y:S01]  /*1be60*/  LEA.HI.X.SX32 R7, R53, R52, 0x1, P6 ;  /* 0x0000003435077211 */ /* 0x000fe200030f0eff */
[----:B------:R-:W-:Y:S01]  /*1be70*/  VIADD R53, R0, 0x26 ;  /* 0x0000002600357836 */ /* 0x000fe20000000000 */
[----:B------:R-:W-:Y:S02]  /*1be80*/  LEA R54, P6, R58, R3, 0x1 ;  /* 0x000000033a367211 */ /* 0x000fe400078c08ff */
[----:B-1----:R-:W-:-:S02]  /*1be90*/  PRMT R56, R8, 0x7632, R56 ;  /* 0x0000763208387816 */ /* 0x002fc40000000038 */
[CC--:B------:R-:W-:Y:S01]  /*1bea0*/  LEA.HI.X.SX32 R55, R58.reuse, R52.reuse, 0x1, P6 ;  /* 0x000000343a377211 */ /* 0x0c0fe200030f0eff */
[----:B------:R-:W-:Y:S02]  /*1beb0*/  VIADD R58, R58, UR4 ;  /* 0x000000043a3a7c36 */ /* 0x000fe40008000000 */
[----:B--2---:R-:W-:Y:S01]  /*1bec0*/  VIADD R5, R0, 0x27 ;  /* 0x0000002700057836 */ /* 0x004fe20000000000 */
[----:B------:R1:W-:Y:S01]  /*1bed0*/  @P4 STG.E.U16 desc[UR6][R6.64], R56 ;  /* 0x0000003806004986 */ /* 0x0003e2000c101506 */
[----:B------:R-:W-:Y:S01]  /*1bee0*/  ISETP.LT.AND P4, PT, R53, UR5, !P0 ;  /* 0x0000000535007c0c */ /* 0x000fe2000c781270 */
[C---:B------:R-:W-:Y:S01]  /*1bef0*/  VIADD R8, R58.reuse, UR4 ;  /* 0x000000043a087c36 */ /* 0x040fe20008000000 */
[-C--:B------:R-:W-:Y:S01]  /*1bf00*/  LEA R4, P6, R58, R3.reuse, 0x1 ;  /* 0x000000033a047211 */ /* 0x080fe200078c08ff */
[----:B------:R-:W-:Y:S01]  /*1bf10*/  ULDC UR5, c[0x0][0x22c] ;  /* 0x00008b0000057ab9 */ /* 0x000fe20000000800 */
[----:B------:R2:W-:Y:S01]  /*1bf20*/  @P3 STG.E.U16 desc[UR6][R54.64], R9 ;  /* 0x0000000936003986 */ /* 0x0005e2000c101506 */
[----:B------:R-:W-:Y:S01]  /*1bf30*/  ISETP.LT.AND P3, PT, R5, UR5, !P0 ;  /* 0x0000000505007c0c */ /* 0x000fe2000c761270 */
[----:B------:R-:W-:Y:S01]  /*1bf40*/  VIADD R53, R8, UR4 ;  /* 0x0000000408357c36 */ /* 0x000fe20008000000 */
[----:B------:R-:W-:Y:S01]  /*1bf50*/  LEA.HI.X.SX32 R5, R58, R52, 0x1, P6 ;  /* 0x000000343a057211 */ /* 0x000fe200030f0eff */
[----:B------:R-:W-:Y:S01]  /*1bf60*/  ULDC UR5, c[0x0][0x22c] ;  /* 0x00008b0000057ab9 */ /* 0x000fe20000000800 */
[----:B-1----:R-:W-:Y:S01]  /*1bf70*/  LEA R6, P6, R8, R3, 0x1 ;  /* 0x0000000308067211 */ /* 0x002fe200078c08ff */
[----:B------:R-:W-:-:S03]  /*1bf80*/  VIADD R56, R0, 0x28 ;  /* 0x0000002800387836 */ /* 0x000fc60000000000 */
        /* <DEDUP_REMOVED lines=16> */
[-C--:B------:R-:W-:Y:S01]  /*1c090*/  LEA R4, P5, R53, R3.reuse, 0x1 ;  /* 0x0000000335047211 */ /* 0x080fe200078a08ff */
[----:B------:R-:W-:Y:S01]  /*1c0a0*/  VIADD R10, R0, 0x2b ;  /* 0x0000002b000a7836 */ /* 0x000fe20000000000 */
[-C--:B------:R-:W-:Y:S02]  /*1c0b0*/  LEA R6, P6, R7, R3.reuse, 0x1 ;  /* 0x0000000307067211 */ /* 0x080fe400078c08ff */
[-C--:B-1----:R-:W-:Y:S01]  /*1c0c0*/  LEA.HI.X.SX32 R5, R53, R52.reuse, 0x1, P5 ;  /* 0x0000003435057211 */ /* 0x082fe200028f0eff */
[C---:B------:R-:W-:Y:S01]  /*1c0d0*/  VIADD R9, R7.reuse, UR4 ;  /* 0x0000000407097c36 */ /* 0x040fe20008000000 */
[----:B------:R-:W-:Y:S01]  /*1c0e0*/  ISETP.LT.AND P5, PT, R54, UR5, !P0 ;  /* 0x0000000536007c0c */ /* 0x000fe2000c7a1270 */
[----:B------:R-:W-:Y:S01]  /*1c0f0*/  ULDC UR5, c[0x0][0x22c] ;  /* 0x00008b0000057ab9 */ /* 0x000fe20000000800 */
[----:B------:R-:W-:Y:S01]  /*1c100*/  LEA.HI.X.SX32 R7, R7, R52, 0x1, P6 ;  /* 0x0000003407077211 */ /* 0x000fe200030f0eff */
[----:B------:R1:W-:Y:S01]  /*1c110*/  @P4 STG.E.U16 desc[UR6][R4.64], R11 ;  /* 0x0000000b04004986 */ /* 0x0003e2000c101506 */
[----:B------:R-:W-:Y:S01]  /*1c120*/  ISETP.LT.AND P4, PT, R10, UR5, !P0 ;  /* 0x000000050a007c0c */ /* 0x000fe2000c781270 */
[----:B------:R-:W-:Y:S01]  /*1c130*/  VIADD R10, R0, 0x2c ;  /* 0x0000002c000a7836 */ /* 0x000fe20000000000 */
[----:B------:R-:W-:Y:S01]  /*1c140*/  PRMT R53, R11, 0x7632, R53 ;  /* 0x000076320b357816 */ /* 0x000fe20000000035 */
[----:B------:R-:W-:Y:S01]  /*1c150*/  ULDC UR5, c[0x0][0x22c] ;  /* 0x00008b0000057ab9 */ /* 0x000fe20000000800 */
[----:B------:R-:W-:-:S03]  /*1c160*/  LEA R8, P6, R9, R3, 0x1 ;  /* 0x0000000309087211 */ /* 0x000fc600078c08ff */
[----:B------:R2:W-:Y:S01]  /*1c170*/  @P3 STG.E.U16 desc[UR6][R6.64], R53 ;  /* 0x0000003506003986 */ /* 0x0005e2000c101506 */
[----:B------:R-:W-:Y:S01]  /*1c180*/  ISETP.LT.AND P3, PT, R10, UR5, !P0 ;  /* 0x000000050a007c0c */ /* 0x000fe2000c761270 */
[C---:B------:R-:W-:Y:S01]  /*1c190*/  VIADD R10, R9.reuse, UR4 ;  /* 0x00000004090a7c36 */ /* 0x040fe20008000000 */
[-C--:B------:R-:W-:Y:S01]  /*1c1a0*/  LEA.HI.X.SX32 R9, R9, R52.reuse, 0x1, P6 ;  /* 0x0000003409097211 */ /* 0x080fe200030f0eff */
[----:B-1----:R-:W-:Y:S01]  /*1c1b0*/  VIADD R5, R0, 0x2d ;  /* 0x0000002d00057836 */ /* 0x002fe20000000000 */
[----:B------:R-:W-:Y:S01]  /*1c1c0*/  ULDC UR5, c[0x0][0x22c] ;  /* 0x00008b0000057ab9 */ /* 0x000fe20000000800 */
[C---:B------:R-:W-:Y:S01]  /*1c1d0*/  VIADD R11, R10.reuse, UR4 ;  /* 0x000000040a0b7c36 */ /* 0x040fe20008000000 */
[CC--:B------:R-:W-:Y:S01]  /*1c1e0*/  LEA R4, P6, R10.reuse, R3.reuse, 0x1 ;  /* 0x000000030a047211 */ /* 0x0c0fe200078c08ff */
[----:B------:R1:W-:Y:S01]  /*1c1f0*/  @P2 STG.E.U16 desc[UR6][R8.64], R12 ;  /* 0x0000000c08002986 */ /* 0x0003e2000c101506 */
[----:B------:R-:W-:Y:S01]  /*1c200*/  ISETP.LT.AND P2, PT, R5, UR5, !P0 ;  /* 0x0000000505007c0c */ /* 0x000fe2000c741270 */
[----:B------:R-:W-:Y:S01]  /*1c210*/  ULDC UR5, c[0x0][0x22c] ;  /* 0x00008b0000057ab9 */ /* 0x000fe20000000800 */
[----:B------:R-:W-:Y:S01]  /*1c220*/  LEA.HI.X.SX32 R5, R10, R52, 0x1, P6 ;  /* 0x000000340a057211 */ /* 0x000fe200030f0eff */
[----:B------:R-:W-:Y:S01]  /*1c230*/  VIADD R10, R0, 0x2e ;  /* 0x0000002e000a7836 */ /* 0x000fe20000000000 */
[----:B--2---:R-:W-:-:S02]  /*1c240*/  LEA R6, P6, R11, R3, 0x1 ;  /* 0x000000030b067211 */ /* 0x004fc400078c08ff */
        /* <DEDUP_REMOVED lines=15> */
[----:B--2---:R-:W-:-:S04]  /*1c340*/  LEA R4, P6, R10, R3, 0x1 ;  /* 0x000000030a047211 */ /* 0x004fc800078c08ff */
[-C--:B------:R-:W-:Y:S01]  /*1c350*/  LEA.HI.X.SX32 R5, R10, R52.reuse, 0x1, P6 ;  /* 0x000000340a057211 */ /* 0x080fe200030f0eff */
[----:B------:R-:W-:Y:S01]  /*1c360*/  VIADD R10, R0, 0x31 ;  /* 0x00000031000a7836 */ /* 0x000fe20000000000 */
[----:B-1----:R-:W-:Y:S02]  /*1c370*/  PRMT R7, R13, 0x7632, R7 ;  /* 0x000076320d077816 */ /* 0x002fe40000000007 */
[----:B------:R-:W-:Y:S02]  /*1c380*/  LEA R6, P6, R11, R3, 0x1 ;  /* 0x000000030b067211 */ /* 0x000fe400078c08ff */
[----:B0-----:R-:W-:Y:S01]  /*1c390*/  PRMT R13, R45, 0x7632, R13 ;  /* 0x000076322d0d7816 */ /* 0x001fe2000000000d */
        /* <DEDUP_REMOVED lines=8> */
[C---:B0-----:R-:W-:Y:S01]  /*1c420*/  LEA.HI.X.SX32 R7, R11.reuse, R52, 0x1, P6 ;  /* 0x000000340b077211 */ /* 0x041fe200030f0eff */
[----:B------:R-:W-:Y:S01]  /*1c430*/  VIADD R11, R11, UR4 ;  /* 0x000000040b0b7c36 */ /* 0x000fe20008000000 */
[----:B------:R-:W-:-:S02]  /*1c440*/  PRMT R9, R14, 0x7632, R9 ;  /* 0x000076320e097816 */ /* 0x000fc40000000009 */
[----:B-1----:R-:W-:Y:S01]  /*1c450*/  PRMT R14, R48, 0x7632, R14 ;  /* 0x00007632300e7816 */ /* 0x002fe2000000000e */
[C---:B------:R-:W-:Y:S02]  /*1c460*/  VIADD R5, R11.reuse, UR4 ;  /* 0x000000040b057c36 */ /* 0x040fe40008000000 */
[----:B------:R0:W-:Y:S01]  /*1c470*/  @P2 STG.E.U16 desc[UR6][R6.64], R9 ;  /* 0x0000000906002986 */ /* 0x0001e2000c101506 */
[-C--:B------:R-:W-:Y:S02]  /*1c480*/  LEA R8, P2, R11, R3.reuse, 0x1 ;  /* 0x000000030b087211 */ /* 0x080fe400078408ff */
[----:B------:R-:W-:Y:S02]  /*1c490*/  LEA R4, P6, R5, R3, 0x1 ;  /* 0x0000000305047211 */ /* 0x000fe400078c08ff */
[-C--:B0-----:R-:W-:Y:S01]  /*1c4a0*/  LEA.HI.X.SX32 R9, R11, R52.reuse, 0x1, P2 ;  /* 0x000000340b097211 */ /* 0x081fe200010f0eff */
[C---:B------:R-:W-:Y:S01]  /*1c4b0*/  VIADD R7, R5.reuse, UR4 ;  /* 0x0000000405077c36 */ /* 0x040fe20008000000 */
[----:B------:R-:W-:Y:S01]  /*1c4c0*/  ISETP.LT.AND P2, PT, R10, UR5, !P0 ;  /* 0x000000050a007c0c */ /* 0x000fe2000c741270 */
[----:B------:R-:W-:Y:S01]  /*1c4d0*/  VIADD R10, R0, 0x33 ;  /* 0x00000033000a7836 */ /* 0x000fe20000000000 */
[----:B------:R-:W-:Y:S01]  /*1c4e0*/  ULDC UR5, c[0x0][0x22c] ;  /* 0x00008b0000057ab9 */ /* 0x000fe20000000800 */
[----:B------:R0:W-:Y:S01]  /*1c4f0*/  @P1 STG.E.U16 desc[UR6][R8.64], R15 ;  /* 0x0000000f08001986 */ /* 0x0001e2000c101506 */
[----:B------:R-:W-:-:S02]  /*1c500*/  LEA.HI.X.SX32 R5, R5, R52, 0x1, P6 ;  /* 0x0000003405057211 */ /* 0x000fc400030f0eff */
[----:B------:R-:W-:Y:S01]  /*1c510*/  ISETP.LT.AND P1, PT, R10, UR5, !P0 ;  /* 0x000000050a007c0c */ /* 0x000fe2000c721270 */
[----:B------:R-:W-:Y:S01]  /*1c520*/  VIADD R10, R0, 0x34 ;  /* 0x00000034000a7836 */ /* 0x000fe20000000000 */
[----:B------:R-:W-:Y:S01]  /*1c530*/  ULDC UR5, c[0x0][0x22c] ;  /* 0x00008b0000057ab9 */ /* 0x000fe20000000800 */
[CC--:B------:R-:W-:Y:S01]  /*1c540*/  LEA R6, P6, R7.reuse, R3.reuse, 0x1 ;  /* 0x0000000307067211 */ /* 0x0c0fe200078c08ff */
[----:B------:R1:W-:Y:S02]  /*1c550*/  @P5 STG.E.U16 desc[UR6][R4.64], R12 ;  /* 0x0000000c04005986 */ /* 0x0003e4000c101506 */
[----:B------:R-:W-:Y:S01]  /*1c560*/  ISETP.LT.AND P5, PT, R10, UR5, !P0 ;  /* 0x000000050a007c0c */ /* 0x000fe2000c7a1270 */
[C---:B------:R-:W-:Y:S01]  /*1c570*/  VIADD R10, R7.reuse, UR4 ;  /* 0x00000004070a7c36 */ /* 0x040fe20008000000 */
[-C--:B------:R-:W-:Y:S01]  /*1c580*/  LEA.HI.X.SX32 R7, R7, R52.reuse, 0x1, P6 ;  /* 0x0000003407077211 */ /* 0x080fe200030f0eff */
[----:B0-----:R-:W-:Y:S01]  /*1c590*/  VIADD R9, R0, 0x35 ;  /* 0x0000003500097836 */ /* 0x001fe20000000000 */
[----:B------:R-:W-:Y:S01]  /*1c5a0*/  ULDC UR5, c[0x0][0x22c] ;  /* 0x00008b0000057ab9 */ /* 0x000fe20000000800 */
[C---:B------:R-:W-:Y:S01]  /*1c5b0*/  VIADD R11, R10.reuse, UR4 ;  /* 0x000000040a0b7c36 */ /* 0x040fe20008000000 */
[CC--:B------:R-:W-:Y:S01]  /*1c5c0*/  LEA R8, P6, R10.reuse, R3.reuse, 0x1 ;  /* 0x000000030a087211 */ /* 0x0c0fe200078c08ff */
[----:B------:R0:W-:Y:S01]  /*1c5d0*/  @P4 STG.E.U16 desc[UR6][R6.64], R16 ;  /* 0x0000001006004986 */ /* 0x0001e2000c101506 */
[----:B------:R-:W-:Y:S01]  /*1c5e0*/  ISETP.LT.AND P4, PT, R9, UR5, !P0 ;  /* 0x0000000509007c0c */ /* 0x000fe2000c781270 */
[----:B------:R-:W-:Y:S01]  /*1c5f0*/  ULDC UR5, c[0x0][0x22c] ;  /* 0x00008b0000057ab9 */ /* 0x000fe20000000800 */
[----:B------:R-:W-:Y:S01]  /*1c600*/  LEA.HI.X.SX32 R9, R10, R52, 0x1, P6 ;  /* 0x000000340a097211 */ /* 0x000fe200030f0eff */
[C---:B------:R-:W-:Y:S01]  /*1c610*/  VIADD R10, R0.reuse, 0x36 ;  /* 0x00000036000a7836 */ /* 0x040fe20000000000 */
[----:B-1----:R-:W-:Y:S01]  /*1c620*/  LEA R4, P6, R11, R3, 0x1 ;  /* 0x000000030b047211 */ /* 0x002fe200078c08ff */
[----:B------:R-:W-:Y:S01]  /*1c630*/  VIADD R15, R0, 0x7e ;  /* 0x0000007e000f7836 */ /* 0x000fe20000000000 */
[----:B------:R-:W-:-:S02]  /*1c640*/  PRMT R12, R16, 0x7632, R12 ;  /* 0x00007632100c7816 */ /* 0x000fc4000000000c */
[CC--:B------:R-:W-:Y:S01]  /*1c650*/  LEA.HI.X.SX32 R5, R11.reuse, R52.reuse, 0x1, P6 ;  /* 0x000000340b057211 */ /* 0x0c0fe200030f0eff */
[----:B------:R-:W-:Y:S02]  /*1c660*/  VIADD R11, R11, UR4 ;  /* 0x000000040b0b7c36 */ /* 0x000fe40008000000 */
[----:B------:R1:W-:Y:S01]  /*1c670*/  @P3 STG.E.U16 desc[UR6][R8.64], R12 ;  /* 0x0000000c08003986 */ /* 0x0003e2000c101506 */
[----:B0-----:R-:W-:Y:S01]  /*1c680*/  VIADD R7, R0, 0x37 ;  /* 0x0000003700077836 */ /* 0x001fe20000000000 */
        /* <DEDUP_REMOVED lines=9> */
[----:B-1----:R-:W-:Y:S01]  /*1c720*/  LEA R8, P6, R10, R3, 0x1 ;  /* 0x000000030a087211 */ /* 0x002fe200078c08ff */
[----:B------:R-:W-:-:S03]  /*1c730*/  VIADD R12, R0, 0x38 ;  /* 0x00000038000c7836 */ /* 0x000fc60000000000 */
[----:B------:R-:W-:Y:S01]  /*1c740*/  LEA.HI.X.SX32 R9, R10, R52, 0x1, P6 ;  /* 0x000000340a097211 */ /* 0x000fe200030f0eff */
[----:B------:R-:W-:Y:S01]  /*1c750*/  VIADD R10, R0, 0x39 ;  /* 0x00000039000a7836 */ /* 0x000fe20000000000 */
[----:B0-----:R-:W-:Y:S02]  /*1c760*/  PRMT R5, R17, 0x7632, R5 ;  /* 0x0000763211057816 */ /* 0x001fe40000000005 */
        /* <DEDUP_REMOVED lines=11> */
[----:B------:R-:W-:-:S03]  /*1c820*/  PRMT R7, R18, 0x7632, R7 ;  /* 0x0000763212077816 */ /* 0x000fc60000000007 */
[C---:B-1----:R-:W-:Y:S02]  /*1c830*/  VIADD R9, R11.reuse, UR4 ;  /* 0x000000040b097c36 */ /* 0x042fe40008000000 */
        /* <DEDUP_REMOVED lines=27> */
[----:B-1----:R-:W-:Y:S01]  /*1c9f0*/  LEA R8, P6, R11, R3, 0x1 ;  /* 0x000000030b087211 */ /* 0x002fe200078c08ff */
[----:B------:R-:W1:Y:S01]  /*1ca00*/  LDS.128 R16, [R2] ;  /* 0x0000000002107984 */ /* 0x000e620000000c00 */
        /* <DEDUP_REMOVED lines=14> */
[----:B--2---:R-:W-:Y:S01]  /*1caf0*/  LEA R6, P6, R10, R3, 0x1 ;  /* 0x000000030a067211 */ /* 0x004fe200078c08ff */
[----:B------:R-:W-:-:S02]  /*1cb00*/  VIADD R12, R0, 0x40 ;  /* 0x00000040000c7836 */ /* 0x000fc40000000000 */
[----:B------:R-:W-:Y:S01]  /*1cb10*/  VIADD R20, R0, 0x7f ;  /* 0x0000007f00147836 */ /* 0x000fe20000000000 */
        /* <DEDUP_REMOVED lines=15> */
[C---:B--2---:R-:W-:Y:S02]  /*1cc10*/  VIADD R7, R11.reuse, UR4 ;  /* 0x000000040b077c36 */ /* 0x044fe40008000000 */
        /* <DEDUP_REMOVED lines=341> */
[----:B------:R-:W-:Y:S01]  /*1e170*/  VIADD R11, R0, 0x70 ;  /* 0x00000070000b7836 */ /* 0x000fe20000000000 */
[----:B--2---:R-:W-:Y:S01]  /*1e180*/  LEA R6, P6, R10, R3, 0x1 ;  /* 0x000000030a067211 */ /* 0x004fe200078c08ff */
[----:B------:R-:W-:-:S02]  /*1e190*/  VIADD R12, R0, 0x72 ;  /* 0x00000072000c7836 */ /* 0x000fc40000000000 */
[----:B------:R2:W-:Y:S01]  /*1e1a0*/  @P5 STG.E.U16 desc[UR6][R4.64], R13 ;  /* 0x0000000d04005986 */ /* 0x0005e2000c101506 */
[----:B------:R-:W-:Y:S01]  /*1e1b0*/  ISETP.LT.AND P5, PT, R11, UR5, !P0 ;  /* 0x000000050b007c0c */ /* 0x000fe2000c7a1270 */
[----:B------:R-:W-:Y:S01]  /*1e1c0*/  ULDC UR5, c[0x0][0x22c] ;  /* 0x00008b0000057ab9 */ /* 0x000fe20000000800 */
[CC--:B------:R-:W-:Y:S01]  /*1e1d0*/  LEA.HI.X.SX32 R7, R10.reuse, R52.reuse, 0x1, P6 ;  /* 0x000000340a077211 */ /* 0x0c0fe200030f0eff */
[----:B------:R-:W-:Y:S02]  /*1e1e0*/  VIADD R10, R10, UR4 ;  /* 0x000000040a0a7c36 */ /* 0x000fe40008000000 */
[----:B0-----:R-:W-:Y:S02]  /*1e1f0*/  VIADD R9, R0, 0x71 ;  /* 0x0000007100097836 */ /* 0x001fe40000000000 */
[C---:B------:R-:W-:Y:S01]  /*1e200*/  VIADD R11, R10.reuse, UR4 ;  /* 0x000000040a0b7c36 */ /* 0x040fe20008000000 */
[CC--:B------:R-:W-:Y:S01]  /*1e210*/  LEA R8, P6, R10.reuse, R3.reuse, 0x1 ;  /* 0x000000030a087211 */ /* 0x0c0fe200078c08ff */
[----:B------:R0:W-:Y:S01]  /*1e220*/  @P4 STG.E.U16 desc[UR6][R6.64], R46 ;  /* 0x0000002e06004986 */ /* 0x0001e2000c101506 */
[----:B------:R-:W-:Y:S01]  /*1e230*/  ISETP.LT.AND P4, PT, R9, UR5, !P0 ;  /* 0x0000000509007c0c */ /* 0x000fe2000c781270 */
[----:B------:R-:W-:Y:S01]  /*1e240*/  ULDC UR5, c[0x0][0x22c] ;  /* 0x00008b0000057ab9 */ /* 0x000fe20000000800 */
[----:B------:R-:W-:Y:S01]  /*1e250*/  LEA.HI.X.SX32 R9, R10, R52, 0x1, P6 ;  /* 0x000000340a097211 */ /* 0x000fe200030f0eff */
[C---:B------:R-:W-:Y:S01]  /*1e260*/  VIADD R10, R11.reuse, UR4 ;  /* 0x000000040b0a7c36 */ /* 0x040fe20008000000 */
[----:B--2---:R-:W-:-:S02]  /*1e270*/  LEA R4, P6, R11, R3, 0x1 ;  /* 0x000000030b047211 */ /* 0x004fc400078c08ff */
[----:B------:R-:W-:Y:S02]  /*1e280*/  PRMT R13, R47, 0x7632, R13 ;  /* 0x000076322f0d7816 */ /* 0x000fe4000000000d */
[----:B------:R-:W-:Y:S01]  /*1e290*/  LEA.HI.X.SX32 R5, R11, R52, 0x1, P6 ;  /* 0x000000340b057211 */ /* 0x000fe200030f0eff */
[----:B------:R-:W-:Y:S01]  /*1e2a0*/  VIADD R11, R0, 0x73 ;  /* 0x00000073000b7836 */ /* 0x000fe20000000000 */
[----:B0-----:R-:W-:Y:S02]  /*1e2b0*/  PRMT R7, R46, 0x7632, R7 ;  /* 0x000076322e077816 */ /* 0x001fe40000000007 */
[----:B------:R-:W-:-:S03]  /*1e2c0*/  LEA R6, P6, R10, R3, 0x1 ;  /* 0x000000030a067211 */ /* 0x000fc600078c08ff */
[----:B------:R0:W-:Y:S01]  /*1e2d0*/  @P3 STG.E.U16 desc[UR6][R8.64], R7 ;  /* 0x0000000708003986 */ /* 0x0001e2000c101506 */
[----:B------:R-:W-:Y:S01]  /*1e2e0*/  ISETP.LT.AND P3, PT, R12, UR5, !P0 ;  /* 0x000000050c007c0c */ /* 0x000fe2000c761270 */
[C---:B------:R-:W-:Y:S01]  /*1e2f0*/  VIADD R12, R10.reuse, UR4 ;  /* 0x000000040a0c7c36 */ /* 0x040fe20008000000 */
[----:B------:R-:W-:Y:S01]  /*1e300*/  ULDC UR5, c[0x0][0x22c] ;  /* 0x00008b0000057ab9 */ /* 0x000fe20000000800 */
[----:B------:R2:W-:Y:S01]  /*1e310*/  @P2 STG.E.U16 desc[UR6][R4.64], R47 ;  /* 0x0000002f04002986 */ /* 0x0005e2000c101506 */
[----:B------:R-:W-:Y:S01]  /*1e320*/  ISETP.LT.AND P2, PT, R11, UR5, !P0 ;  /* 0x000000050b007c0c */ /* 0x000fe2000c741270 */
[----:B------:R-:W-:Y:S01]  /*1e330*/  ULDC UR5, c[0x0][0x22c] ;  /* 0x00008b0000057ab9 */ /* 0x000fe20000000800 */
[----:B0-----:R-:W-:Y:S01]  /*1e340*/  LEA.HI.X.SX32 R7, R10, R52, 0x1, P6 ;  /* 0x000000340a077211 */ /* 0x001fe200030f0eff */
[----:B------:R-:W-:Y:S01]  /*1e350*/  VIADD R8, R0, 0x74 ;  /* 0x0000007400087836 */ /* 0x000fe20000000000 */
[----:B------:R-:W-:Y:S01]  /*1e360*/  LEA R10, P6, R12, R3, 0x1 ;  /* 0x000000030c0a7211 */ /* 0x000fe200078c08ff */
[----:B------:R-:W-:-:S02]  /*1e370*/  VIADD R9, R0, 0x75 ;  /* 0x0000007500097836 */ /* 0x000fc40000000000 */
[----:B------:R0:W-:Y:S01]  /*1e380*/  @P1 STG.E.U16 desc[UR6][R6.64], R13 ;  /* 0x0000000d06001986 */ /* 0x0001e2000c101506 */
[C---:B------:R-:W-:Y:S01]  /*1e390*/  LEA.HI.X.SX32 R11, R12.reuse, R52, 0x1, P6 ;  /* 0x000000340c0b7211 */ /* 0x040fe200030f0eff */
[----:B------:R-:W-:Y:S01]  /*1e3a0*/  VIADD R12, R12, UR4 ;  /* 0x000000040c0c7c36 */ /* 0x000fe20008000000 */
[----:B------:R-:W-:Y:S01]  /*1e3b0*/  ISETP.LT.AND P1, PT, R8, UR5, !P0 ;  /* 0x0000000508007c0c */ /* 0x000fe2000c721270 */
[----:B------:R-:W-:Y:S02]  /*1e3c0*/  ULDC UR5, c[0x0][0x22c] ;  /* 0x00008b0000057ab9 */ /* 0x000fe40000000800 */
[C---:B------:R-:W-:Y:S01]  /*1e3d0*/  VIADD R8, R12.reuse, UR4 ;  /* 0x000000040c087c36 */ /* 0x040fe20008000000 */
[----:B------:R3:W-:Y:S01]  /*1e3e0*/  @P5 STG.E.U16 desc[UR6][R10.64], R48 ;  /* 0x000000300a005986 */ /* 0x0007e2000c101506 */
[----:B--2---:R-:W-:-:S03]  /*1e3f0*/  LEA R4, P5, R12, R3, 0x1 ;  /* 0x000000030c047211 */ /* 0x004fc600078a08ff */
[-C--:B0-----:R-:W-:Y:S02]  /*1e400*/  LEA R6, P6, R8, R3.reuse, 0x1 ;  /* 0x0000000308067211 */ /* 0x081fe400078c08ff */
[-C--:B------:R-:W-:Y:S01]  /*1e410*/  LEA.HI.X.SX32 R5, R12, R52.reuse, 0x1, P5 ;  /* 0x000000340c057211 */ /* 0x080fe200028f0eff */
[----:B------:R-:W-:Y:S01]  /*1e420*/  VIADD R12, R0, 0x76 ;  /* 0x00000076000c7836 */ /* 0x000fe20000000000 */
[----:B------:R-:W-:Y:S01]  /*1e430*/  ISETP.LT.AND P5, PT, R9, UR5, !P0 ;  /* 0x0000000509007c0c */ /* 0x000fe2000c7a1270 */
[C---:B------:R-:W-:Y:S01]  /*1e440*/  VIADD R9, R8.reuse, UR4 ;  /* 0x0000000408097c36 */ /* 0x040fe20008000000 */
[-C--:B------:R-:W-:Y:S01]  /*1e450*/  LEA.HI.X.SX32 R7, R8, R52.reuse, 0x1, P6 ;  /* 0x0000003408077211 */ /* 0x080fe200030f0eff */
[----:B------:R0:W-:Y:S01]  /*1e460*/  @P4 STG.E.U16 desc[UR6][R4.64], R14 ;  /* 0x0000000e04004986 */ /* 0x0001e2000c101506 */
[----:B------:R-:W-:Y:S01]  /*1e470*/  ULDC UR5, c[0x0][0x22c] ;  /* 0x00008b0000057ab9 */ /* 0x000fe20000000800 */
[C---:B---3--:R-:W-:Y:S01]  /*1e480*/  VIADD R10, R9.reuse, UR4 ;  /* 0x00000004090a7c36 */ /* 0x048fe20008000000 */
[----:B------:R-:W-:Y:S01]  /*1e490*/  ISETP.LT.AND P4, PT, R12, UR5, !P0 ;  /* 0x000000050c007c0c */ /* 0x000fe2000c781270 */
[----:B------:R2:W-:Y:S01]  /*1e4a0*/  @P3 STG.E.U16 desc[UR6][R6.64], R49 ;  /* 0x0000003106003986 */ /* 0x0005e2000c101506 */
[C---:B------:R-:W-:Y:S01]  /*1e4b0*/  LEA R8, P3, R9.reuse, R3, 0x1 ;  /* 0x0000000309087211 */ /* 0x040fe200078608ff */
[C---:B------:R-:W-:Y:S01]  /*1e4c0*/  VIADD R11, R0.reuse, 0x77 ;  /* 0x00000077000b7836 */ /* 0x040fe20000000000 */
[----:B------:R-:W-:Y:S01]  /*1e4d0*/  ULDC UR5, c[0x0][0x22c] ;  /* 0x00008b0000057ab9 */ /* 0x000fe20000000800 */
[----:B------:R-:W-:Y:S01]  /*1e4e0*/  VIADD R12, R0, 0x7d ;  /* 0x0000007d000c7836 */ /* 0x000fe20000000000 */
[----:B------:R-:W-:-:S02]  /*1e4f0*/  LEA.HI.X.SX32 R9, R9, R52, 0x1, P3 ;  /* 0x0000003409097211 */ /* 0x000fc400018f0eff */
[----:B------:R-:W-:Y:S01]  /*1e500*/  ISETP.LT.AND P3, PT, R11, UR5, !P0 ;  /* 0x000000050b007c0c */ /* 0x000fe2000c761270 */
[----:B------:R-:W-:Y:S01]  /*1e510*/  VIADD R11, R0, 0x78 ;  /* 0x00000078000b7836 */ /* 0x000fe20000000000 */
[----:B0-----:R-:W-:Y:S01]  /*1e520*/  PRMT R5, R49, 0x7632, R5 ;  /* 0x0000763231057816 */ /* 0x001fe20000000005 */
[----:B------:R-:W-:Y:S01]  /*1e530*/  ULDC UR5, c[0x0][0x22c] ;  /* 0x00008b0000057ab9 */ /* 0x000fe20000000800 */
[----:B------:R-:W-:Y:S01]  /*1e540*/  LEA R4, P6, R10, R3, 0x1 ;  /* 0x000000030a047211 */ /* 0x000fe200078c08ff */
[----:B--2---:R-:W-:Y:S02]  /*1e550*/  VIADD R7, R0, 0x79 ;  /* 0x0000007900077836 */ /* 0x004fe40000000000 */
[----:B------:R0:W-:Y:S01]  /*1e560*/  @P2 STG.E.U16 desc[UR6][R8.64], R5 ;  /* 0x0000000508002986 */ /* 0x0001e2000c101506 */
[----:B------:R-:W-:Y:S01]  /*1e570*/  ISETP.LT.AND P2, PT, R11, UR5, !P0 ;  /* 0x000000050b007c0c */ /* 0x000fe2000c741270 */
[----:B------:R-:W-:Y:S01]  /*1e580*/  ULDC UR5, c[0x0][0x22c] ;  /* 0x00008b0000057ab9 */ /* 0x000fe20000000800 */
[----:B------:R-:W-:-:S02]  /*1e590*/  PRMT R11, R51, 0x7632, R11 ;  /* 0x00007632330b7816 */ /* 0x000fc4000000000b */
[C---:B0-----:R-:W-:Y:S01]  /*1e5a0*/  LEA.HI.X.SX32 R5, R10.reuse, R52, 0x1, P6 ;  /* 0x000000340a057211 */ /* 0x041fe200030f0eff */
[----:B------:R-:W-:-:S04]  /*1e5b0*/  VIADD R10, R10, UR4 ;  /* 0x000000040a0a7c36 */ /* 0x000fc80008000000 */
[C---:B------:R-:W-:Y:S01]  /*1e5c0*/  VIADD R9, R10.reuse, UR4 ;  /* 0x000000040a097c36 */ /* 0x040fe20008000000 */
[CC--:B------:R-:W-:Y:S01]  /*1e5d0*/  LEA R6, P6, R10.reuse, R3.reuse, 0x1 ;  /* 0x000000030a067211 */ /* 0x0c0fe200078c08ff */
[----:B------:R0:W-:Y:S01]  /*1e5e0*/  @P1 STG.E.U16 desc[UR6][R4.64], R50 ;  /* 0x0000003204001986 */ /* 0x0001e2000c101506 */
[----:B------:R-:W-:Y:S01]  /*1e5f0*/  ISETP.LT.AND P1, PT, R7, UR5, !P0 ;  /* 0x0000000507007c0c */ /* 0x000fe2000c721270 */
[C---:B------:R-:W-:Y:S01]  /*1e600*/  VIADD R2, R9.reuse, UR4 ;  /* 0x0000000409027c36 */ /* 0x040fe20008000000 */
[----:B------:R-:W-:Y:S01]  /*1e610*/  LEA.HI.X.SX32 R7, R10, R52, 0x1, P6 ;  /* 0x000000340a077211 */ /* 0x000fe200030f0eff */
[----:B------:R-:W-:Y:S01]  /*1e620*/  VIADD R10, R0, 0x7a ;  /* 0x0000007a000a7836 */ /* 0x000fe20000000000 */
[----:B------:R-:W-:Y:S01]  /*1e630*/  LEA R8, P6, R9, R3, 0x1 ;  /* 0x0000000309087211 */ /* 0x000fe200078c08ff */
[----:B------:R-:W-:-:S03]  /*1e640*/  ULDC UR5, c[0x0][0x22c] ;  /* 0x00008b0000057ab9 */ /* 0x000fc60000000800 */
[----:B------:R-:W-:Y:S02]  /*1e650*/  LEA.HI.X.SX32 R9, R9, R52, 0x1, P6 ;  /* 0x0000003409097211 */ /* 0x000fe400030f0eff */
[----:B0-----:R-:W-:Y:S02]  /*1e660*/  PRMT R5, R50, 0x7632, R5 ;  /* 0x0000763232057816 */ /* 0x001fe40000000005 */
[----:B------:R-:W-:-:S03]  /*1e670*/  LEA R4, P6, R2, R3, 0x1 ;  /* 0x0000000302047211 */ /* 0x000fc600078c08ff */
[----:B------:R0:W-:Y:S01]  /*1e680*/  @P5 STG.E.U16 desc[UR6][R6.64], R5 ;  /* 0x0000000506005986 */ /* 0x0001e2000c101506 */
[----:B------:R-:W-:Y:S01]  /*1e690*/  ISETP.LT.AND P5, PT, R10, UR5, !P0 ;  /* 0x000000050a007c0c */ /* 0x000fe2000c7a1270 */
[----:B------:R-:W-:Y:S01]  /*1e6a0*/  VIADD R10, R0, 0x7b ;  /* 0x0000007b000a7836 */ /* 0x000fe20000000000 */
[----:B------:R-:W-:Y:S01]  /*1e6b0*/  ULDC UR5, c[0x0][0x22c] ;  /* 0x00008b0000057ab9 */ /* 0x000fe20000000800 */
[----:B------:R2:W-:Y:S03]  /*1e6c0*/  @P4 STG.E.U16 desc[UR6][R8.64], R51 ;  /* 0x0000003308004986 */ /* 0x0005e6000c101506 */
[----:B------:R-:W-:Y:S01]  /*1e6d0*/  ISETP.LT.AND P4, PT, R10, UR5, !P0 ;  /* 0x000000050a007c0c */ /* 0x000fe2000c781270 */
[----:B------:R-:W-:Y:S01]  /*1e6e0*/  ULDC UR5, c[0x0][0x22c] ;  /* 0x00008b0000057ab9 */ /* 0x000fe20000000800 */
[C---:B0-----:R-:W-:Y:S01]  /*1e6f0*/  LEA.HI.X.SX32 R5, R2.reuse, R52, 0x1, P6 ;  /* 0x0000003402057211 */ /* 0x041fe200030f0eff */
[----:B------:R-:W-:-:S02]  /*1e700*/  VIADD R2, R2, UR4 ;  /* 0x0000000402027c36 */ /* 0x000fc40008000000 */
[----:B------:R-:W-:Y:S02]  /*1e710*/  VIADD R7, R0, 0x7c ;  /* 0x0000007c00077836 */ /* 0x000fe40000000000 */
[C---:B------:R-:W-:Y:S01]  /*1e720*/  VIADD R10, R2.reuse, UR4 ;  /* 0x00000004020a7c36 */ /* 0x040fe20008000000 */
[CC--:B------:R-:W-:Y:S01]  /*1e730*/  LEA R6, P6, R2.reuse, R3.reuse, 0x1 ;  /* 0x0000000302067211 */ /* 0x0c0fe200078c08ff */
[----:B------:R0:W-:Y:S01]  /*1e740*/  @P3 STG.E.U16 desc[UR6][R4.64], R11 ;  /* 0x0000000b04003986 */ /* 0x0001e2000c101506 */
[----:B------:R-:W-:Y:S01]  /*1e750*/  ISETP.LT.AND P3, PT, R7, UR5, !P0 ;  /* 0x0000000507007c0c */ /* 0x000fe2000c761270 */
[----:B------:R-:W-:Y:S01]  /*1e760*/  ULDC UR5, c[0x0][0x22c] ;  /* 0x00008b0000057ab9 */ /* 0x000fe20000000800 */
[----:B------:R-:W-:Y:S01]  /*1e770*/  LEA.HI.X.SX32 R7, R2, R52, 0x1, P6 ;  /* 0x0000003402077211 */ /* 0x000fe200030f0eff */
[C---:B------:R-:W-:Y:S01]  /*1e780*/  VIADD R2, R10.reuse, UR4 ;  /* 0x000000040a027c36 */ /* 0x040fe20008000000 */
[----:B--2---:R-:W-:-:S03]  /*1e790*/  LEA R8, P6, R10, R3, 0x1 ;  /* 0x000000030a087211 */ /* 0x004fc600078c08ff */
[----:B-1----:R-:W-:Y:S01]  /*1e7a0*/  @P2 STG.E.U16 desc[UR6][R6.64], R16 ;  /* 0x0000001006002986 */ /* 0x002fe2000c101506 */
[----:B------:R-:W-:Y:S01]  /*1e7b0*/  ISETP.LT.AND P2, PT, R12, UR5, !P0 ;  /* 0x000000050c007c0c */ /* 0x000fe2000c741270 */
[----:B------:R-:W-:Y:S01]  /*1e7c0*/  ULDC UR5, c[0x0][0x22c] ;  /* 0x00008b0000057ab9 */ /* 0x000fe20000000800 */
[----:B------:R-:W-:Y:S01]  /*1e7d0*/  LEA.HI.X.SX32 R9, R10, R52, 0x1, P6 ;  /* 0x000000340a097211 */ /* 0x000fe200030f0eff */
[----:B0-----:R-:W-:Y:S01]  /*1e7e0*/  VIADD R11, R2, UR4 ;  /* 0x00000004020b7c36 */ /* 0x001fe20008000000 */
[----:B------:R-:W-:-:S03]  /*1e7f0*/  PRMT R5, R16, 0x7632, R5 ;  /* 0x0000763210057816 */ /* 0x000fc60000000005 */
[C---:B------:R-:W-:Y:S01]  /*1e800*/  VIADD R12, R11.reuse, UR4 ;  /* 0x000000040b0c7c36 */ /* 0x040fe20008000000 */
[CC--:B------:R-:W-:Y:S01]  /*1e810*/  LEA R10, P6, R11.reuse, R3.reuse, 0x1 ;  /* 0x000000030b0a7211 */ /* 0x0c0fe200078c08ff */
[----:B------:R0:W-:Y:S01]  /*1e820*/  @P1 STG.E.U16 desc[UR6][R8.64], R5 ;  /* 0x0000000508001986 */ /* 0x0001e2000c101506 */
[----:B------:R-:W-:Y:S01]  /*1e830*/  LEA R4, P1, R2, R3, 0x1 ;  /* 0x0000000302047211 */ /* 0x000fe200078208ff */
[----:B------:R-:W-:Y:S01]  /*1e840*/  VIADD R13, R12, UR4 ;  /* 0x000000040c0d7c36 */ /* 0x000fe20008000000 */
[----:B------:R-:W-:-:S03]  /*1e850*/  LEA.HI.X.SX32 R11, R11, R52, 0x1, P6 ;  /* 0x000000340b0b7211 */ /* 0x000fc600030f0eff */
[----:B------:R-:W-:-:S04]  /*1e860*/  VIADD R0, R13, UR4 ;  /* 0x000000040d007c36 */ /* 0x000fc80008000000 */
[----:B------:R-:W-:Y:S01]  /*1e870*/  VIADD R14, R0, UR4 ;  /* 0x00000004000e7c36 */ /* 0x000fe20008000000 */
[----:B------:R-:W-:Y:S01]  /*1e880*/  ULDC UR4, c[0x0][0x22c] ;  /* 0x00008b0000047ab9 */ /* 0x000fe20000000800 */
[-C--:B0-----:R-:W-:Y:S02]  /*1e890*/  LEA.HI.X.SX32 R5, R2, R52.reuse, 0x1, P1 ;  /* 0x0000003402057211 */ /* 0x081fe400008f0eff */
[CC--:B------:R-:W-:Y:S02]  /*1e8a0*/  LEA R6, P1, R12.reuse, R3.reuse, 0x1 ;  /* 0x000000030c067211 */ /* 0x0c0fe400078208ff */
[-C--:B------:R-:W-:Y:S01]  /*1e8b0*/  LEA R8, P6, R13, R3.reuse, 0x1 ;  /* 0x000000030d087211 */ /* 0x080fe200078c08ff */
[----:B------:R0:W-:Y:S01]  /*1e8c0*/  @P5 STG.E.U16 desc[UR6][R4.64], R17 ;  /* 0x0000001104005986 */ /* 0x0001e2000c101506 */
[----:B------:R-:W-:Y:S02]  /*1e8d0*/  LEA.HI.X.SX32 R7, R12, R52, 0x1, P1 ;  /* 0x000000340c077211 */ /* 0x000fe400008f0eff */
[----:B------:R-:W-:-:S02]  /*1e8e0*/  LEA R12, P1, R14, R3, 0x1 ;  /* 0x000000030e0c7211 */ /* 0x000fc400078208ff */
[-C--:B------:R-:W-:Y:S02]  /*1e8f0*/  LEA.HI.X.SX32 R9, R13, R52.reuse, 0x1, P6 ;  /* 0x000000340d097211 */ /* 0x080fe400030f0eff */
[-C--:B------:R-:W-:Y:S02]  /*1e900*/  LEA.HI.X.SX32 R13, R14, R52.reuse, 0x1, P1 ;  /* 0x000000340e0d7211 */ /* 0x080fe400008f0eff */
[----:B------:R-:W-:Y:S02]  /*1e910*/  LEA R2, P6, R0, R3, 0x1 ;  /* 0x0000000300027211 */ /* 0x000fe400078c08ff */
[----:B------:R-:W-:Y:S02]  /*1e920*/  ISETP.LT.AND P1, PT, R15, UR4, !P0 ;  /* 0x000000040f007c0c */ /* 0x000fe4000c721270 */
[----:B------:R-:W-:Y:S02]  /*1e930*/  ISETP.LT.AND P0, PT, R20, UR5, !P0 ;  /* 0x0000000514007c0c */ /* 0x000fe4000c701270 */
[----:B------:R-:W-:-:S02]  /*1e940*/  LEA.HI.X.SX32 R3, R0, R52, 0x1, P6 ;  /* 0x0000003400037211 */ /* 0x000fc400030f0eff */
[----:B------:R-:W-:Y:S02]  /*1e950*/  PRMT R0, R17, 0x7632, R0 ;  /* 0x0000763211007816 */ /* 0x000fe40000000000 */
[----:B0-----:R-:W-:-:S03]  /*1e960*/  PRMT R5, R18, 0x7632, R5 ;  /* 0x0000763212057816 */ /* 0x001fc60000000005 */
[----:B------:R0:W-:Y:S04]  /*1e970*/  @P4 STG.E.U16 desc[UR6][R10.64], R0 ;  /* 0x000000000a004986 */ /* 0x0001e8000c101506 */
[----:B------:R0:W-:Y:S04]  /*1e980*/  @P3 STG.E.U16 desc[UR6][R6.64], R18 ;  /* 0x0000001206003986 */ /* 0x0001e8000c101506 */
[----:B------:R0:W-:Y:S04]  /*1e990*/  @P2 STG.E.U16 desc[UR6][R8.64], R5 ;  /* 0x0000000508002986 */ /* 0x0001e8000c101506 */
[----:B------:R0:W-:Y:S01]  /*1e9a0*/  @P1 STG.E.U16 desc[UR6][R2.64], R19 ;  /* 0x0000001302001986 */ /* 0x0001e2000c101506 */
[----:B------:R-:W-:Y:S05]  /*1e9b0*/  @!P0 EXIT ;  /* 0x000000000000894d */ /* 0x000fea0003800000 */
[----:B0-----:R-:W-:-:S05]  /*1e9c0*/  PRMT R6, R19, 0x7632, R6 ;  /* 0x0000763213067816 */ /* 0x001fca0000000006 */
[----:B------:R-:W-:Y:S01]  /*1e9d0*/  STG.E.U16 desc[UR6][R12.64], R6 ;  /* 0x000000060c007986 */ /* 0x000fe2000c101506 */
[----:B------:R-:W-:Y:S05]  /*1e9e0*/  EXIT ;  /* 0x000000000000794d */ /* 0x000fea0003800000 */
.L_x_2:
[----:B------:R-:W-:-:S00]  /*1e9f0*/  BRA `(.L_x_2) ;  /* 0xfffffffc00fc7947 */ /* 0x000fc0000383ffff */
[----:B------:R-:W-:-:S00]  /*1ea00*/  NOP ;  /* 0x0000000000007918 */ /* 0x000fc00000000000 */
[----:B------:R-:W-:-:S00]  /*1ea10*/  NOP ;  /* 0x0000000000007918 */ /* 0x000fc00000000000 */
[----:B------:R-:W-:-:S00]  /*1ea20*/  NOP ;  /* 0x0000000000007918 */ /* 0x000fc00000000000 */
[----:B------:R-:W-:-:S00]  /*1ea30*/  NOP ;  /* 0x0000000000007918 */ /* 0x000fc00000000000 */
[----:B------:R-:W-:-:S00]  /*1ea40*/  NOP ;  /* 0x0000000000007918 */ /* 0x000fc00000000000 */
[----:B------:R-:W-:-:S00]  /*1ea50*/  NOP ;  /* 0x0000000000007918 */ /* 0x000fc00000000000 */
[----:B------:R-:W-:-:S00]  /*1ea60*/  NOP ;  /* 0x0000000000007918 */ /* 0x000fc00000000000 */
[----:B------:R-:W-:-:S00]  /*1ea70*/  NOP ;  /* 0x0000000000007918 */ /* 0x000fc00000000000 */
.L_x_3:


//--------------------- .nv.shared.matmul_kernel  --------------------------
	.section	.nv.shared.matmul_kernel,"aw",@nobits
	.sectionflags	@""
	.align	16
	.zero		1024


//--------------------- .nv.shared.reserved.0     --------------------------
	.section	.nv.shared.reserved.0,"aw",@nobits
	.weak		__nv_reservedSMEM_offset_0_alias
	.size		__nv_reservedSMEM_offset_0_alias, 0, 0
	.other		__nv_reservedSMEM_offset_0_alias,@"STO_CUDA_RESERVED_SHARED STV_DEFAULT"
__nv_reservedSMEM_offset_0_alias:
	.zero		0


//--------------------- .nv.constant0.matmul_kernel --------------------------
	.section	.nv.constant0.matmul_kernel,"a",@progbits
	.sectionflags	@""
	.align	4
.nv.constant0.matmul_kernel:
	.zero		608


//--------------------- SYMBOLS --------------------------

	.type		.nv.reservedSmem.offset0,@object
	.size		.nv.reservedSmem.offset0,0x4
